//
// Generated by NVIDIA NVVM Compiler
//
// Compiler Build ID: CL-36424714
// Cuda compilation tools, release 13.0, V13.0.88
// Based on NVVM 20.0.0
//

.version 9.0
.target sm_100
.address_size 64

	// .globl	_ZN3cub18CUB_300001_SM_10006detail11EmptyKernelIvEEvv
// _ZZN3cub18CUB_300001_SM_10006detail6reduce28DeviceReduceSingleTileKernelINS2_10policy_hubIfjN4cuda3std3__44plusIfEEE10Policy1000EN6thrust24THRUST_300001_SM_1000_NS6detail15normal_iteratorINSD_10device_ptrIKfEEEEPfjS9_ff11variance_opEEvT0_T1_T2_T3_T4_T6_E12temp_storage has been demoted
// _ZZN3cub18CUB_300001_SM_10006detail6reduce18DeviceReduceKernelINS2_10policy_hubIfjN4cuda3std3__44plusIfEEE10Policy1000EN6thrust24THRUST_300001_SM_1000_NS6detail15normal_iteratorINSD_10device_ptrIKfEEEEjS9_f11variance_opEEvT0_PT3_T1_NS0_13GridEvenShareISO_EET2_T4_E12temp_storage has been demoted
// _ZZN3cub18CUB_300001_SM_10006detail6reduce28DeviceReduceSingleTileKernelINS2_10policy_hubIfjN4cuda3std3__44plusIfEEE10Policy1000EPfSC_iS9_ffNS7_10__identityEEEvT0_T1_T2_T3_T4_T6_E12temp_storage has been demoted
// _ZZN3cub18CUB_300001_SM_10006detail6reduce28DeviceReduceSingleTileKernelINS2_10policy_hubIfyN4cuda3std3__44plusIfEEE10Policy1000EN6thrust24THRUST_300001_SM_1000_NS6detail15normal_iteratorINSD_10device_ptrIKfEEEEPfyS9_ff11variance_opEEvT0_T1_T2_T3_T4_T6_E12temp_storage has been demoted
// _ZZN3cub18CUB_300001_SM_10006detail6reduce18DeviceReduceKernelINS2_10policy_hubIfyN4cuda3std3__44plusIfEEE10Policy1000EN6thrust24THRUST_300001_SM_1000_NS6detail15normal_iteratorINSD_10device_ptrIKfEEEEyS9_f11variance_opEEvT0_PT3_T1_NS0_13GridEvenShareISO_EET2_T4_E12temp_storage has been demoted
// _ZZN3cub18CUB_300001_SM_10006detail6reduce28DeviceReduceSingleTileKernelINS2_10policy_hubIfyN4cuda3std3__44plusIfEEE10Policy1000EPfSC_iS9_ffNS7_10__identityEEEvT0_T1_T2_T3_T4_T6_E12temp_storage has been demoted
// _ZZN3cub18CUB_300001_SM_10006detail6reduce28DeviceReduceSingleTileKernelINS2_10policy_hubIfjN4cuda3std3__44plusIfEEE10Policy1000EN6thrust24THRUST_300001_SM_1000_NS6detail15normal_iteratorINSD_10device_ptrIKfEEEEPfjS9_ffNS7_10__identityEEEvT0_T1_T2_T3_T4_T6_E12temp_storage has been demoted
// _ZZN3cub18CUB_300001_SM_10006detail6reduce18DeviceReduceKernelINS2_10policy_hubIfjN4cuda3std3__44plusIfEEE10Policy1000EN6thrust24THRUST_300001_SM_1000_NS6detail15normal_iteratorINSD_10device_ptrIKfEEEEjS9_fNS7_10__identityEEEvT0_PT3_T1_NS0_13GridEvenShareISO_EET2_T4_E12temp_storage has been demoted
// _ZZN3cub18CUB_300001_SM_10006detail6reduce28DeviceReduceSingleTileKernelINS2_10policy_hubIfyN4cuda3std3__44plusIfEEE10Policy1000EN6thrust24THRUST_300001_SM_1000_NS6detail15normal_iteratorINSD_10device_ptrIKfEEEEPfyS9_ffNS7_10__identityEEEvT0_T1_T2_T3_T4_T6_E12temp_storage has been demoted
// _ZZN3cub18CUB_300001_SM_10006detail6reduce18DeviceReduceKernelINS2_10policy_hubIfyN4cuda3std3__44plusIfEEE10Policy1000EN6thrust24THRUST_300001_SM_1000_NS6detail15normal_iteratorINSD_10device_ptrIKfEEEEyS9_fNS7_10__identityEEEvT0_PT3_T1_NS0_13GridEvenShareISO_EET2_T4_E12temp_storage has been demoted
// _ZZN3cub18CUB_300001_SM_10006detail6reduce28DeviceReduceSingleTileKernelINS2_10policy_hubIfjN4cuda3std3__44plusIfEEE10Policy1000EN6thrust24THRUST_300001_SM_1000_NS6detail15normal_iteratorINSD_10device_ptrIfEEEEPfjS9_ffNS7_10__identityEEEvT0_T1_T2_T3_T4_T6_E12temp_storage has been demoted
// _ZZN3cub18CUB_300001_SM_10006detail6reduce18DeviceReduceKernelINS2_10policy_hubIfjN4cuda3std3__44plusIfEEE10Policy1000EN6thrust24THRUST_300001_SM_1000_NS6detail15normal_iteratorINSD_10device_ptrIfEEEEjS9_fNS7_10__identityEEEvT0_PT3_T1_NS0_13GridEvenShareISN_EET2_T4_E12temp_storage has been demoted
// _ZZN3cub18CUB_300001_SM_10006detail6reduce28DeviceReduceSingleTileKernelINS2_10policy_hubIfyN4cuda3std3__44plusIfEEE10Policy1000EN6thrust24THRUST_300001_SM_1000_NS6detail15normal_iteratorINSD_10device_ptrIfEEEEPfyS9_ffNS7_10__identityEEEvT0_T1_T2_T3_T4_T6_E12temp_storage has been demoted
// _ZZN3cub18CUB_300001_SM_10006detail6reduce18DeviceReduceKernelINS2_10policy_hubIfyN4cuda3std3__44plusIfEEE10Policy1000EN6thrust24THRUST_300001_SM_1000_NS6detail15normal_iteratorINSD_10device_ptrIfEEEEyS9_fNS7_10__identityEEEvT0_PT3_T1_NS0_13GridEvenShareISN_EET2_T4_E12temp_storage has been demoted
.global .align 1 .b8 _ZN34_INTERNAL_19465c0e_4_k_cu_3cff74274cuda3std3__45__cpo5beginE[1];
.global .align 1 .b8 _ZN34_INTERNAL_19465c0e_4_k_cu_3cff74274cuda3std3__45__cpo3endE[1];
.global .align 1 .b8 _ZN34_INTERNAL_19465c0e_4_k_cu_3cff74274cuda3std3__45__cpo6cbeginE[1];
.global .align 1 .b8 _ZN34_INTERNAL_19465c0e_4_k_cu_3cff74274cuda3std3__45__cpo4cendE[1];
.global .align 1 .b8 _ZN34_INTERNAL_19465c0e_4_k_cu_3cff74274cuda3std3__45__cpo6rbeginE[1];
.global .align 1 .b8 _ZN34_INTERNAL_19465c0e_4_k_cu_3cff74274cuda3std3__45__cpo4rendE[1];
.global .align 1 .b8 _ZN34_INTERNAL_19465c0e_4_k_cu_3cff74274cuda3std3__45__cpo7crbeginE[1];
.global .align 1 .b8 _ZN34_INTERNAL_19465c0e_4_k_cu_3cff74274cuda3std3__45__cpo5crendE[1];
.global .align 1 .b8 _ZN34_INTERNAL_19465c0e_4_k_cu_3cff74274cuda3std3__436_GLOBAL__N__19465c0e_4_k_cu_3cff74276ignoreE[1];
.global .align 1 .b8 _ZN34_INTERNAL_19465c0e_4_k_cu_3cff74274cuda3std3__419piecewise_constructE[1];
.global .align 1 .b8 _ZN34_INTERNAL_19465c0e_4_k_cu_3cff74274cuda3std3__48in_placeE[1];
.global .align 1 .b8 _ZN34_INTERNAL_19465c0e_4_k_cu_3cff74274cuda3std3__420unreachable_sentinelE[1];
.global .align 1 .b8 _ZN34_INTERNAL_19465c0e_4_k_cu_3cff74274cuda3std3__47nulloptE[1];
.global .align 1 .b8 _ZN34_INTERNAL_19465c0e_4_k_cu_3cff74274cuda3std3__48unexpectE[1];
.global .align 1 .b8 _ZN34_INTERNAL_19465c0e_4_k_cu_3cff74274cuda3std6ranges3__45__cpo4swapE[1];
.global .align 1 .b8 _ZN34_INTERNAL_19465c0e_4_k_cu_3cff74274cuda3std6ranges3__45__cpo9iter_moveE[1];
.global .align 1 .b8 _ZN34_INTERNAL_19465c0e_4_k_cu_3cff74274cuda3std6ranges3__45__cpo5beginE[1];
.global .align 1 .b8 _ZN34_INTERNAL_19465c0e_4_k_cu_3cff74274cuda3std6ranges3__45__cpo3endE[1];
.global .align 1 .b8 _ZN34_INTERNAL_19465c0e_4_k_cu_3cff74274cuda3std6ranges3__45__cpo6cbeginE[1];
.global .align 1 .b8 _ZN34_INTERNAL_19465c0e_4_k_cu_3cff74274cuda3std6ranges3__45__cpo4cendE[1];
.global .align 1 .b8 _ZN34_INTERNAL_19465c0e_4_k_cu_3cff74274cuda3std6ranges3__45__cpo7advanceE[1];
.global .align 1 .b8 _ZN34_INTERNAL_19465c0e_4_k_cu_3cff74274cuda3std6ranges3__45__cpo9iter_swapE[1];
.global .align 1 .b8 _ZN34_INTERNAL_19465c0e_4_k_cu_3cff74274cuda3std6ranges3__45__cpo4nextE[1];
.global .align 1 .b8 _ZN34_INTERNAL_19465c0e_4_k_cu_3cff74274cuda3std6ranges3__45__cpo4prevE[1];
.global .align 1 .b8 _ZN34_INTERNAL_19465c0e_4_k_cu_3cff74274cuda3std6ranges3__45__cpo4dataE[1];
.global .align 1 .b8 _ZN34_INTERNAL_19465c0e_4_k_cu_3cff74274cuda3std6ranges3__45__cpo5cdataE[1];
.global .align 1 .b8 _ZN34_INTERNAL_19465c0e_4_k_cu_3cff74274cuda3std6ranges3__45__cpo4sizeE[1];
.global .align 1 .b8 _ZN34_INTERNAL_19465c0e_4_k_cu_3cff74274cuda3std6ranges3__45__cpo5ssizeE[1];
.global .align 1 .b8 _ZN34_INTERNAL_19465c0e_4_k_cu_3cff74274cuda3std6ranges3__45__cpo8distanceE[1];
.global .align 1 .b8 _ZN34_INTERNAL_19465c0e_4_k_cu_3cff74276thrust24THRUST_300001_SM_1000_NS8cuda_cub3parE[1];
.global .align 1 .b8 _ZN34_INTERNAL_19465c0e_4_k_cu_3cff74276thrust24THRUST_300001_SM_1000_NS8cuda_cub10par_nosyncE[1];
.global .align 1 .b8 _ZN34_INTERNAL_19465c0e_4_k_cu_3cff74276thrust24THRUST_300001_SM_1000_NS6system6detail10sequential3seqE[1];
.global .align 1 .b8 _ZN34_INTERNAL_19465c0e_4_k_cu_3cff74276thrust24THRUST_300001_SM_1000_NS12placeholders2_1E[1];
.global .align 1 .b8 _ZN34_INTERNAL_19465c0e_4_k_cu_3cff74276thrust24THRUST_300001_SM_1000_NS12placeholders2_2E[1];
.global .align 1 .b8 _ZN34_INTERNAL_19465c0e_4_k_cu_3cff74276thrust24THRUST_300001_SM_1000_NS12placeholders2_3E[1];
.global .align 1 .b8 _ZN34_INTERNAL_19465c0e_4_k_cu_3cff74276thrust24THRUST_300001_SM_1000_NS12placeholders2_4E[1];
.global .align 1 .b8 _ZN34_INTERNAL_19465c0e_4_k_cu_3cff74276thrust24THRUST_300001_SM_1000_NS12placeholders2_5E[1];
.global .align 1 .b8 _ZN34_INTERNAL_19465c0e_4_k_cu_3cff74276thrust24THRUST_300001_SM_1000_NS12placeholders2_6E[1];
.global .align 1 .b8 _ZN34_INTERNAL_19465c0e_4_k_cu_3cff74276thrust24THRUST_300001_SM_1000_NS12placeholders2_7E[1];
.global .align 1 .b8 _ZN34_INTERNAL_19465c0e_4_k_cu_3cff74276thrust24THRUST_300001_SM_1000_NS12placeholders2_8E[1];
.global .align 1 .b8 _ZN34_INTERNAL_19465c0e_4_k_cu_3cff74276thrust24THRUST_300001_SM_1000_NS12placeholders2_9E[1];
.global .align 1 .b8 _ZN34_INTERNAL_19465c0e_4_k_cu_3cff74276thrust24THRUST_300001_SM_1000_NS12placeholders3_10E[1];
.global .align 1 .b8 _ZN34_INTERNAL_19465c0e_4_k_cu_3cff74276thrust24THRUST_300001_SM_1000_NS3seqE[1];

.visible .entry _ZN3cub18CUB_300001_SM_10006detail11EmptyKernelIvEEvv()
{


	ret;

}
	// .globl	_ZN3cub18CUB_300001_SM_10006detail8for_each13static_kernelINS2_12policy_hub_t12policy_500_tEmN6thrust24THRUST_300001_SM_1000_NS8cuda_cub20__uninitialized_fill7functorINS7_10device_ptrIfEEfEEEEvT0_T1_
.visible .entry _ZN3cub18CUB_300001_SM_10006detail8for_each13static_kernelINS2_12policy_hub_t12policy_500_tEmN6thrust24THRUST_300001_SM_1000_NS8cuda_cub20__uninitialized_fill7functorINS7_10device_ptrIfEEfEEEEvT0_T1_(
	.param .u64 _ZN3cub18CUB_300001_SM_10006detail8for_each13static_kernelINS2_12policy_hub_t12policy_500_tEmN6thrust24THRUST_300001_SM_1000_NS8cuda_cub20__uninitialized_fill7functorINS7_10device_ptrIfEEfEEEEvT0_T1__param_0,
	.param .align 8 .b8 _ZN3cub18CUB_300001_SM_10006detail8for_each13static_kernelINS2_12policy_hub_t12policy_500_tEmN6thrust24THRUST_300001_SM_1000_NS8cuda_cub20__uninitialized_fill7functorINS7_10device_ptrIfEEfEEEEvT0_T1__param_1[16]
)
.maxntid 256
{
	.reg .pred 	%p<4>;
	.reg .b16 	%rs<5>;
	.reg .b32 	%r<10>;
	.reg .b32 	%f<3>;
	.reg .b64 	%rd<16>;

	ld.param.f32 	%f2, [_ZN3cub18CUB_300001_SM_10006detail8for_each13static_kernelINS2_12policy_hub_t12policy_500_tEmN6thrust24THRUST_300001_SM_1000_NS8cuda_cub20__uninitialized_fill7functorINS7_10device_ptrIfEEfEEEEvT0_T1__param_1+8];
	ld.param.u64 	%rd4, [_ZN3cub18CUB_300001_SM_10006detail8for_each13static_kernelINS2_12policy_hub_t12policy_500_tEmN6thrust24THRUST_300001_SM_1000_NS8cuda_cub20__uninitialized_fill7functorINS7_10device_ptrIfEEfEEEEvT0_T1__param_1];
	ld.param.u64 	%rd5, [_ZN3cub18CUB_300001_SM_10006detail8for_each13static_kernelINS2_12policy_hub_t12policy_500_tEmN6thrust24THRUST_300001_SM_1000_NS8cuda_cub20__uninitialized_fill7functorINS7_10device_ptrIfEEfEEEEvT0_T1__param_0];
	mov.u32 	%r7, %ctaid.x;
	mul.wide.u32 	%rd1, %r7, 512;
	sub.s64 	%rd2, %rd5, %rd1;
	setp.lt.u64 	%p1, %rd2, 512;
	@%p1 bra 	$L__BB1_2;
	mov.u32 	%r9, %tid.x;
	cvta.to.global.u64 	%rd11, %rd4;
	cvt.u64.u32 	%rd12, %r9;
	add.s64 	%rd13, %rd1, %rd12;
	shl.b64 	%rd14, %rd13, 2;
	add.s64 	%rd15, %rd11, %rd14;
	st.global.f32 	[%rd15], %f2;
	st.global.f32 	[%rd15+1024], %f2;
	bra.uni 	$L__BB1_6;
$L__BB1_2:
	cvta.to.global.u64 	%rd6, %rd4;
	mov.u32 	%r1, %tid.x;
	cvt.u64.u32 	%rd7, %r1;
	setp.le.u64 	%p2, %rd2, %rd7;
	add.s64 	%rd8, %rd1, %rd7;
	shl.b64 	%rd9, %rd8, 2;
	add.s64 	%rd3, %rd6, %rd9;
	@%p2 bra 	$L__BB1_4;
	st.global.f32 	[%rd3], %f2;
$L__BB1_4:
	add.s32 	%r8, %r1, 256;
	cvt.u64.u32 	%rd10, %r8;
	setp.le.u64 	%p3, %rd2, %rd10;
	@%p3 bra 	$L__BB1_6;
	st.global.f32 	[%rd3+1024], %f2;
$L__BB1_6:
	ret;

}
	// .globl	_ZN3cub18CUB_300001_SM_10006detail9transform16transform_kernelINS2_10policy_hubILb1EN4cuda3std3__45tupleIJN6thrust24THRUST_300001_SM_1000_NS6detail15normal_iteratorINSA_10device_ptrIKfEEEEEEEE10policy1000Ei11variance_opNSC_INSD_IfEEEEJPSE_EEEvT0_iT1_T2_DpNS2_10kernel_argIT3_EE
.visible .entry _ZN3cub18CUB_300001_SM_10006detail9transform16transform_kernelINS2_10policy_hubILb1EN4cuda3std3__45tupleIJN6thrust24THRUST_300001_SM_1000_NS6detail15normal_iteratorINSA_10device_ptrIKfEEEEEEEE10policy1000Ei11variance_opNSC_INSD_IfEEEEJPSE_EEEvT0_iT1_T2_DpNS2_10kernel_argIT3_EE(
	.param .u32 _ZN3cub18CUB_300001_SM_10006detail9transform16transform_kernelINS2_10policy_hubILb1EN4cuda3std3__45tupleIJN6thrust24THRUST_300001_SM_1000_NS6detail15normal_iteratorINSA_10device_ptrIKfEEEEEEEE10policy1000Ei11variance_opNSC_INSD_IfEEEEJPSE_EEEvT0_iT1_T2_DpNS2_10kernel_argIT3_EE_param_0,
	.param .u32 _ZN3cub18CUB_300001_SM_10006detail9transform16transform_kernelINS2_10policy_hubILb1EN4cuda3std3__45tupleIJN6thrust24THRUST_300001_SM_1000_NS6detail15normal_iteratorINSA_10device_ptrIKfEEEEEEEE10policy1000Ei11variance_opNSC_INSD_IfEEEEJPSE_EEEvT0_iT1_T2_DpNS2_10kernel_argIT3_EE_param_1,
	.param .align 4 .b8 _ZN3cub18CUB_300001_SM_10006detail9transform16transform_kernelINS2_10policy_hubILb1EN4cuda3std3__45tupleIJN6thrust24THRUST_300001_SM_1000_NS6detail15normal_iteratorINSA_10device_ptrIKfEEEEEEEE10policy1000Ei11variance_opNSC_INSD_IfEEEEJPSE_EEEvT0_iT1_T2_DpNS2_10kernel_argIT3_EE_param_2[4],
	.param .align 8 .b8 _ZN3cub18CUB_300001_SM_10006detail9transform16transform_kernelINS2_10policy_hubILb1EN4cuda3std3__45tupleIJN6thrust24THRUST_300001_SM_1000_NS6detail15normal_iteratorINSA_10device_ptrIKfEEEEEEEE10policy1000Ei11variance_opNSC_INSD_IfEEEEJPSE_EEEvT0_iT1_T2_DpNS2_10kernel_argIT3_EE_param_3[8],
	.param .align 8 .b8 _ZN3cub18CUB_300001_SM_10006detail9transform16transform_kernelINS2_10policy_hubILb1EN4cuda3std3__45tupleIJN6thrust24THRUST_300001_SM_1000_NS6detail15normal_iteratorINSA_10device_ptrIKfEEEEEEEE10policy1000Ei11variance_opNSC_INSD_IfEEEEJPSE_EEEvT0_iT1_T2_DpNS2_10kernel_argIT3_EE_param_4[16]
)
.maxntid 128
{
	.reg .pred 	%p<37>;
	.reg .b32 	%r<84>;
	.reg .b32 	%f<135>;
	.reg .b64 	%rd<65>;

	ld.param.f32 	%f2, [_ZN3cub18CUB_300001_SM_10006detail9transform16transform_kernelINS2_10policy_hubILb1EN4cuda3std3__45tupleIJN6thrust24THRUST_300001_SM_1000_NS6detail15normal_iteratorINSA_10device_ptrIKfEEEEEEEE10policy1000Ei11variance_opNSC_INSD_IfEEEEJPSE_EEEvT0_iT1_T2_DpNS2_10kernel_argIT3_EE_param_2];
	ld.param.u32 	%r50, [_ZN3cub18CUB_300001_SM_10006detail9transform16transform_kernelINS2_10policy_hubILb1EN4cuda3std3__45tupleIJN6thrust24THRUST_300001_SM_1000_NS6detail15normal_iteratorINSA_10device_ptrIKfEEEEEEEE10policy1000Ei11variance_opNSC_INSD_IfEEEEJPSE_EEEvT0_iT1_T2_DpNS2_10kernel_argIT3_EE_param_0];
	ld.param.u64 	%rd15, [_ZN3cub18CUB_300001_SM_10006detail9transform16transform_kernelINS2_10policy_hubILb1EN4cuda3std3__45tupleIJN6thrust24THRUST_300001_SM_1000_NS6detail15normal_iteratorINSA_10device_ptrIKfEEEEEEEE10policy1000Ei11variance_opNSC_INSD_IfEEEEJPSE_EEEvT0_iT1_T2_DpNS2_10kernel_argIT3_EE_param_4];
	ld.param.u64 	%rd16, [_ZN3cub18CUB_300001_SM_10006detail9transform16transform_kernelINS2_10policy_hubILb1EN4cuda3std3__45tupleIJN6thrust24THRUST_300001_SM_1000_NS6detail15normal_iteratorINSA_10device_ptrIKfEEEEEEEE10policy1000Ei11variance_opNSC_INSD_IfEEEEJPSE_EEEvT0_iT1_T2_DpNS2_10kernel_argIT3_EE_param_3];
	ld.param.u32 	%r49, [_ZN3cub18CUB_300001_SM_10006detail9transform16transform_kernelINS2_10policy_hubILb1EN4cuda3std3__45tupleIJN6thrust24THRUST_300001_SM_1000_NS6detail15normal_iteratorINSA_10device_ptrIKfEEEEEEEE10policy1000Ei11variance_opNSC_INSD_IfEEEEJPSE_EEEvT0_iT1_T2_DpNS2_10kernel_argIT3_EE_param_1];
	cvta.to.global.u64 	%rd1, %rd16;
	cvta.to.global.u64 	%rd2, %rd15;
	shl.b32 	%r1, %r49, 7;
	mov.u32 	%r51, %ctaid.x;
	mul.lo.s32 	%r2, %r1, %r51;
	sub.s32 	%r3, %r50, %r2;
	min.s32 	%r4, %r1, %r3;
	shl.b32 	%r5, %r4, 2;
	mov.u32 	%r6, %tid.x;
	shl.b32 	%r72, %r6, 7;
	setp.ge.s32 	%p1, %r72, %r5;
	@%p1 bra 	$L__BB2_3;
	mul.wide.u32 	%rd17, %r6, 128;
	add.s64 	%rd18, %rd2, %rd17;
	mul.wide.s32 	%rd19, %r2, 4;
	add.s64 	%rd63, %rd18, %rd19;
$L__BB2_2:
	.pragma "nounroll";
	// begin inline asm
	prefetch.global.L2 [%rd63];
	// end inline asm
	add.s32 	%r72, %r72, 16384;
	add.s64 	%rd63, %rd63, 16384;
	setp.lt.s32 	%p2, %r72, %r5;
	@%p2 bra 	$L__BB2_2;
$L__BB2_3:
	mul.wide.s32 	%rd21, %r2, 4;
	add.s64 	%rd6, %rd2, %rd21;
	add.s64 	%rd7, %rd1, %rd21;
	setp.gt.s32 	%p3, %r1, %r3;
	@%p3 bra 	$L__BB2_17;
	setp.lt.s32 	%p4, %r49, 1;
	@%p4 bra 	$L__BB2_58;
	and.b32  	%r10, %r49, 15;
	setp.lt.u32 	%p5, %r49, 16;
	mov.b32 	%r79, 0;
	@%p5 bra 	$L__BB2_8;
	and.b32  	%r79, %r49, 2147483632;
	neg.s32 	%r74, %r79;
	add.s32 	%r73, %r6, 1152;
	mul.wide.u32 	%rd64, %r6, 4;
$L__BB2_7:
	.pragma "nounroll";
	mul.wide.s32 	%rd22, %r73, 4;
	add.s64 	%rd23, %rd22, 1536;
	add.s64 	%rd24, %rd6, %rd64;
	ld.global.f32 	%f3, [%rd24];
	sub.f32 	%f4, %f3, %f2;
	mul.f32 	%f5, %f4, %f4;
	add.s64 	%rd25, %rd7, %rd64;
	st.global.f32 	[%rd25], %f5;
	ld.global.f32 	%f6, [%rd24+512];
	sub.f32 	%f7, %f6, %f2;
	mul.f32 	%f8, %f7, %f7;
	st.global.f32 	[%rd25+512], %f8;
	ld.global.f32 	%f9, [%rd24+1024];
	sub.f32 	%f10, %f9, %f2;
	mul.f32 	%f11, %f10, %f10;
	st.global.f32 	[%rd25+1024], %f11;
	ld.global.f32 	%f12, [%rd24+1536];
	sub.f32 	%f13, %f12, %f2;
	mul.f32 	%f14, %f13, %f13;
	st.global.f32 	[%rd25+1536], %f14;
	ld.global.f32 	%f15, [%rd24+2048];
	sub.f32 	%f16, %f15, %f2;
	mul.f32 	%f17, %f16, %f16;
	st.global.f32 	[%rd25+2048], %f17;
	ld.global.f32 	%f18, [%rd24+2560];
	sub.f32 	%f19, %f18, %f2;
	mul.f32 	%f20, %f19, %f19;
	st.global.f32 	[%rd25+2560], %f20;
	ld.global.f32 	%f21, [%rd24+3072];
	sub.f32 	%f22, %f21, %f2;
	mul.f32 	%f23, %f22, %f22;
	st.global.f32 	[%rd25+3072], %f23;
	ld.global.f32 	%f24, [%rd24+3584];
	sub.f32 	%f25, %f24, %f2;
	mul.f32 	%f26, %f25, %f25;
	st.global.f32 	[%rd25+3584], %f26;
	ld.global.f32 	%f27, [%rd24+4096];
	sub.f32 	%f28, %f27, %f2;
	mul.f32 	%f29, %f28, %f28;
	st.global.f32 	[%rd25+4096], %f29;
	add.s64 	%rd26, %rd6, %rd23;
	ld.global.f32 	%f30, [%rd26+-1536];
	sub.f32 	%f31, %f30, %f2;
	mul.f32 	%f32, %f31, %f31;
	add.s64 	%rd27, %rd7, %rd23;
	st.global.f32 	[%rd27+-1536], %f32;
	ld.global.f32 	%f33, [%rd26+-1024];
	sub.f32 	%f34, %f33, %f2;
	mul.f32 	%f35, %f34, %f34;
	st.global.f32 	[%rd27+-1024], %f35;
	ld.global.f32 	%f36, [%rd26+-512];
	sub.f32 	%f37, %f36, %f2;
	mul.f32 	%f38, %f37, %f37;
	st.global.f32 	[%rd27+-512], %f38;
	ld.global.f32 	%f39, [%rd26];
	sub.f32 	%f40, %f39, %f2;
	mul.f32 	%f41, %f40, %f40;
	st.global.f32 	[%rd27], %f41;
	ld.global.f32 	%f42, [%rd26+512];
	sub.f32 	%f43, %f42, %f2;
	mul.f32 	%f44, %f43, %f43;
	st.global.f32 	[%rd27+512], %f44;
	ld.global.f32 	%f45, [%rd26+1024];
	sub.f32 	%f46, %f45, %f2;
	mul.f32 	%f47, %f46, %f46;
	st.global.f32 	[%rd27+1024], %f47;
	ld.global.f32 	%f48, [%rd26+1536];
	sub.f32 	%f49, %f48, %f2;
	mul.f32 	%f50, %f49, %f49;
	st.global.f32 	[%rd27+1536], %f50;
	add.s32 	%r74, %r74, 16;
	add.s32 	%r73, %r73, 2048;
	add.s64 	%rd64, %rd64, 8192;
	setp.eq.s32 	%p6, %r74, 0;
	@%p6 bra 	$L__BB2_8;
	bra.uni 	$L__BB2_7;
$L__BB2_8:
	setp.eq.s32 	%p7, %r10, 0;
	@%p7 bra 	$L__BB2_58;
	and.b32  	%r37, %r49, 7;
	setp.lt.u32 	%p8, %r10, 8;
	@%p8 bra 	$L__BB2_11;
	shl.b32 	%r53, %r79, 7;
	add.s32 	%r54, %r53, %r6;
	mul.wide.s32 	%rd28, %r54, 4;
	add.s64 	%rd29, %rd6, %rd28;
	ld.global.f32 	%f51, [%rd29];
	sub.f32 	%f52, %f51, %f2;
	mul.f32 	%f53, %f52, %f52;
	add.s64 	%rd30, %rd7, %rd28;
	st.global.f32 	[%rd30], %f53;
	ld.global.f32 	%f54, [%rd29+512];
	sub.f32 	%f55, %f54, %f2;
	mul.f32 	%f56, %f55, %f55;
	st.global.f32 	[%rd30+512], %f56;
	ld.global.f32 	%f57, [%rd29+1024];
	sub.f32 	%f58, %f57, %f2;
	mul.f32 	%f59, %f58, %f58;
	st.global.f32 	[%rd30+1024], %f59;
	ld.global.f32 	%f60, [%rd29+1536];
	sub.f32 	%f61, %f60, %f2;
	mul.f32 	%f62, %f61, %f61;
	st.global.f32 	[%rd30+1536], %f62;
	ld.global.f32 	%f63, [%rd29+2048];
	sub.f32 	%f64, %f63, %f2;
	mul.f32 	%f65, %f64, %f64;
	st.global.f32 	[%rd30+2048], %f65;
	ld.global.f32 	%f66, [%rd29+2560];
	sub.f32 	%f67, %f66, %f2;
	mul.f32 	%f68, %f67, %f67;
	st.global.f32 	[%rd30+2560], %f68;
	ld.global.f32 	%f69, [%rd29+3072];
	sub.f32 	%f70, %f69, %f2;
	mul.f32 	%f71, %f70, %f70;
	st.global.f32 	[%rd30+3072], %f71;
	ld.global.f32 	%f72, [%rd29+3584];
	sub.f32 	%f73, %f72, %f2;
	mul.f32 	%f74, %f73, %f73;
	st.global.f32 	[%rd30+3584], %f74;
	add.s32 	%r79, %r79, 8;
$L__BB2_11:
	setp.eq.s32 	%p9, %r37, 0;
	@%p9 bra 	$L__BB2_58;
	and.b32  	%r40, %r49, 3;
	setp.lt.u32 	%p10, %r37, 4;
	@%p10 bra 	$L__BB2_14;
	shl.b32 	%r55, %r79, 7;
	add.s32 	%r56, %r55, %r6;
	mul.wide.s32 	%rd31, %r56, 4;
	add.s64 	%rd32, %rd6, %rd31;
	ld.global.f32 	%f75, [%rd32];
	sub.f32 	%f76, %f75, %f2;
	mul.f32 	%f77, %f76, %f76;
	add.s64 	%rd33, %rd7, %rd31;
	st.global.f32 	[%rd33], %f77;
	ld.global.f32 	%f78, [%rd32+512];
	sub.f32 	%f79, %f78, %f2;
	mul.f32 	%f80, %f79, %f79;
	st.global.f32 	[%rd33+512], %f80;
	ld.global.f32 	%f81, [%rd32+1024];
	sub.f32 	%f82, %f81, %f2;
	mul.f32 	%f83, %f82, %f82;
	st.global.f32 	[%rd33+1024], %f83;
	ld.global.f32 	%f84, [%rd32+1536];
	sub.f32 	%f85, %f84, %f2;
	mul.f32 	%f86, %f85, %f85;
	st.global.f32 	[%rd33+1536], %f86;
	add.s32 	%r79, %r79, 4;
$L__BB2_14:
	setp.eq.s32 	%p11, %r40, 0;
	@%p11 bra 	$L__BB2_58;
	shl.b32 	%r57, %r79, 7;
	add.s32 	%r83, %r6, %r57;
	neg.s32 	%r82, %r40;
$L__BB2_16:
	.pragma "nounroll";
	mul.wide.s32 	%rd35, %r83, 4;
	add.s64 	%rd36, %rd7, %rd35;
	add.s64 	%rd37, %rd6, %rd35;
	ld.global.f32 	%f87, [%rd37];
	sub.f32 	%f88, %f87, %f2;
	mul.f32 	%f89, %f88, %f88;
	st.global.f32 	[%rd36], %f89;
	add.s32 	%r83, %r83, 128;
	add.s32 	%r82, %r82, 1;
	setp.ne.s32 	%p12, %r82, 0;
	@%p12 bra 	$L__BB2_16;
	bra.uni 	$L__BB2_58;
$L__BB2_17:
	setp.lt.s32 	%p13, %r49, 1;
	@%p13 bra 	$L__BB2_58;
	and.b32  	%r14, %r49, 7;
	setp.lt.u32 	%p14, %r49, 8;
	mov.b32 	%r76, 0;
	@%p14 bra 	$L__BB2_37;
	and.b32  	%r76, %r49, 2147483640;
	mov.b32 	%r75, 0;
$L__BB2_20:
	.pragma "nounroll";
	shl.b32 	%r60, %r75, 7;
	add.s32 	%r21, %r60, %r6;
	setp.ge.s32 	%p15, %r21, %r4;
	@%p15 bra 	$L__BB2_22;
	mul.wide.u32 	%rd38, %r21, 4;
	add.s64 	%rd39, %rd6, %rd38;
	ld.global.f32 	%f90, [%rd39];
	sub.f32 	%f91, %f90, %f2;
	mul.f32 	%f92, %f91, %f91;
	add.s64 	%rd40, %rd7, %rd38;
	st.global.f32 	[%rd40], %f92;
$L__BB2_22:
	add.s32 	%r61, %r21, 128;
	setp.ge.s32 	%p16, %r61, %r4;
	mul.wide.s32 	%rd41, %r61, 4;
	add.s64 	%rd11, %rd6, %rd41;
	add.s64 	%rd12, %rd7, %rd41;
	@%p16 bra 	$L__BB2_24;
	ld.global.f32 	%f93, [%rd11];
	sub.f32 	%f94, %f93, %f2;
	mul.f32 	%f95, %f94, %f94;
	st.global.f32 	[%rd12], %f95;
$L__BB2_24:
	add.s32 	%r62, %r21, 256;
	setp.ge.s32 	%p17, %r62, %r4;
	@%p17 bra 	$L__BB2_26;
	ld.global.f32 	%f96, [%rd11+512];
	sub.f32 	%f97, %f96, %f2;
	mul.f32 	%f98, %f97, %f97;
	st.global.f32 	[%rd12+512], %f98;
$L__BB2_26:
	add.s32 	%r63, %r21, 384;
	setp.ge.s32 	%p18, %r63, %r4;
	@%p18 bra 	$L__BB2_28;
	ld.global.f32 	%f99, [%rd11+1024];
	sub.f32 	%f100, %f99, %f2;
	mul.f32 	%f101, %f100, %f100;
	st.global.f32 	[%rd12+1024], %f101;
$L__BB2_28:
	add.s32 	%r64, %r21, 512;
	setp.ge.s32 	%p19, %r64, %r4;
	@%p19 bra 	$L__BB2_30;
	ld.global.f32 	%f102, [%rd11+1536];
	sub.f32 	%f103, %f102, %f2;
	mul.f32 	%f104, %f103, %f103;
	st.global.f32 	[%rd12+1536], %f104;
$L__BB2_30:
	add.s32 	%r65, %r21, 640;
	setp.ge.s32 	%p20, %r65, %r4;
	@%p20 bra 	$L__BB2_32;
	ld.global.f32 	%f105, [%rd11+2048];
	sub.f32 	%f106, %f105, %f2;
	mul.f32 	%f107, %f106, %f106;
	st.global.f32 	[%rd12+2048], %f107;
$L__BB2_32:
	add.s32 	%r66, %r21, 768;
	setp.ge.s32 	%p21, %r66, %r4;
	@%p21 bra 	$L__BB2_34;
	ld.global.f32 	%f108, [%rd11+2560];
	sub.f32 	%f109, %f108, %f2;
	mul.f32 	%f110, %f109, %f109;
	st.global.f32 	[%rd12+2560], %f110;
$L__BB2_34:
	add.s32 	%r67, %r21, 896;
	setp.ge.s32 	%p22, %r67, %r4;
	@%p22 bra 	$L__BB2_36;
	ld.global.f32 	%f111, [%rd11+3072];
	sub.f32 	%f112, %f111, %f2;
	mul.f32 	%f113, %f112, %f112;
	st.global.f32 	[%rd12+3072], %f113;
$L__BB2_36:
	add.s32 	%r75, %r75, 8;
	setp.ne.s32 	%p23, %r75, %r76;
	@%p23 bra 	$L__BB2_20;
$L__BB2_37:
	setp.eq.s32 	%p24, %r14, 0;
	@%p24 bra 	$L__BB2_58;
	and.b32  	%r24, %r49, 3;
	setp.lt.u32 	%p25, %r14, 4;
	@%p25 bra 	$L__BB2_48;
	shl.b32 	%r68, %r76, 7;
	add.s32 	%r25, %r68, %r6;
	setp.ge.s32 	%p26, %r25, %r4;
	@%p26 bra 	$L__BB2_41;
	mul.wide.s32 	%rd42, %r25, 4;
	add.s64 	%rd43, %rd6, %rd42;
	ld.global.f32 	%f114, [%rd43];
	sub.f32 	%f115, %f114, %f2;
	mul.f32 	%f116, %f115, %f115;
	add.s64 	%rd44, %rd7, %rd42;
	st.global.f32 	[%rd44], %f116;
$L__BB2_41:
	add.s32 	%r26, %r25, 128;
	setp.ge.s32 	%p27, %r26, %r4;
	@%p27 bra 	$L__BB2_43;
	mul.wide.s32 	%rd45, %r26, 4;
	add.s64 	%rd46, %rd6, %rd45;
	ld.global.f32 	%f117, [%rd46];
	sub.f32 	%f118, %f117, %f2;
	mul.f32 	%f119, %f118, %f118;
	add.s64 	%rd47, %rd7, %rd45;
	st.global.f32 	[%rd47], %f119;
$L__BB2_43:
	add.s32 	%r27, %r25, 256;
	setp.ge.s32 	%p28, %r27, %r4;
	@%p28 bra 	$L__BB2_45;
	mul.wide.s32 	%rd48, %r27, 4;
	add.s64 	%rd49, %rd6, %rd48;
	ld.global.f32 	%f120, [%rd49];
	sub.f32 	%f121, %f120, %f2;
	mul.f32 	%f122, %f121, %f121;
	add.s64 	%rd50, %rd7, %rd48;
	st.global.f32 	[%rd50], %f122;
$L__BB2_45:
	add.s32 	%r28, %r25, 384;
	setp.ge.s32 	%p29, %r28, %r4;
	@%p29 bra 	$L__BB2_47;
	mul.wide.s32 	%rd51, %r28, 4;
	add.s64 	%rd52, %rd6, %rd51;
	ld.global.f32 	%f123, [%rd52];
	sub.f32 	%f124, %f123, %f2;
	mul.f32 	%f125, %f124, %f124;
	add.s64 	%rd53, %rd7, %rd51;
	st.global.f32 	[%rd53], %f125;
$L__BB2_47:
	add.s32 	%r76, %r76, 4;
$L__BB2_48:
	setp.eq.s32 	%p30, %r24, 0;
	@%p30 bra 	$L__BB2_58;
	setp.eq.s32 	%p31, %r24, 1;
	@%p31 bra 	$L__BB2_55;
	shl.b32 	%r69, %r76, 7;
	add.s32 	%r31, %r69, %r6;
	setp.ge.s32 	%p32, %r31, %r4;
	@%p32 bra 	$L__BB2_52;
	mul.wide.s32 	%rd54, %r31, 4;
	add.s64 	%rd55, %rd6, %rd54;
	ld.global.f32 	%f126, [%rd55];
	sub.f32 	%f127, %f126, %f2;
	mul.f32 	%f128, %f127, %f127;
	add.s64 	%rd56, %rd7, %rd54;
	st.global.f32 	[%rd56], %f128;
$L__BB2_52:
	add.s32 	%r32, %r31, 128;
	setp.ge.s32 	%p33, %r32, %r4;
	@%p33 bra 	$L__BB2_54;
	mul.wide.s32 	%rd57, %r32, 4;
	add.s64 	%rd58, %rd6, %rd57;
	ld.global.f32 	%f129, [%rd58];
	sub.f32 	%f130, %f129, %f2;
	mul.f32 	%f131, %f130, %f130;
	add.s64 	%rd59, %rd7, %rd57;
	st.global.f32 	[%rd59], %f131;
$L__BB2_54:
	add.s32 	%r76, %r76, 2;
$L__BB2_55:
	and.b32  	%r70, %r49, 1;
	setp.eq.b32 	%p34, %r70, 1;
	not.pred 	%p35, %p34;
	@%p35 bra 	$L__BB2_58;
	shl.b32 	%r71, %r76, 7;
	add.s32 	%r35, %r71, %r6;
	setp.ge.s32 	%p36, %r35, %r4;
	@%p36 bra 	$L__BB2_58;
	mul.wide.s32 	%rd60, %r35, 4;
	add.s64 	%rd61, %rd6, %rd60;
	ld.global.f32 	%f132, [%rd61];
	sub.f32 	%f133, %f132, %f2;
	mul.f32 	%f134, %f133, %f133;
	add.s64 	%rd62, %rd7, %rd60;
	st.global.f32 	[%rd62], %f134;
$L__BB2_58:
	ret;

}
	// .globl	_ZN3cub18CUB_300001_SM_10006detail9transform16transform_kernelINS2_10policy_hubILb1EN4cuda3std3__45tupleIJN6thrust24THRUST_300001_SM_1000_NS6detail15normal_iteratorINSA_10device_ptrIKfEEEEEEEE10policy1000El11variance_opNSC_INSD_IfEEEEJPSE_EEEvT0_iT1_T2_DpNS2_10kernel_argIT3_EE
.visible .entry _ZN3cub18CUB_300001_SM_10006detail9transform16transform_kernelINS2_10policy_hubILb1EN4cuda3std3__45tupleIJN6thrust24THRUST_300001_SM_1000_NS6detail15normal_iteratorINSA_10device_ptrIKfEEEEEEEE10policy1000El11variance_opNSC_INSD_IfEEEEJPSE_EEEvT0_iT1_T2_DpNS2_10kernel_argIT3_EE(
	.param .u64 _ZN3cub18CUB_300001_SM_10006detail9transform16transform_kernelINS2_10policy_hubILb1EN4cuda3std3__45tupleIJN6thrust24THRUST_300001_SM_1000_NS6detail15normal_iteratorINSA_10device_ptrIKfEEEEEEEE10policy1000El11variance_opNSC_INSD_IfEEEEJPSE_EEEvT0_iT1_T2_DpNS2_10kernel_argIT3_EE_param_0,
	.param .u32 _ZN3cub18CUB_300001_SM_10006detail9transform16transform_kernelINS2_10policy_hubILb1EN4cuda3std3__45tupleIJN6thrust24THRUST_300001_SM_1000_NS6detail15normal_iteratorINSA_10device_ptrIKfEEEEEEEE10policy1000El11variance_opNSC_INSD_IfEEEEJPSE_EEEvT0_iT1_T2_DpNS2_10kernel_argIT3_EE_param_1,
	.param .align 4 .b8 _ZN3cub18CUB_300001_SM_10006detail9transform16transform_kernelINS2_10policy_hubILb1EN4cuda3std3__45tupleIJN6thrust24THRUST_300001_SM_1000_NS6detail15normal_iteratorINSA_10device_ptrIKfEEEEEEEE10policy1000El11variance_opNSC_INSD_IfEEEEJPSE_EEEvT0_iT1_T2_DpNS2_10kernel_argIT3_EE_param_2[4],
	.param .align 8 .b8 _ZN3cub18CUB_300001_SM_10006detail9transform16transform_kernelINS2_10policy_hubILb1EN4cuda3std3__45tupleIJN6thrust24THRUST_300001_SM_1000_NS6detail15normal_iteratorINSA_10device_ptrIKfEEEEEEEE10policy1000El11variance_opNSC_INSD_IfEEEEJPSE_EEEvT0_iT1_T2_DpNS2_10kernel_argIT3_EE_param_3[8],
	.param .align 8 .b8 _ZN3cub18CUB_300001_SM_10006detail9transform16transform_kernelINS2_10policy_hubILb1EN4cuda3std3__45tupleIJN6thrust24THRUST_300001_SM_1000_NS6detail15normal_iteratorINSA_10device_ptrIKfEEEEEEEE10policy1000El11variance_opNSC_INSD_IfEEEEJPSE_EEEvT0_iT1_T2_DpNS2_10kernel_argIT3_EE_param_4[16]
)
.maxntid 128
{
	.reg .pred 	%p<37>;
	.reg .b32 	%r<81>;
	.reg .b32 	%f<135>;
	.reg .b64 	%rd<71>;

	ld.param.f32 	%f2, [_ZN3cub18CUB_300001_SM_10006detail9transform16transform_kernelINS2_10policy_hubILb1EN4cuda3std3__45tupleIJN6thrust24THRUST_300001_SM_1000_NS6detail15normal_iteratorINSA_10device_ptrIKfEEEEEEEE10policy1000El11variance_opNSC_INSD_IfEEEEJPSE_EEEvT0_iT1_T2_DpNS2_10kernel_argIT3_EE_param_2];
	ld.param.u64 	%rd16, [_ZN3cub18CUB_300001_SM_10006detail9transform16transform_kernelINS2_10policy_hubILb1EN4cuda3std3__45tupleIJN6thrust24THRUST_300001_SM_1000_NS6detail15normal_iteratorINSA_10device_ptrIKfEEEEEEEE10policy1000El11variance_opNSC_INSD_IfEEEEJPSE_EEEvT0_iT1_T2_DpNS2_10kernel_argIT3_EE_param_0];
	ld.param.u64 	%rd17, [_ZN3cub18CUB_300001_SM_10006detail9transform16transform_kernelINS2_10policy_hubILb1EN4cuda3std3__45tupleIJN6thrust24THRUST_300001_SM_1000_NS6detail15normal_iteratorINSA_10device_ptrIKfEEEEEEEE10policy1000El11variance_opNSC_INSD_IfEEEEJPSE_EEEvT0_iT1_T2_DpNS2_10kernel_argIT3_EE_param_4];
	ld.param.u64 	%rd18, [_ZN3cub18CUB_300001_SM_10006detail9transform16transform_kernelINS2_10policy_hubILb1EN4cuda3std3__45tupleIJN6thrust24THRUST_300001_SM_1000_NS6detail15normal_iteratorINSA_10device_ptrIKfEEEEEEEE10policy1000El11variance_opNSC_INSD_IfEEEEJPSE_EEEvT0_iT1_T2_DpNS2_10kernel_argIT3_EE_param_3];
	ld.param.u32 	%r47, [_ZN3cub18CUB_300001_SM_10006detail9transform16transform_kernelINS2_10policy_hubILb1EN4cuda3std3__45tupleIJN6thrust24THRUST_300001_SM_1000_NS6detail15normal_iteratorINSA_10device_ptrIKfEEEEEEEE10policy1000El11variance_opNSC_INSD_IfEEEEJPSE_EEEvT0_iT1_T2_DpNS2_10kernel_argIT3_EE_param_1];
	cvta.to.global.u64 	%rd1, %rd18;
	cvta.to.global.u64 	%rd2, %rd17;
	shl.b32 	%r1, %r47, 7;
	mov.u32 	%r48, %ctaid.x;
	cvt.u64.u32 	%rd19, %r48;
	cvt.s64.s32 	%rd20, %r1;
	mul.lo.s64 	%rd3, %rd20, %rd19;
	sub.s64 	%rd21, %rd16, %rd3;
	min.s64 	%rd22, %rd21, %rd20;
	cvt.u32.u64 	%r2, %rd22;
	shl.b32 	%r3, %r2, 2;
	mov.u32 	%r4, %tid.x;
	shl.b32 	%r69, %r4, 7;
	setp.ge.s32 	%p1, %r69, %r3;
	@%p1 bra 	$L__BB3_3;
	shl.b64 	%rd23, %rd3, 2;
	add.s64 	%rd24, %rd2, %rd23;
	mul.wide.u32 	%rd25, %r4, 128;
	add.s64 	%rd69, %rd24, %rd25;
$L__BB3_2:
	.pragma "nounroll";
	// begin inline asm
	prefetch.global.L2 [%rd69];
	// end inline asm
	add.s32 	%r69, %r69, 16384;
	add.s64 	%rd69, %rd69, 16384;
	setp.lt.s32 	%p2, %r69, %r3;
	@%p2 bra 	$L__BB3_2;
$L__BB3_3:
	shl.b64 	%rd27, %rd3, 2;
	add.s64 	%rd7, %rd2, %rd27;
	add.s64 	%rd8, %rd1, %rd27;
	setp.eq.s32 	%p3, %r1, %r2;
	@%p3 bra 	$L__BB3_45;
	setp.lt.s32 	%p4, %r47, 1;
	@%p4 bra 	$L__BB3_58;
	and.b32  	%r8, %r47, 7;
	setp.lt.u32 	%p5, %r47, 8;
	mov.b32 	%r78, 0;
	@%p5 bra 	$L__BB3_24;
	and.b32  	%r78, %r47, 2147483640;
	mov.b32 	%r72, 0;
$L__BB3_7:
	.pragma "nounroll";
	shl.b32 	%r51, %r72, 7;
	add.s32 	%r19, %r51, %r4;
	setp.ge.s32 	%p6, %r19, %r2;
	@%p6 bra 	$L__BB3_9;
	mul.wide.u32 	%rd28, %r19, 4;
	add.s64 	%rd29, %rd7, %rd28;
	ld.global.f32 	%f3, [%rd29];
	sub.f32 	%f4, %f3, %f2;
	mul.f32 	%f5, %f4, %f4;
	add.s64 	%rd30, %rd8, %rd28;
	st.global.f32 	[%rd30], %f5;
$L__BB3_9:
	add.s32 	%r52, %r19, 128;
	setp.ge.s32 	%p7, %r52, %r2;
	mul.wide.s32 	%rd31, %r52, 4;
	add.s64 	%rd12, %rd7, %rd31;
	add.s64 	%rd13, %rd8, %rd31;
	@%p7 bra 	$L__BB3_11;
	ld.global.f32 	%f6, [%rd12];
	sub.f32 	%f7, %f6, %f2;
	mul.f32 	%f8, %f7, %f7;
	st.global.f32 	[%rd13], %f8;
$L__BB3_11:
	add.s32 	%r53, %r19, 256;
	setp.ge.s32 	%p8, %r53, %r2;
	@%p8 bra 	$L__BB3_13;
	ld.global.f32 	%f9, [%rd12+512];
	sub.f32 	%f10, %f9, %f2;
	mul.f32 	%f11, %f10, %f10;
	st.global.f32 	[%rd13+512], %f11;
$L__BB3_13:
	add.s32 	%r54, %r19, 384;
	setp.ge.s32 	%p9, %r54, %r2;
	@%p9 bra 	$L__BB3_15;
	ld.global.f32 	%f12, [%rd12+1024];
	sub.f32 	%f13, %f12, %f2;
	mul.f32 	%f14, %f13, %f13;
	st.global.f32 	[%rd13+1024], %f14;
$L__BB3_15:
	add.s32 	%r55, %r19, 512;
	setp.ge.s32 	%p10, %r55, %r2;
	@%p10 bra 	$L__BB3_17;
	ld.global.f32 	%f15, [%rd12+1536];
	sub.f32 	%f16, %f15, %f2;
	mul.f32 	%f17, %f16, %f16;
	st.global.f32 	[%rd13+1536], %f17;
$L__BB3_17:
	add.s32 	%r56, %r19, 640;
	setp.ge.s32 	%p11, %r56, %r2;
	@%p11 bra 	$L__BB3_19;
	ld.global.f32 	%f18, [%rd12+2048];
	sub.f32 	%f19, %f18, %f2;
	mul.f32 	%f20, %f19, %f19;
	st.global.f32 	[%rd13+2048], %f20;
$L__BB3_19:
	add.s32 	%r57, %r19, 768;
	setp.ge.s32 	%p12, %r57, %r2;
	@%p12 bra 	$L__BB3_21;
	ld.global.f32 	%f21, [%rd12+2560];
	sub.f32 	%f22, %f21, %f2;
	mul.f32 	%f23, %f22, %f22;
	st.global.f32 	[%rd13+2560], %f23;
$L__BB3_21:
	add.s32 	%r58, %r19, 896;
	setp.ge.s32 	%p13, %r58, %r2;
	@%p13 bra 	$L__BB3_23;
	ld.global.f32 	%f24, [%rd12+3072];
	sub.f32 	%f25, %f24, %f2;
	mul.f32 	%f26, %f25, %f25;
	st.global.f32 	[%rd13+3072], %f26;
$L__BB3_23:
	add.s32 	%r72, %r72, 8;
	setp.eq.s32 	%p14, %r72, %r78;
	@%p14 bra 	$L__BB3_24;
	bra.uni 	$L__BB3_7;
$L__BB3_24:
	setp.eq.s32 	%p15, %r8, 0;
	@%p15 bra 	$L__BB3_58;
	and.b32  	%r35, %r47, 3;
	setp.lt.u32 	%p16, %r8, 4;
	@%p16 bra 	$L__BB3_35;
	shl.b32 	%r59, %r78, 7;
	add.s32 	%r36, %r59, %r4;
	setp.ge.s32 	%p17, %r36, %r2;
	@%p17 bra 	$L__BB3_28;
	mul.wide.s32 	%rd32, %r36, 4;
	add.s64 	%rd33, %rd7, %rd32;
	ld.global.f32 	%f27, [%rd33];
	sub.f32 	%f28, %f27, %f2;
	mul.f32 	%f29, %f28, %f28;
	add.s64 	%rd34, %rd8, %rd32;
	st.global.f32 	[%rd34], %f29;
$L__BB3_28:
	add.s32 	%r37, %r36, 128;
	setp.ge.s32 	%p18, %r37, %r2;
	@%p18 bra 	$L__BB3_30;
	mul.wide.s32 	%rd35, %r37, 4;
	add.s64 	%rd36, %rd7, %rd35;
	ld.global.f32 	%f30, [%rd36];
	sub.f32 	%f31, %f30, %f2;
	mul.f32 	%f32, %f31, %f31;
	add.s64 	%rd37, %rd8, %rd35;
	st.global.f32 	[%rd37], %f32;
$L__BB3_30:
	add.s32 	%r38, %r36, 256;
	setp.ge.s32 	%p19, %r38, %r2;
	@%p19 bra 	$L__BB3_32;
	mul.wide.s32 	%rd38, %r38, 4;
	add.s64 	%rd39, %rd7, %rd38;
	ld.global.f32 	%f33, [%rd39];
	sub.f32 	%f34, %f33, %f2;
	mul.f32 	%f35, %f34, %f34;
	add.s64 	%rd40, %rd8, %rd38;
	st.global.f32 	[%rd40], %f35;
$L__BB3_32:
	add.s32 	%r39, %r36, 384;
	setp.ge.s32 	%p20, %r39, %r2;
	@%p20 bra 	$L__BB3_34;
	mul.wide.s32 	%rd41, %r39, 4;
	add.s64 	%rd42, %rd7, %rd41;
	ld.global.f32 	%f36, [%rd42];
	sub.f32 	%f37, %f36, %f2;
	mul.f32 	%f38, %f37, %f37;
	add.s64 	%rd43, %rd8, %rd41;
	st.global.f32 	[%rd43], %f38;
$L__BB3_34:
	add.s32 	%r78, %r78, 4;
$L__BB3_35:
	setp.eq.s32 	%p21, %r35, 0;
	@%p21 bra 	$L__BB3_58;
	setp.eq.s32 	%p22, %r35, 1;
	@%p22 bra 	$L__BB3_42;
	shl.b32 	%r60, %r78, 7;
	add.s32 	%r42, %r60, %r4;
	setp.ge.s32 	%p23, %r42, %r2;
	@%p23 bra 	$L__BB3_39;
	mul.wide.s32 	%rd44, %r42, 4;
	add.s64 	%rd45, %rd7, %rd44;
	ld.global.f32 	%f39, [%rd45];
	sub.f32 	%f40, %f39, %f2;
	mul.f32 	%f41, %f40, %f40;
	add.s64 	%rd46, %rd8, %rd44;
	st.global.f32 	[%rd46], %f41;
$L__BB3_39:
	add.s32 	%r43, %r42, 128;
	setp.ge.s32 	%p24, %r43, %r2;
	@%p24 bra 	$L__BB3_41;
	mul.wide.s32 	%rd47, %r43, 4;
	add.s64 	%rd48, %rd7, %rd47;
	ld.global.f32 	%f42, [%rd48];
	sub.f32 	%f43, %f42, %f2;
	mul.f32 	%f44, %f43, %f43;
	add.s64 	%rd49, %rd8, %rd47;
	st.global.f32 	[%rd49], %f44;
$L__BB3_41:
	add.s32 	%r78, %r78, 2;
$L__BB3_42:
	and.b32  	%r61, %r47, 1;
	setp.eq.b32 	%p25, %r61, 1;
	not.pred 	%p26, %p25;
	@%p26 bra 	$L__BB3_58;
	shl.b32 	%r62, %r78, 7;
	add.s32 	%r46, %r62, %r4;
	setp.ge.s32 	%p27, %r46, %r2;
	@%p27 bra 	$L__BB3_58;
	mul.wide.s32 	%rd50, %r46, 4;
	add.s64 	%rd51, %rd7, %rd50;
	ld.global.f32 	%f45, [%rd51];
	sub.f32 	%f46, %f45, %f2;
	mul.f32 	%f47, %f46, %f46;
	add.s64 	%rd52, %rd8, %rd50;
	st.global.f32 	[%rd52], %f47;
	bra.uni 	$L__BB3_58;
$L__BB3_45:
	setp.lt.s32 	%p28, %r47, 1;
	@%p28 bra 	$L__BB3_58;
	and.b32  	%r10, %r47, 15;
	setp.lt.u32 	%p29, %r47, 16;
	mov.b32 	%r74, 0;
	@%p29 bra 	$L__BB3_49;
	and.b32  	%r74, %r47, 2147483632;
	neg.s32 	%r71, %r74;
	add.s32 	%r70, %r4, 1152;
	mul.wide.u32 	%rd70, %r4, 4;
$L__BB3_48:
	.pragma "nounroll";
	mul.wide.s32 	%rd53, %r70, 4;
	add.s64 	%rd54, %rd53, 1536;
	add.s64 	%rd55, %rd7, %rd70;
	ld.global.f32 	%f48, [%rd55];
	sub.f32 	%f49, %f48, %f2;
	mul.f32 	%f50, %f49, %f49;
	add.s64 	%rd56, %rd8, %rd70;
	st.global.f32 	[%rd56], %f50;
	ld.global.f32 	%f51, [%rd55+512];
	sub.f32 	%f52, %f51, %f2;
	mul.f32 	%f53, %f52, %f52;
	st.global.f32 	[%rd56+512], %f53;
	ld.global.f32 	%f54, [%rd55+1024];
	sub.f32 	%f55, %f54, %f2;
	mul.f32 	%f56, %f55, %f55;
	st.global.f32 	[%rd56+1024], %f56;
	ld.global.f32 	%f57, [%rd55+1536];
	sub.f32 	%f58, %f57, %f2;
	mul.f32 	%f59, %f58, %f58;
	st.global.f32 	[%rd56+1536], %f59;
	ld.global.f32 	%f60, [%rd55+2048];
	sub.f32 	%f61, %f60, %f2;
	mul.f32 	%f62, %f61, %f61;
	st.global.f32 	[%rd56+2048], %f62;
	ld.global.f32 	%f63, [%rd55+2560];
	sub.f32 	%f64, %f63, %f2;
	mul.f32 	%f65, %f64, %f64;
	st.global.f32 	[%rd56+2560], %f65;
	ld.global.f32 	%f66, [%rd55+3072];
	sub.f32 	%f67, %f66, %f2;
	mul.f32 	%f68, %f67, %f67;
	st.global.f32 	[%rd56+3072], %f68;
	ld.global.f32 	%f69, [%rd55+3584];
	sub.f32 	%f70, %f69, %f2;
	mul.f32 	%f71, %f70, %f70;
	st.global.f32 	[%rd56+3584], %f71;
	ld.global.f32 	%f72, [%rd55+4096];
	sub.f32 	%f73, %f72, %f2;
	mul.f32 	%f74, %f73, %f73;
	st.global.f32 	[%rd56+4096], %f74;
	add.s64 	%rd57, %rd7, %rd54;
	ld.global.f32 	%f75, [%rd57+-1536];
	sub.f32 	%f76, %f75, %f2;
	mul.f32 	%f77, %f76, %f76;
	add.s64 	%rd58, %rd8, %rd54;
	st.global.f32 	[%rd58+-1536], %f77;
	ld.global.f32 	%f78, [%rd57+-1024];
	sub.f32 	%f79, %f78, %f2;
	mul.f32 	%f80, %f79, %f79;
	st.global.f32 	[%rd58+-1024], %f80;
	ld.global.f32 	%f81, [%rd57+-512];
	sub.f32 	%f82, %f81, %f2;
	mul.f32 	%f83, %f82, %f82;
	st.global.f32 	[%rd58+-512], %f83;
	ld.global.f32 	%f84, [%rd57];
	sub.f32 	%f85, %f84, %f2;
	mul.f32 	%f86, %f85, %f85;
	st.global.f32 	[%rd58], %f86;
	ld.global.f32 	%f87, [%rd57+512];
	sub.f32 	%f88, %f87, %f2;
	mul.f32 	%f89, %f88, %f88;
	st.global.f32 	[%rd58+512], %f89;
	ld.global.f32 	%f90, [%rd57+1024];
	sub.f32 	%f91, %f90, %f2;
	mul.f32 	%f92, %f91, %f91;
	st.global.f32 	[%rd58+1024], %f92;
	ld.global.f32 	%f93, [%rd57+1536];
	sub.f32 	%f94, %f93, %f2;
	mul.f32 	%f95, %f94, %f94;
	st.global.f32 	[%rd58+1536], %f95;
	add.s32 	%r71, %r71, 16;
	add.s32 	%r70, %r70, 2048;
	add.s64 	%rd70, %rd70, 8192;
	setp.eq.s32 	%p30, %r71, 0;
	@%p30 bra 	$L__BB3_49;
	bra.uni 	$L__BB3_48;
$L__BB3_49:
	setp.eq.s32 	%p31, %r10, 0;
	@%p31 bra 	$L__BB3_58;
	and.b32  	%r22, %r47, 7;
	setp.lt.u32 	%p32, %r10, 8;
	@%p32 bra 	$L__BB3_52;
	shl.b32 	%r64, %r74, 7;
	add.s32 	%r65, %r64, %r4;
	mul.wide.s32 	%rd59, %r65, 4;
	add.s64 	%rd60, %rd7, %rd59;
	ld.global.f32 	%f96, [%rd60];
	sub.f32 	%f97, %f96, %f2;
	mul.f32 	%f98, %f97, %f97;
	add.s64 	%rd61, %rd8, %rd59;
	st.global.f32 	[%rd61], %f98;
	ld.global.f32 	%f99, [%rd60+512];
	sub.f32 	%f100, %f99, %f2;
	mul.f32 	%f101, %f100, %f100;
	st.global.f32 	[%rd61+512], %f101;
	ld.global.f32 	%f102, [%rd60+1024];
	sub.f32 	%f103, %f102, %f2;
	mul.f32 	%f104, %f103, %f103;
	st.global.f32 	[%rd61+1024], %f104;
	ld.global.f32 	%f105, [%rd60+1536];
	sub.f32 	%f106, %f105, %f2;
	mul.f32 	%f107, %f106, %f106;
	st.global.f32 	[%rd61+1536], %f107;
	ld.global.f32 	%f108, [%rd60+2048];
	sub.f32 	%f109, %f108, %f2;
	mul.f32 	%f110, %f109, %f109;
	st.global.f32 	[%rd61+2048], %f110;
	ld.global.f32 	%f111, [%rd60+2560];
	sub.f32 	%f112, %f111, %f2;
	mul.f32 	%f113, %f112, %f112;
	st.global.f32 	[%rd61+2560], %f113;
	ld.global.f32 	%f114, [%rd60+3072];
	sub.f32 	%f115, %f114, %f2;
	mul.f32 	%f116, %f115, %f115;
	st.global.f32 	[%rd61+3072], %f116;
	ld.global.f32 	%f117, [%rd60+3584];
	sub.f32 	%f118, %f117, %f2;
	mul.f32 	%f119, %f118, %f118;
	st.global.f32 	[%rd61+3584], %f119;
	add.s32 	%r74, %r74, 8;
$L__BB3_52:
	setp.eq.s32 	%p33, %r22, 0;
	@%p33 bra 	$L__BB3_58;
	and.b32  	%r25, %r47, 3;
	setp.lt.u32 	%p34, %r22, 4;
	@%p34 bra 	$L__BB3_55;
	shl.b32 	%r66, %r74, 7;
	add.s32 	%r67, %r66, %r4;
	mul.wide.s32 	%rd62, %r67, 4;
	add.s64 	%rd63, %rd7, %rd62;
	ld.global.f32 	%f120, [%rd63];
	sub.f32 	%f121, %f120, %f2;
	mul.f32 	%f122, %f121, %f121;
	add.s64 	%rd64, %rd8, %rd62;
	st.global.f32 	[%rd64], %f122;
	ld.global.f32 	%f123, [%rd63+512];
	sub.f32 	%f124, %f123, %f2;
	mul.f32 	%f125, %f124, %f124;
	st.global.f32 	[%rd64+512], %f125;
	ld.global.f32 	%f126, [%rd63+1024];
	sub.f32 	%f127, %f126, %f2;
	mul.f32 	%f128, %f127, %f127;
	st.global.f32 	[%rd64+1024], %f128;
	ld.global.f32 	%f129, [%rd63+1536];
	sub.f32 	%f130, %f129, %f2;
	mul.f32 	%f131, %f130, %f130;
	st.global.f32 	[%rd64+1536], %f131;
	add.s32 	%r74, %r74, 4;
$L__BB3_55:
	setp.eq.s32 	%p35, %r25, 0;
	@%p35 bra 	$L__BB3_58;
	shl.b32 	%r68, %r74, 7;
	add.s32 	%r77, %r4, %r68;
	neg.s32 	%r76, %r25;
$L__BB3_57:
	.pragma "nounroll";
	mul.wide.s32 	%rd66, %r77, 4;
	add.s64 	%rd67, %rd8, %rd66;
	add.s64 	%rd68, %rd7, %rd66;
	ld.global.f32 	%f132, [%rd68];
	sub.f32 	%f133, %f132, %f2;
	mul.f32 	%f134, %f133, %f133;
	st.global.f32 	[%rd67], %f134;
	add.s32 	%r77, %r77, 128;
	add.s32 	%r76, %r76, 1;
	setp.eq.s32 	%p36, %r76, 0;
	@%p36 bra 	$L__BB3_58;
	bra.uni 	$L__BB3_57;
$L__BB3_58:
	ret;

}
	// .globl	_ZN3cub18CUB_300001_SM_10006detail6reduce28DeviceReduceSingleTileKernelINS2_10policy_hubIfjN4cuda3std3__44plusIfEEE10Policy1000EN6thrust24THRUST_300001_SM_1000_NS6detail15normal_iteratorINSD_10device_ptrIKfEEEEPfjS9_ff11variance_opEEvT0_T1_T2_T3_T4_T6_
.visible .entry _ZN3cub18CUB_300001_SM_10006detail6reduce28DeviceReduceSingleTileKernelINS2_10policy_hubIfjN4cuda3std3__44plusIfEEE10Policy1000EN6thrust24THRUST_300001_SM_1000_NS6detail15normal_iteratorINSD_10device_ptrIKfEEEEPfjS9_ff11variance_opEEvT0_T1_T2_T3_T4_T6_(
	.param .align 8 .b8 _ZN3cub18CUB_300001_SM_10006detail6reduce28DeviceReduceSingleTileKernelINS2_10policy_hubIfjN4cuda3std3__44plusIfEEE10Policy1000EN6thrust24THRUST_300001_SM_1000_NS6detail15normal_iteratorINSD_10device_ptrIKfEEEEPfjS9_ff11variance_opEEvT0_T1_T2_T3_T4_T6__param_0[8],
	.param .u64 .ptr .align 1 _ZN3cub18CUB_300001_SM_10006detail6reduce28DeviceReduceSingleTileKernelINS2_10policy_hubIfjN4cuda3std3__44plusIfEEE10Policy1000EN6thrust24THRUST_300001_SM_1000_NS6detail15normal_iteratorINSD_10device_ptrIKfEEEEPfjS9_ff11variance_opEEvT0_T1_T2_T3_T4_T6__param_1,
	.param .u32 _ZN3cub18CUB_300001_SM_10006detail6reduce28DeviceReduceSingleTileKernelINS2_10policy_hubIfjN4cuda3std3__44plusIfEEE10Policy1000EN6thrust24THRUST_300001_SM_1000_NS6detail15normal_iteratorINSD_10device_ptrIKfEEEEPfjS9_ff11variance_opEEvT0_T1_T2_T3_T4_T6__param_2,
	.param .align 1 .b8 _ZN3cub18CUB_300001_SM_10006detail6reduce28DeviceReduceSingleTileKernelINS2_10policy_hubIfjN4cuda3std3__44plusIfEEE10Policy1000EN6thrust24THRUST_300001_SM_1000_NS6detail15normal_iteratorINSD_10device_ptrIKfEEEEPfjS9_ff11variance_opEEvT0_T1_T2_T3_T4_T6__param_3[1],
	.param .f32 _ZN3cub18CUB_300001_SM_10006detail6reduce28DeviceReduceSingleTileKernelINS2_10policy_hubIfjN4cuda3std3__44plusIfEEE10Policy1000EN6thrust24THRUST_300001_SM_1000_NS6detail15normal_iteratorINSD_10device_ptrIKfEEEEPfjS9_ff11variance_opEEvT0_T1_T2_T3_T4_T6__param_4,
	.param .align 4 .b8 _ZN3cub18CUB_300001_SM_10006detail6reduce28DeviceReduceSingleTileKernelINS2_10policy_hubIfjN4cuda3std3__44plusIfEEE10Policy1000EN6thrust24THRUST_300001_SM_1000_NS6detail15normal_iteratorINSD_10device_ptrIKfEEEEPfjS9_ff11variance_opEEvT0_T1_T2_T3_T4_T6__param_5[4]
)
.maxntid 512
.minnctapersm 1
{
	.reg .pred 	%p<67>;
	.reg .b32 	%r<211>;
	.reg .b32 	%f<493>;
	.reg .b64 	%rd<84>;
	// demoted variable
	.shared .align 4 .b8 _ZZN3cub18CUB_300001_SM_10006detail6reduce28DeviceReduceSingleTileKernelINS2_10policy_hubIfjN4cuda3std3__44plusIfEEE10Policy1000EN6thrust24THRUST_300001_SM_1000_NS6detail15normal_iteratorINSD_10device_ptrIKfEEEEPfjS9_ff11variance_opEEvT0_T1_T2_T3_T4_T6_E12temp_storage[84];
	ld.param.f32 	%f44, [_ZN3cub18CUB_300001_SM_10006detail6reduce28DeviceReduceSingleTileKernelINS2_10policy_hubIfjN4cuda3std3__44plusIfEEE10Policy1000EN6thrust24THRUST_300001_SM_1000_NS6detail15normal_iteratorINSD_10device_ptrIKfEEEEPfjS9_ff11variance_opEEvT0_T1_T2_T3_T4_T6__param_5];
	ld.param.u64 	%rd9, [_ZN3cub18CUB_300001_SM_10006detail6reduce28DeviceReduceSingleTileKernelINS2_10policy_hubIfjN4cuda3std3__44plusIfEEE10Policy1000EN6thrust24THRUST_300001_SM_1000_NS6detail15normal_iteratorINSD_10device_ptrIKfEEEEPfjS9_ff11variance_opEEvT0_T1_T2_T3_T4_T6__param_0];
	ld.param.u64 	%rd10, [_ZN3cub18CUB_300001_SM_10006detail6reduce28DeviceReduceSingleTileKernelINS2_10policy_hubIfjN4cuda3std3__44plusIfEEE10Policy1000EN6thrust24THRUST_300001_SM_1000_NS6detail15normal_iteratorINSD_10device_ptrIKfEEEEPfjS9_ff11variance_opEEvT0_T1_T2_T3_T4_T6__param_1];
	ld.param.u32 	%r51, [_ZN3cub18CUB_300001_SM_10006detail6reduce28DeviceReduceSingleTileKernelINS2_10policy_hubIfjN4cuda3std3__44plusIfEEE10Policy1000EN6thrust24THRUST_300001_SM_1000_NS6detail15normal_iteratorINSD_10device_ptrIKfEEEEPfjS9_ff11variance_opEEvT0_T1_T2_T3_T4_T6__param_2];
	ld.param.f32 	%f43, [_ZN3cub18CUB_300001_SM_10006detail6reduce28DeviceReduceSingleTileKernelINS2_10policy_hubIfjN4cuda3std3__44plusIfEEE10Policy1000EN6thrust24THRUST_300001_SM_1000_NS6detail15normal_iteratorINSD_10device_ptrIKfEEEEPfjS9_ff11variance_opEEvT0_T1_T2_T3_T4_T6__param_4];
	cvta.to.global.u64 	%rd1, %rd10;
	setp.ne.s32 	%p1, %r51, 0;
	@%p1 bra 	$L__BB4_3;
	mov.u32 	%r193, %tid.x;
	setp.ne.s32 	%p66, %r193, 0;
	@%p66 bra 	$L__BB4_52;
	st.global.f32 	[%rd1], %f43;
	bra.uni 	$L__BB4_52;
$L__BB4_3:
	cvta.to.global.u64 	%rd2, %rd9;
	setp.gt.u32 	%p2, %r51, 8191;
	@%p2 bra 	$L__BB4_28;
	mov.u32 	%r1, %tid.x;
	setp.ge.u32 	%p24, %r1, %r51;
	mov.f32 	%f480, 0f00000000;
	mov.u32 	%r197, %r1;
	@%p24 bra 	$L__BB4_6;
	mul.wide.u32 	%rd73, %r1, 4;
	add.s64 	%rd74, %rd2, %rd73;
	ld.global.f32 	%f282, [%rd74];
	sub.f32 	%f283, %f282, %f44;
	mul.f32 	%f480, %f283, %f283;
	add.s32 	%r197, %r1, 512;
$L__BB4_6:
	setp.ge.u32 	%p25, %r197, %r51;
	@%p25 bra 	$L__BB4_19;
	not.b32 	%r120, %r197;
	add.s32 	%r121, %r51, %r120;
	shr.u32 	%r122, %r121, 9;
	add.s32 	%r4, %r122, 1;
	and.b32  	%r5, %r4, 15;
	setp.lt.u32 	%p26, %r121, 7680;
	@%p26 bra 	$L__BB4_10;
	and.b32  	%r123, %r4, 16777200;
	neg.s32 	%r195, %r123;
	mul.wide.u32 	%rd75, %r197, 4;
	add.s64 	%rd76, %rd75, %rd2;
	add.s64 	%rd82, %rd76, 16384;
$L__BB4_9:
	.pragma "nounroll";
	ld.global.f32 	%f285, [%rd82+-16384];
	sub.f32 	%f286, %f285, %f44;
	fma.rn.f32 	%f287, %f286, %f286, %f480;
	ld.global.f32 	%f288, [%rd82+-14336];
	sub.f32 	%f289, %f288, %f44;
	fma.rn.f32 	%f290, %f289, %f289, %f287;
	ld.global.f32 	%f291, [%rd82+-12288];
	sub.f32 	%f292, %f291, %f44;
	fma.rn.f32 	%f293, %f292, %f292, %f290;
	ld.global.f32 	%f294, [%rd82+-10240];
	sub.f32 	%f295, %f294, %f44;
	fma.rn.f32 	%f296, %f295, %f295, %f293;
	ld.global.f32 	%f297, [%rd82+-8192];
	sub.f32 	%f298, %f297, %f44;
	fma.rn.f32 	%f299, %f298, %f298, %f296;
	ld.global.f32 	%f300, [%rd82+-6144];
	sub.f32 	%f301, %f300, %f44;
	fma.rn.f32 	%f302, %f301, %f301, %f299;
	ld.global.f32 	%f303, [%rd82+-4096];
	sub.f32 	%f304, %f303, %f44;
	fma.rn.f32 	%f305, %f304, %f304, %f302;
	ld.global.f32 	%f306, [%rd82+-2048];
	sub.f32 	%f307, %f306, %f44;
	fma.rn.f32 	%f308, %f307, %f307, %f305;
	ld.global.f32 	%f309, [%rd82];
	sub.f32 	%f310, %f309, %f44;
	fma.rn.f32 	%f311, %f310, %f310, %f308;
	ld.global.f32 	%f312, [%rd82+2048];
	sub.f32 	%f313, %f312, %f44;
	fma.rn.f32 	%f314, %f313, %f313, %f311;
	ld.global.f32 	%f315, [%rd82+4096];
	sub.f32 	%f316, %f315, %f44;
	fma.rn.f32 	%f317, %f316, %f316, %f314;
	ld.global.f32 	%f318, [%rd82+6144];
	sub.f32 	%f319, %f318, %f44;
	fma.rn.f32 	%f320, %f319, %f319, %f317;
	ld.global.f32 	%f321, [%rd82+8192];
	sub.f32 	%f322, %f321, %f44;
	fma.rn.f32 	%f323, %f322, %f322, %f320;
	ld.global.f32 	%f324, [%rd82+10240];
	sub.f32 	%f325, %f324, %f44;
	fma.rn.f32 	%f326, %f325, %f325, %f323;
	ld.global.f32 	%f327, [%rd82+12288];
	sub.f32 	%f328, %f327, %f44;
	fma.rn.f32 	%f329, %f328, %f328, %f326;
	ld.global.f32 	%f330, [%rd82+14336];
	sub.f32 	%f331, %f330, %f44;
	fma.rn.f32 	%f480, %f331, %f331, %f329;
	add.s32 	%r197, %r197, 8192;
	add.s32 	%r195, %r195, 16;
	add.s64 	%rd82, %rd82, 32768;
	setp.ne.s32 	%p27, %r195, 0;
	@%p27 bra 	$L__BB4_9;
$L__BB4_10:
	setp.eq.s32 	%p28, %r5, 0;
	@%p28 bra 	$L__BB4_19;
	and.b32  	%r12, %r4, 7;
	setp.lt.u32 	%p29, %r5, 8;
	@%p29 bra 	$L__BB4_13;
	mul.wide.u32 	%rd77, %r197, 4;
	add.s64 	%rd78, %rd2, %rd77;
	ld.global.f32 	%f333, [%rd78];
	sub.f32 	%f334, %f333, %f44;
	fma.rn.f32 	%f335, %f334, %f334, %f480;
	ld.global.f32 	%f336, [%rd78+2048];
	sub.f32 	%f337, %f336, %f44;
	fma.rn.f32 	%f338, %f337, %f337, %f335;
	ld.global.f32 	%f339, [%rd78+4096];
	sub.f32 	%f340, %f339, %f44;
	fma.rn.f32 	%f341, %f340, %f340, %f338;
	ld.global.f32 	%f342, [%rd78+6144];
	sub.f32 	%f343, %f342, %f44;
	fma.rn.f32 	%f344, %f343, %f343, %f341;
	ld.global.f32 	%f345, [%rd78+8192];
	sub.f32 	%f346, %f345, %f44;
	fma.rn.f32 	%f347, %f346, %f346, %f344;
	ld.global.f32 	%f348, [%rd78+10240];
	sub.f32 	%f349, %f348, %f44;
	fma.rn.f32 	%f350, %f349, %f349, %f347;
	ld.global.f32 	%f351, [%rd78+12288];
	sub.f32 	%f352, %f351, %f44;
	fma.rn.f32 	%f353, %f352, %f352, %f350;
	ld.global.f32 	%f354, [%rd78+14336];
	sub.f32 	%f355, %f354, %f44;
	fma.rn.f32 	%f480, %f355, %f355, %f353;
	add.s32 	%r197, %r197, 4096;
$L__BB4_13:
	setp.eq.s32 	%p30, %r12, 0;
	@%p30 bra 	$L__BB4_19;
	and.b32  	%r15, %r4, 3;
	setp.lt.u32 	%p31, %r12, 4;
	@%p31 bra 	$L__BB4_16;
	mul.wide.u32 	%rd79, %r197, 4;
	add.s64 	%rd80, %rd2, %rd79;
	ld.global.f32 	%f357, [%rd80];
	sub.f32 	%f358, %f357, %f44;
	fma.rn.f32 	%f359, %f358, %f358, %f480;
	ld.global.f32 	%f360, [%rd80+2048];
	sub.f32 	%f361, %f360, %f44;
	fma.rn.f32 	%f362, %f361, %f361, %f359;
	ld.global.f32 	%f363, [%rd80+4096];
	sub.f32 	%f364, %f363, %f44;
	fma.rn.f32 	%f365, %f364, %f364, %f362;
	ld.global.f32 	%f366, [%rd80+6144];
	sub.f32 	%f367, %f366, %f44;
	fma.rn.f32 	%f480, %f367, %f367, %f365;
	add.s32 	%r197, %r197, 2048;
$L__BB4_16:
	setp.eq.s32 	%p32, %r15, 0;
	@%p32 bra 	$L__BB4_19;
	mul.wide.u32 	%rd81, %r197, 4;
	add.s64 	%rd83, %rd2, %rd81;
	neg.s32 	%r200, %r15;
$L__BB4_18:
	.pragma "nounroll";
	ld.global.f32 	%f368, [%rd83];
	sub.f32 	%f369, %f368, %f44;
	fma.rn.f32 	%f480, %f369, %f369, %f480;
	add.s64 	%rd83, %rd83, 2048;
	add.s32 	%r200, %r200, 1;
	setp.ne.s32 	%p33, %r200, 0;
	@%p33 bra 	$L__BB4_18;
$L__BB4_19:
	setp.lt.u32 	%p34, %r51, 512;
	@%p34 bra 	$L__BB4_24;
	// begin inline asm
	mov.u32 %r162, %laneid;
	// end inline asm
	mov.b32 	%r164, %f480;
	mov.b32 	%r165, 1;
	mov.b32 	%r186, 31;
	mov.b32 	%r187, -1;
	// begin inline asm
	shfl.sync.down.b32 %r163, %r164, %r165, %r186, %r187;
	// end inline asm
	setp.gt.s32 	%p58, %r162, 30;
	mov.b32 	%f428, %r163;
	add.f32 	%f429, %f480, %f428;
	selp.f32 	%f430, %f480, %f429, %p58;
	mov.b32 	%r169, %f430;
	mov.b32 	%r170, 2;
	// begin inline asm
	shfl.sync.down.b32 %r168, %r169, %r170, %r186, %r187;
	// end inline asm
	setp.gt.s32 	%p59, %r162, 29;
	mov.b32 	%f431, %r168;
	add.f32 	%f432, %f430, %f431;
	selp.f32 	%f433, %f430, %f432, %p59;
	mov.b32 	%r174, %f433;
	mov.b32 	%r175, 4;
	// begin inline asm
	shfl.sync.down.b32 %r173, %r174, %r175, %r186, %r187;
	// end inline asm
	setp.gt.s32 	%p60, %r162, 27;
	mov.b32 	%f434, %r173;
	add.f32 	%f435, %f433, %f434;
	selp.f32 	%f436, %f433, %f435, %p60;
	mov.b32 	%r179, %f436;
	mov.b32 	%r180, 8;
	// begin inline asm
	shfl.sync.down.b32 %r178, %r179, %r180, %r186, %r187;
	// end inline asm
	setp.gt.s32 	%p61, %r162, 23;
	mov.b32 	%f437, %r178;
	add.f32 	%f438, %f436, %f437;
	selp.f32 	%f439, %f436, %f438, %p61;
	mov.b32 	%r184, %f439;
	mov.b32 	%r185, 16;
	// begin inline asm
	shfl.sync.down.b32 %r183, %r184, %r185, %r186, %r187;
	// end inline asm
	setp.gt.s32 	%p62, %r162, 15;
	mov.b32 	%f440, %r183;
	add.f32 	%f17, %f439, %f440;
	selp.f32 	%f492, %f439, %f17, %p62;
	setp.ne.s32 	%p63, %r162, 0;
	@%p63 bra 	$L__BB4_22;
	shr.u32 	%r188, %r1, 3;
	and.b32  	%r189, %r188, 124;
	mov.u32 	%r190, _ZZN3cub18CUB_300001_SM_10006detail6reduce28DeviceReduceSingleTileKernelINS2_10policy_hubIfjN4cuda3std3__44plusIfEEE10Policy1000EN6thrust24THRUST_300001_SM_1000_NS6detail15normal_iteratorINSD_10device_ptrIKfEEEEPfjS9_ff11variance_opEEvT0_T1_T2_T3_T4_T6_E12temp_storage;
	add.s32 	%r191, %r190, %r189;
	st.shared.f32 	[%r191+16], %f17;
$L__BB4_22:
	bar.sync 	0;
	setp.ne.s32 	%p64, %r1, 0;
	@%p64 bra 	$L__BB4_50;
	ld.shared.f32 	%f441, [_ZZN3cub18CUB_300001_SM_10006detail6reduce28DeviceReduceSingleTileKernelINS2_10policy_hubIfjN4cuda3std3__44plusIfEEE10Policy1000EN6thrust24THRUST_300001_SM_1000_NS6detail15normal_iteratorINSD_10device_ptrIKfEEEEPfjS9_ff11variance_opEEvT0_T1_T2_T3_T4_T6_E12temp_storage+20];
	add.f32 	%f442, %f492, %f441;
	ld.shared.f32 	%f443, [_ZZN3cub18CUB_300001_SM_10006detail6reduce28DeviceReduceSingleTileKernelINS2_10policy_hubIfjN4cuda3std3__44plusIfEEE10Policy1000EN6thrust24THRUST_300001_SM_1000_NS6detail15normal_iteratorINSD_10device_ptrIKfEEEEPfjS9_ff11variance_opEEvT0_T1_T2_T3_T4_T6_E12temp_storage+24];
	add.f32 	%f444, %f442, %f443;
	ld.shared.f32 	%f445, [_ZZN3cub18CUB_300001_SM_10006detail6reduce28DeviceReduceSingleTileKernelINS2_10policy_hubIfjN4cuda3std3__44plusIfEEE10Policy1000EN6thrust24THRUST_300001_SM_1000_NS6detail15normal_iteratorINSD_10device_ptrIKfEEEEPfjS9_ff11variance_opEEvT0_T1_T2_T3_T4_T6_E12temp_storage+28];
	add.f32 	%f446, %f444, %f445;
	ld.shared.f32 	%f447, [_ZZN3cub18CUB_300001_SM_10006detail6reduce28DeviceReduceSingleTileKernelINS2_10policy_hubIfjN4cuda3std3__44plusIfEEE10Policy1000EN6thrust24THRUST_300001_SM_1000_NS6detail15normal_iteratorINSD_10device_ptrIKfEEEEPfjS9_ff11variance_opEEvT0_T1_T2_T3_T4_T6_E12temp_storage+32];
	add.f32 	%f448, %f446, %f447;
	ld.shared.f32 	%f449, [_ZZN3cub18CUB_300001_SM_10006detail6reduce28DeviceReduceSingleTileKernelINS2_10policy_hubIfjN4cuda3std3__44plusIfEEE10Policy1000EN6thrust24THRUST_300001_SM_1000_NS6detail15normal_iteratorINSD_10device_ptrIKfEEEEPfjS9_ff11variance_opEEvT0_T1_T2_T3_T4_T6_E12temp_storage+36];
	add.f32 	%f450, %f448, %f449;
	ld.shared.f32 	%f451, [_ZZN3cub18CUB_300001_SM_10006detail6reduce28DeviceReduceSingleTileKernelINS2_10policy_hubIfjN4cuda3std3__44plusIfEEE10Policy1000EN6thrust24THRUST_300001_SM_1000_NS6detail15normal_iteratorINSD_10device_ptrIKfEEEEPfjS9_ff11variance_opEEvT0_T1_T2_T3_T4_T6_E12temp_storage+40];
	add.f32 	%f452, %f450, %f451;
	ld.shared.f32 	%f453, [_ZZN3cub18CUB_300001_SM_10006detail6reduce28DeviceReduceSingleTileKernelINS2_10policy_hubIfjN4cuda3std3__44plusIfEEE10Policy1000EN6thrust24THRUST_300001_SM_1000_NS6detail15normal_iteratorINSD_10device_ptrIKfEEEEPfjS9_ff11variance_opEEvT0_T1_T2_T3_T4_T6_E12temp_storage+44];
	add.f32 	%f454, %f452, %f453;
	ld.shared.f32 	%f455, [_ZZN3cub18CUB_300001_SM_10006detail6reduce28DeviceReduceSingleTileKernelINS2_10policy_hubIfjN4cuda3std3__44plusIfEEE10Policy1000EN6thrust24THRUST_300001_SM_1000_NS6detail15normal_iteratorINSD_10device_ptrIKfEEEEPfjS9_ff11variance_opEEvT0_T1_T2_T3_T4_T6_E12temp_storage+48];
	add.f32 	%f456, %f454, %f455;
	ld.shared.f32 	%f457, [_ZZN3cub18CUB_300001_SM_10006detail6reduce28DeviceReduceSingleTileKernelINS2_10policy_hubIfjN4cuda3std3__44plusIfEEE10Policy1000EN6thrust24THRUST_300001_SM_1000_NS6detail15normal_iteratorINSD_10device_ptrIKfEEEEPfjS9_ff11variance_opEEvT0_T1_T2_T3_T4_T6_E12temp_storage+52];
	add.f32 	%f458, %f456, %f457;
	ld.shared.f32 	%f459, [_ZZN3cub18CUB_300001_SM_10006detail6reduce28DeviceReduceSingleTileKernelINS2_10policy_hubIfjN4cuda3std3__44plusIfEEE10Policy1000EN6thrust24THRUST_300001_SM_1000_NS6detail15normal_iteratorINSD_10device_ptrIKfEEEEPfjS9_ff11variance_opEEvT0_T1_T2_T3_T4_T6_E12temp_storage+56];
	add.f32 	%f460, %f458, %f459;
	ld.shared.f32 	%f461, [_ZZN3cub18CUB_300001_SM_10006detail6reduce28DeviceReduceSingleTileKernelINS2_10policy_hubIfjN4cuda3std3__44plusIfEEE10Policy1000EN6thrust24THRUST_300001_SM_1000_NS6detail15normal_iteratorINSD_10device_ptrIKfEEEEPfjS9_ff11variance_opEEvT0_T1_T2_T3_T4_T6_E12temp_storage+60];
	add.f32 	%f462, %f460, %f461;
	ld.shared.f32 	%f463, [_ZZN3cub18CUB_300001_SM_10006detail6reduce28DeviceReduceSingleTileKernelINS2_10policy_hubIfjN4cuda3std3__44plusIfEEE10Policy1000EN6thrust24THRUST_300001_SM_1000_NS6detail15normal_iteratorINSD_10device_ptrIKfEEEEPfjS9_ff11variance_opEEvT0_T1_T2_T3_T4_T6_E12temp_storage+64];
	add.f32 	%f464, %f462, %f463;
	ld.shared.f32 	%f465, [_ZZN3cub18CUB_300001_SM_10006detail6reduce28DeviceReduceSingleTileKernelINS2_10policy_hubIfjN4cuda3std3__44plusIfEEE10Policy1000EN6thrust24THRUST_300001_SM_1000_NS6detail15normal_iteratorINSD_10device_ptrIKfEEEEPfjS9_ff11variance_opEEvT0_T1_T2_T3_T4_T6_E12temp_storage+68];
	add.f32 	%f466, %f464, %f465;
	ld.shared.f32 	%f467, [_ZZN3cub18CUB_300001_SM_10006detail6reduce28DeviceReduceSingleTileKernelINS2_10policy_hubIfjN4cuda3std3__44plusIfEEE10Policy1000EN6thrust24THRUST_300001_SM_1000_NS6detail15normal_iteratorINSD_10device_ptrIKfEEEEPfjS9_ff11variance_opEEvT0_T1_T2_T3_T4_T6_E12temp_storage+72];
	add.f32 	%f468, %f466, %f467;
	ld.shared.f32 	%f469, [_ZZN3cub18CUB_300001_SM_10006detail6reduce28DeviceReduceSingleTileKernelINS2_10policy_hubIfjN4cuda3std3__44plusIfEEE10Policy1000EN6thrust24THRUST_300001_SM_1000_NS6detail15normal_iteratorINSD_10device_ptrIKfEEEEPfjS9_ff11variance_opEEvT0_T1_T2_T3_T4_T6_E12temp_storage+76];
	add.f32 	%f492, %f468, %f469;
	bra.uni 	$L__BB4_50;
$L__BB4_24:
	// begin inline asm
	mov.u32 %r124, %laneid;
	// end inline asm
	and.b32  	%r150, %r1, 992;
	add.s32 	%r151, %r150, 32;
	setp.gt.u32 	%p35, %r151, %r51;
	not.b32 	%r152, %r150;
	add.s32 	%r153, %r51, %r152;
	selp.b32 	%r148, %r153, 31, %p35;
	mov.b32 	%r126, %f480;
	mov.b32 	%r127, 1;
	mov.b32 	%r149, -1;
	// begin inline asm
	shfl.sync.down.b32 %r125, %r126, %r127, %r148, %r149;
	// end inline asm
	setp.lt.s32 	%p36, %r124, %r148;
	mov.b32 	%f370, %r125;
	add.f32 	%f371, %f480, %f370;
	selp.f32 	%f372, %f371, %f480, %p36;
	mov.b32 	%r131, %f372;
	mov.b32 	%r132, 2;
	// begin inline asm
	shfl.sync.down.b32 %r130, %r131, %r132, %r148, %r149;
	// end inline asm
	add.s32 	%r154, %r124, 2;
	setp.gt.s32 	%p37, %r154, %r148;
	mov.b32 	%f373, %r130;
	add.f32 	%f374, %f372, %f373;
	selp.f32 	%f375, %f372, %f374, %p37;
	mov.b32 	%r136, %f375;
	mov.b32 	%r137, 4;
	// begin inline asm
	shfl.sync.down.b32 %r135, %r136, %r137, %r148, %r149;
	// end inline asm
	add.s32 	%r155, %r124, 4;
	setp.gt.s32 	%p38, %r155, %r148;
	mov.b32 	%f376, %r135;
	add.f32 	%f377, %f375, %f376;
	selp.f32 	%f378, %f375, %f377, %p38;
	mov.b32 	%r141, %f378;
	mov.b32 	%r142, 8;
	// begin inline asm
	shfl.sync.down.b32 %r140, %r141, %r142, %r148, %r149;
	// end inline asm
	add.s32 	%r156, %r124, 8;
	setp.gt.s32 	%p39, %r156, %r148;
	mov.b32 	%f379, %r140;
	add.f32 	%f380, %f378, %f379;
	selp.f32 	%f381, %f378, %f380, %p39;
	mov.b32 	%r146, %f381;
	mov.b32 	%r147, 16;
	// begin inline asm
	shfl.sync.down.b32 %r145, %r146, %r147, %r148, %r149;
	// end inline asm
	add.s32 	%r157, %r124, 16;
	setp.gt.s32 	%p40, %r157, %r148;
	mov.b32 	%f382, %r145;
	add.f32 	%f383, %f381, %f382;
	selp.f32 	%f492, %f381, %f383, %p40;
	setp.ne.s32 	%p41, %r124, 0;
	@%p41 bra 	$L__BB4_26;
	shr.u32 	%r158, %r1, 3;
	and.b32  	%r159, %r158, 124;
	mov.u32 	%r160, _ZZN3cub18CUB_300001_SM_10006detail6reduce28DeviceReduceSingleTileKernelINS2_10policy_hubIfjN4cuda3std3__44plusIfEEE10Policy1000EN6thrust24THRUST_300001_SM_1000_NS6detail15normal_iteratorINSD_10device_ptrIKfEEEEPfjS9_ff11variance_opEEvT0_T1_T2_T3_T4_T6_E12temp_storage;
	add.s32 	%r161, %r160, %r159;
	st.shared.f32 	[%r161+16], %f492;
$L__BB4_26:
	bar.sync 	0;
	setp.ne.s32 	%p42, %r1, 0;
	@%p42 bra 	$L__BB4_50;
	setp.gt.u32 	%p43, %r51, 32;
	ld.shared.f32 	%f384, [_ZZN3cub18CUB_300001_SM_10006detail6reduce28DeviceReduceSingleTileKernelINS2_10policy_hubIfjN4cuda3std3__44plusIfEEE10Policy1000EN6thrust24THRUST_300001_SM_1000_NS6detail15normal_iteratorINSD_10device_ptrIKfEEEEPfjS9_ff11variance_opEEvT0_T1_T2_T3_T4_T6_E12temp_storage+20];
	add.f32 	%f385, %f492, %f384;
	selp.f32 	%f386, %f385, %f492, %p43;
	setp.gt.u32 	%p44, %r51, 64;
	ld.shared.f32 	%f387, [_ZZN3cub18CUB_300001_SM_10006detail6reduce28DeviceReduceSingleTileKernelINS2_10policy_hubIfjN4cuda3std3__44plusIfEEE10Policy1000EN6thrust24THRUST_300001_SM_1000_NS6detail15normal_iteratorINSD_10device_ptrIKfEEEEPfjS9_ff11variance_opEEvT0_T1_T2_T3_T4_T6_E12temp_storage+24];
	add.f32 	%f388, %f387, %f386;
	selp.f32 	%f389, %f388, %f386, %p44;
	setp.gt.u32 	%p45, %r51, 96;
	ld.shared.f32 	%f390, [_ZZN3cub18CUB_300001_SM_10006detail6reduce28DeviceReduceSingleTileKernelINS2_10policy_hubIfjN4cuda3std3__44plusIfEEE10Policy1000EN6thrust24THRUST_300001_SM_1000_NS6detail15normal_iteratorINSD_10device_ptrIKfEEEEPfjS9_ff11variance_opEEvT0_T1_T2_T3_T4_T6_E12temp_storage+28];
	add.f32 	%f391, %f390, %f389;
	selp.f32 	%f392, %f391, %f389, %p45;
	setp.gt.u32 	%p46, %r51, 128;
	ld.shared.f32 	%f393, [_ZZN3cub18CUB_300001_SM_10006detail6reduce28DeviceReduceSingleTileKernelINS2_10policy_hubIfjN4cuda3std3__44plusIfEEE10Policy1000EN6thrust24THRUST_300001_SM_1000_NS6detail15normal_iteratorINSD_10device_ptrIKfEEEEPfjS9_ff11variance_opEEvT0_T1_T2_T3_T4_T6_E12temp_storage+32];
	add.f32 	%f394, %f393, %f392;
	selp.f32 	%f395, %f394, %f392, %p46;
	setp.gt.u32 	%p47, %r51, 160;
	ld.shared.f32 	%f396, [_ZZN3cub18CUB_300001_SM_10006detail6reduce28DeviceReduceSingleTileKernelINS2_10policy_hubIfjN4cuda3std3__44plusIfEEE10Policy1000EN6thrust24THRUST_300001_SM_1000_NS6detail15normal_iteratorINSD_10device_ptrIKfEEEEPfjS9_ff11variance_opEEvT0_T1_T2_T3_T4_T6_E12temp_storage+36];
	add.f32 	%f397, %f396, %f395;
	selp.f32 	%f398, %f397, %f395, %p47;
	setp.gt.u32 	%p48, %r51, 192;
	ld.shared.f32 	%f399, [_ZZN3cub18CUB_300001_SM_10006detail6reduce28DeviceReduceSingleTileKernelINS2_10policy_hubIfjN4cuda3std3__44plusIfEEE10Policy1000EN6thrust24THRUST_300001_SM_1000_NS6detail15normal_iteratorINSD_10device_ptrIKfEEEEPfjS9_ff11variance_opEEvT0_T1_T2_T3_T4_T6_E12temp_storage+40];
	add.f32 	%f400, %f399, %f398;
	selp.f32 	%f401, %f400, %f398, %p48;
	setp.gt.u32 	%p49, %r51, 224;
	ld.shared.f32 	%f402, [_ZZN3cub18CUB_300001_SM_10006detail6reduce28DeviceReduceSingleTileKernelINS2_10policy_hubIfjN4cuda3std3__44plusIfEEE10Policy1000EN6thrust24THRUST_300001_SM_1000_NS6detail15normal_iteratorINSD_10device_ptrIKfEEEEPfjS9_ff11variance_opEEvT0_T1_T2_T3_T4_T6_E12temp_storage+44];
	add.f32 	%f403, %f402, %f401;
	selp.f32 	%f404, %f403, %f401, %p49;
	setp.gt.u32 	%p50, %r51, 256;
	ld.shared.f32 	%f405, [_ZZN3cub18CUB_300001_SM_10006detail6reduce28DeviceReduceSingleTileKernelINS2_10policy_hubIfjN4cuda3std3__44plusIfEEE10Policy1000EN6thrust24THRUST_300001_SM_1000_NS6detail15normal_iteratorINSD_10device_ptrIKfEEEEPfjS9_ff11variance_opEEvT0_T1_T2_T3_T4_T6_E12temp_storage+48];
	add.f32 	%f406, %f405, %f404;
	selp.f32 	%f407, %f406, %f404, %p50;
	setp.gt.u32 	%p51, %r51, 288;
	ld.shared.f32 	%f408, [_ZZN3cub18CUB_300001_SM_10006detail6reduce28DeviceReduceSingleTileKernelINS2_10policy_hubIfjN4cuda3std3__44plusIfEEE10Policy1000EN6thrust24THRUST_300001_SM_1000_NS6detail15normal_iteratorINSD_10device_ptrIKfEEEEPfjS9_ff11variance_opEEvT0_T1_T2_T3_T4_T6_E12temp_storage+52];
	add.f32 	%f409, %f408, %f407;
	selp.f32 	%f410, %f409, %f407, %p51;
	setp.gt.u32 	%p52, %r51, 320;
	ld.shared.f32 	%f411, [_ZZN3cub18CUB_300001_SM_10006detail6reduce28DeviceReduceSingleTileKernelINS2_10policy_hubIfjN4cuda3std3__44plusIfEEE10Policy1000EN6thrust24THRUST_300001_SM_1000_NS6detail15normal_iteratorINSD_10device_ptrIKfEEEEPfjS9_ff11variance_opEEvT0_T1_T2_T3_T4_T6_E12temp_storage+56];
	add.f32 	%f412, %f411, %f410;
	selp.f32 	%f413, %f412, %f410, %p52;
	setp.gt.u32 	%p53, %r51, 352;
	ld.shared.f32 	%f414, [_ZZN3cub18CUB_300001_SM_10006detail6reduce28DeviceReduceSingleTileKernelINS2_10policy_hubIfjN4cuda3std3__44plusIfEEE10Policy1000EN6thrust24THRUST_300001_SM_1000_NS6detail15normal_iteratorINSD_10device_ptrIKfEEEEPfjS9_ff11variance_opEEvT0_T1_T2_T3_T4_T6_E12temp_storage+60];
	add.f32 	%f415, %f414, %f413;
	selp.f32 	%f416, %f415, %f413, %p53;
	setp.gt.u32 	%p54, %r51, 384;
	ld.shared.f32 	%f417, [_ZZN3cub18CUB_300001_SM_10006detail6reduce28DeviceReduceSingleTileKernelINS2_10policy_hubIfjN4cuda3std3__44plusIfEEE10Policy1000EN6thrust24THRUST_300001_SM_1000_NS6detail15normal_iteratorINSD_10device_ptrIKfEEEEPfjS9_ff11variance_opEEvT0_T1_T2_T3_T4_T6_E12temp_storage+64];
	add.f32 	%f418, %f417, %f416;
	selp.f32 	%f419, %f418, %f416, %p54;
	setp.gt.u32 	%p55, %r51, 416;
	ld.shared.f32 	%f420, [_ZZN3cub18CUB_300001_SM_10006detail6reduce28DeviceReduceSingleTileKernelINS2_10policy_hubIfjN4cuda3std3__44plusIfEEE10Policy1000EN6thrust24THRUST_300001_SM_1000_NS6detail15normal_iteratorINSD_10device_ptrIKfEEEEPfjS9_ff11variance_opEEvT0_T1_T2_T3_T4_T6_E12temp_storage+68];
	add.f32 	%f421, %f420, %f419;
	selp.f32 	%f422, %f421, %f419, %p55;
	setp.gt.u32 	%p56, %r51, 448;
	ld.shared.f32 	%f423, [_ZZN3cub18CUB_300001_SM_10006detail6reduce28DeviceReduceSingleTileKernelINS2_10policy_hubIfjN4cuda3std3__44plusIfEEE10Policy1000EN6thrust24THRUST_300001_SM_1000_NS6detail15normal_iteratorINSD_10device_ptrIKfEEEEPfjS9_ff11variance_opEEvT0_T1_T2_T3_T4_T6_E12temp_storage+72];
	add.f32 	%f424, %f423, %f422;
	selp.f32 	%f425, %f424, %f422, %p56;
	setp.gt.u32 	%p57, %r51, 480;
	ld.shared.f32 	%f426, [_ZZN3cub18CUB_300001_SM_10006detail6reduce28DeviceReduceSingleTileKernelINS2_10policy_hubIfjN4cuda3std3__44plusIfEEE10Policy1000EN6thrust24THRUST_300001_SM_1000_NS6detail15normal_iteratorINSD_10device_ptrIKfEEEEPfjS9_ff11variance_opEEvT0_T1_T2_T3_T4_T6_E12temp_storage+76];
	add.f32 	%f427, %f426, %f425;
	selp.f32 	%f492, %f427, %f425, %p57;
	bra.uni 	$L__BB4_50;
$L__BB4_28:
	mov.u32 	%r21, %tid.x;
	mul.wide.u32 	%rd11, %r21, 4;
	add.s64 	%rd12, %rd2, %rd11;
	ld.global.f32 	%f45, [%rd12];
	sub.f32 	%f46, %f45, %f44;
	ld.global.f32 	%f47, [%rd12+2048];
	sub.f32 	%f48, %f47, %f44;
	mul.f32 	%f49, %f48, %f48;
	ld.global.f32 	%f50, [%rd12+4096];
	sub.f32 	%f51, %f50, %f44;
	ld.global.f32 	%f52, [%rd12+6144];
	sub.f32 	%f53, %f52, %f44;
	mul.f32 	%f54, %f53, %f53;
	ld.global.f32 	%f55, [%rd12+8192];
	sub.f32 	%f56, %f55, %f44;
	ld.global.f32 	%f57, [%rd12+10240];
	sub.f32 	%f58, %f57, %f44;
	mul.f32 	%f59, %f58, %f58;
	ld.global.f32 	%f60, [%rd12+12288];
	sub.f32 	%f61, %f60, %f44;
	ld.global.f32 	%f62, [%rd12+14336];
	sub.f32 	%f63, %f62, %f44;
	mul.f32 	%f64, %f63, %f63;
	ld.global.f32 	%f65, [%rd12+16384];
	sub.f32 	%f66, %f65, %f44;
	ld.global.f32 	%f67, [%rd12+18432];
	sub.f32 	%f68, %f67, %f44;
	mul.f32 	%f69, %f68, %f68;
	ld.global.f32 	%f70, [%rd12+20480];
	sub.f32 	%f71, %f70, %f44;
	ld.global.f32 	%f72, [%rd12+22528];
	sub.f32 	%f73, %f72, %f44;
	mul.f32 	%f74, %f73, %f73;
	ld.global.f32 	%f75, [%rd12+24576];
	sub.f32 	%f76, %f75, %f44;
	ld.global.f32 	%f77, [%rd12+26624];
	sub.f32 	%f78, %f77, %f44;
	mul.f32 	%f79, %f78, %f78;
	ld.global.f32 	%f80, [%rd12+28672];
	sub.f32 	%f81, %f80, %f44;
	ld.global.f32 	%f82, [%rd12+30720];
	sub.f32 	%f83, %f82, %f44;
	mul.f32 	%f84, %f83, %f83;
	fma.rn.f32 	%f85, %f46, %f46, %f49;
	fma.rn.f32 	%f86, %f51, %f51, %f54;
	fma.rn.f32 	%f87, %f56, %f56, %f59;
	fma.rn.f32 	%f88, %f61, %f61, %f64;
	fma.rn.f32 	%f89, %f66, %f66, %f69;
	fma.rn.f32 	%f90, %f71, %f71, %f74;
	fma.rn.f32 	%f91, %f76, %f76, %f79;
	fma.rn.f32 	%f92, %f81, %f81, %f84;
	add.f32 	%f93, %f85, %f86;
	add.f32 	%f94, %f87, %f88;
	add.f32 	%f95, %f89, %f90;
	add.f32 	%f96, %f91, %f92;
	add.f32 	%f97, %f93, %f94;
	add.f32 	%f98, %f95, %f96;
	add.f32 	%f491, %f97, %f98;
	add.s32 	%r22, %r51, -8192;
	setp.lt.u32 	%p3, %r22, 8192;
	mov.b32 	%r202, 8192;
	@%p3 bra 	$L__BB4_32;
	mov.b32 	%r202, 8192;
$L__BB4_30:
	add.s32 	%r54, %r21, %r202;
	mul.wide.u32 	%rd13, %r54, 4;
	add.s64 	%rd14, %rd2, %rd13;
	ld.global.f32 	%f99, [%rd14];
	sub.f32 	%f100, %f99, %f44;
	ld.global.f32 	%f101, [%rd14+2048];
	sub.f32 	%f102, %f101, %f44;
	ld.global.f32 	%f103, [%rd14+4096];
	sub.f32 	%f104, %f103, %f44;
	mul.f32 	%f105, %f104, %f104;
	ld.global.f32 	%f106, [%rd14+6144];
	sub.f32 	%f107, %f106, %f44;
	ld.global.f32 	%f108, [%rd14+8192];
	sub.f32 	%f109, %f108, %f44;
	mul.f32 	%f110, %f109, %f109;
	ld.global.f32 	%f111, [%rd14+10240];
	sub.f32 	%f112, %f111, %f44;
	ld.global.f32 	%f113, [%rd14+12288];
	sub.f32 	%f114, %f113, %f44;
	mul.f32 	%f115, %f114, %f114;
	ld.global.f32 	%f116, [%rd14+14336];
	sub.f32 	%f117, %f116, %f44;
	ld.global.f32 	%f118, [%rd14+16384];
	sub.f32 	%f119, %f118, %f44;
	mul.f32 	%f120, %f119, %f119;
	ld.global.f32 	%f121, [%rd14+18432];
	sub.f32 	%f122, %f121, %f44;
	ld.global.f32 	%f123, [%rd14+20480];
	sub.f32 	%f124, %f123, %f44;
	mul.f32 	%f125, %f124, %f124;
	ld.global.f32 	%f126, [%rd14+22528];
	sub.f32 	%f127, %f126, %f44;
	ld.global.f32 	%f128, [%rd14+24576];
	sub.f32 	%f129, %f128, %f44;
	mul.f32 	%f130, %f129, %f129;
	ld.global.f32 	%f131, [%rd14+26624];
	sub.f32 	%f132, %f131, %f44;
	ld.global.f32 	%f133, [%rd14+28672];
	sub.f32 	%f134, %f133, %f44;
	mul.f32 	%f135, %f134, %f134;
	ld.global.f32 	%f136, [%rd14+30720];
	sub.f32 	%f137, %f136, %f44;
	fma.rn.f32 	%f138, %f100, %f100, %f491;
	fma.rn.f32 	%f139, %f102, %f102, %f105;
	fma.rn.f32 	%f140, %f107, %f107, %f110;
	fma.rn.f32 	%f141, %f112, %f112, %f115;
	fma.rn.f32 	%f142, %f117, %f117, %f120;
	fma.rn.f32 	%f143, %f122, %f122, %f125;
	fma.rn.f32 	%f144, %f127, %f127, %f130;
	fma.rn.f32 	%f145, %f132, %f132, %f135;
	add.f32 	%f146, %f138, %f139;
	add.f32 	%f147, %f140, %f141;
	add.f32 	%f148, %f142, %f143;
	add.f32 	%f149, %f144, %f145;
	add.f32 	%f150, %f146, %f147;
	add.f32 	%f151, %f148, %f149;
	add.f32 	%f152, %f150, %f151;
	fma.rn.f32 	%f491, %f137, %f137, %f152;
	sub.s32 	%r55, %r51, %r202;
	setp.lt.u32 	%p4, %r55, 8192;
	@%p4 bra 	$L__BB4_46;
	add.s32 	%r202, %r202, 8192;
	setp.le.u32 	%p5, %r202, %r22;
	@%p5 bra 	$L__BB4_30;
$L__BB4_32:
	setp.le.u32 	%p6, %r51, %r202;
	sub.s32 	%r56, %r51, %r202;
	setp.ge.s32 	%p7, %r21, %r56;
	or.pred  	%p8, %p6, %p7;
	@%p8 bra 	$L__BB4_46;
	not.b32 	%r58, %r21;
	add.s32 	%r59, %r51, %r58;
	sub.s32 	%r60, %r59, %r202;
	shr.u32 	%r61, %r60, 9;
	add.s32 	%r26, %r61, 1;
	and.b32  	%r27, %r26, 15;
	setp.lt.u32 	%p9, %r60, 7680;
	mov.u32 	%r207, %r21;
	@%p9 bra 	$L__BB4_37;
	or.b32  	%r205, %r21, 4096;
	add.s32 	%r204, %r21, %r202;
	and.b32  	%r62, %r26, 16777200;
	neg.s32 	%r203, %r62;
$L__BB4_35:
	.pragma "nounroll";
	mul.wide.u32 	%rd15, %r204, 4;
	add.s64 	%rd16, %rd2, %rd15;
	ld.global.f32 	%f154, [%rd16];
	sub.f32 	%f155, %f154, %f44;
	fma.rn.f32 	%f156, %f155, %f155, %f491;
	add.s32 	%r63, %r204, 512;
	mul.wide.u32 	%rd17, %r63, 4;
	add.s64 	%rd18, %rd2, %rd17;
	ld.global.f32 	%f157, [%rd18];
	sub.f32 	%f158, %f157, %f44;
	fma.rn.f32 	%f159, %f158, %f158, %f156;
	add.s32 	%r64, %r204, 1024;
	mul.wide.u32 	%rd19, %r64, 4;
	add.s64 	%rd20, %rd2, %rd19;
	ld.global.f32 	%f160, [%rd20];
	sub.f32 	%f161, %f160, %f44;
	fma.rn.f32 	%f162, %f161, %f161, %f159;
	add.s32 	%r65, %r204, 1536;
	mul.wide.u32 	%rd21, %r65, 4;
	add.s64 	%rd22, %rd2, %rd21;
	ld.global.f32 	%f163, [%rd22];
	sub.f32 	%f164, %f163, %f44;
	fma.rn.f32 	%f165, %f164, %f164, %f162;
	add.s32 	%r66, %r204, 2048;
	mul.wide.u32 	%rd23, %r66, 4;
	add.s64 	%rd24, %rd2, %rd23;
	ld.global.f32 	%f166, [%rd24];
	sub.f32 	%f167, %f166, %f44;
	fma.rn.f32 	%f168, %f167, %f167, %f165;
	add.s32 	%r67, %r204, 2560;
	mul.wide.u32 	%rd25, %r67, 4;
	add.s64 	%rd26, %rd2, %rd25;
	ld.global.f32 	%f169, [%rd26];
	sub.f32 	%f170, %f169, %f44;
	fma.rn.f32 	%f171, %f170, %f170, %f168;
	add.s32 	%r68, %r204, 3072;
	mul.wide.u32 	%rd27, %r68, 4;
	add.s64 	%rd28, %rd2, %rd27;
	ld.global.f32 	%f172, [%rd28];
	sub.f32 	%f173, %f172, %f44;
	fma.rn.f32 	%f174, %f173, %f173, %f171;
	add.s32 	%r69, %r204, 3584;
	mul.wide.u32 	%rd29, %r69, 4;
	add.s64 	%rd30, %rd2, %rd29;
	ld.global.f32 	%f175, [%rd30];
	sub.f32 	%f176, %f175, %f44;
	fma.rn.f32 	%f177, %f176, %f176, %f174;
	add.s32 	%r70, %r204, 4096;
	mul.wide.u32 	%rd31, %r70, 4;
	add.s64 	%rd32, %rd2, %rd31;
	ld.global.f32 	%f178, [%rd32];
	sub.f32 	%f179, %f178, %f44;
	fma.rn.f32 	%f180, %f179, %f179, %f177;
	add.s32 	%r71, %r204, 4608;
	mul.wide.u32 	%rd33, %r71, 4;
	add.s64 	%rd34, %rd2, %rd33;
	ld.global.f32 	%f181, [%rd34];
	sub.f32 	%f182, %f181, %f44;
	fma.rn.f32 	%f183, %f182, %f182, %f180;
	add.s32 	%r72, %r204, 5120;
	mul.wide.u32 	%rd35, %r72, 4;
	add.s64 	%rd36, %rd2, %rd35;
	ld.global.f32 	%f184, [%rd36];
	sub.f32 	%f185, %f184, %f44;
	fma.rn.f32 	%f186, %f185, %f185, %f183;
	add.s32 	%r73, %r204, 5632;
	mul.wide.u32 	%rd37, %r73, 4;
	add.s64 	%rd38, %rd2, %rd37;
	ld.global.f32 	%f187, [%rd38];
	sub.f32 	%f188, %f187, %f44;
	fma.rn.f32 	%f189, %f188, %f188, %f186;
	add.s32 	%r74, %r204, 6144;
	mul.wide.u32 	%rd39, %r74, 4;
	add.s64 	%rd40, %rd2, %rd39;
	ld.global.f32 	%f190, [%rd40];
	sub.f32 	%f191, %f190, %f44;
	fma.rn.f32 	%f192, %f191, %f191, %f189;
	add.s32 	%r75, %r204, 6656;
	mul.wide.u32 	%rd41, %r75, 4;
	add.s64 	%rd42, %rd2, %rd41;
	ld.global.f32 	%f193, [%rd42];
	sub.f32 	%f194, %f193, %f44;
	fma.rn.f32 	%f195, %f194, %f194, %f192;
	add.s32 	%r76, %r204, 7168;
	mul.wide.u32 	%rd43, %r76, 4;
	add.s64 	%rd44, %rd2, %rd43;
	ld.global.f32 	%f196, [%rd44];
	sub.f32 	%f197, %f196, %f44;
	fma.rn.f32 	%f198, %f197, %f197, %f195;
	add.s32 	%r77, %r204, 7680;
	mul.wide.u32 	%rd45, %r77, 4;
	add.s64 	%rd46, %rd2, %rd45;
	ld.global.f32 	%f199, [%rd46];
	sub.f32 	%f200, %f199, %f44;
	fma.rn.f32 	%f491, %f200, %f200, %f198;
	add.s32 	%r205, %r205, 8192;
	add.s32 	%r204, %r204, 8192;
	add.s32 	%r203, %r203, 16;
	setp.ne.s32 	%p10, %r203, 0;
	@%p10 bra 	$L__BB4_35;
	add.s32 	%r207, %r205, -4096;
$L__BB4_37:
	setp.eq.s32 	%p11, %r27, 0;
	@%p11 bra 	$L__BB4_46;
	and.b32  	%r39, %r26, 7;
	setp.lt.u32 	%p12, %r27, 8;
	@%p12 bra 	$L__BB4_40;
	add.s32 	%r78, %r207, %r202;
	mul.wide.u32 	%rd47, %r78, 4;
	add.s64 	%rd48, %rd2, %rd47;
	ld.global.f32 	%f202, [%rd48];
	sub.f32 	%f203, %f202, %f44;
	fma.rn.f32 	%f204, %f203, %f203, %f491;
	add.s32 	%r79, %r78, 512;
	mul.wide.u32 	%rd49, %r79, 4;
	add.s64 	%rd50, %rd2, %rd49;
	ld.global.f32 	%f205, [%rd50];
	sub.f32 	%f206, %f205, %f44;
	fma.rn.f32 	%f207, %f206, %f206, %f204;
	add.s32 	%r80, %r78, 1024;
	mul.wide.u32 	%rd51, %r80, 4;
	add.s64 	%rd52, %rd2, %rd51;
	ld.global.f32 	%f208, [%rd52];
	sub.f32 	%f209, %f208, %f44;
	fma.rn.f32 	%f210, %f209, %f209, %f207;
	add.s32 	%r81, %r78, 1536;
	mul.wide.u32 	%rd53, %r81, 4;
	add.s64 	%rd54, %rd2, %rd53;
	ld.global.f32 	%f211, [%rd54];
	sub.f32 	%f212, %f211, %f44;
	fma.rn.f32 	%f213, %f212, %f212, %f210;
	add.s32 	%r82, %r78, 2048;
	mul.wide.u32 	%rd55, %r82, 4;
	add.s64 	%rd56, %rd2, %rd55;
	ld.global.f32 	%f214, [%rd56];
	sub.f32 	%f215, %f214, %f44;
	fma.rn.f32 	%f216, %f215, %f215, %f213;
	add.s32 	%r83, %r78, 2560;
	mul.wide.u32 	%rd57, %r83, 4;
	add.s64 	%rd58, %rd2, %rd57;
	ld.global.f32 	%f217, [%rd58];
	sub.f32 	%f218, %f217, %f44;
	fma.rn.f32 	%f219, %f218, %f218, %f216;
	add.s32 	%r84, %r78, 3072;
	mul.wide.u32 	%rd59, %r84, 4;
	add.s64 	%rd60, %rd2, %rd59;
	ld.global.f32 	%f220, [%rd60];
	sub.f32 	%f221, %f220, %f44;
	fma.rn.f32 	%f222, %f221, %f221, %f219;
	add.s32 	%r85, %r78, 3584;
	mul.wide.u32 	%rd61, %r85, 4;
	add.s64 	%rd62, %rd2, %rd61;
	ld.global.f32 	%f223, [%rd62];
	sub.f32 	%f224, %f223, %f44;
	fma.rn.f32 	%f491, %f224, %f224, %f222;
	add.s32 	%r207, %r207, 4096;
$L__BB4_40:
	setp.eq.s32 	%p13, %r39, 0;
	@%p13 bra 	$L__BB4_46;
	and.b32  	%r42, %r26, 3;
	setp.lt.u32 	%p14, %r39, 4;
	@%p14 bra 	$L__BB4_43;
	add.s32 	%r86, %r207, %r202;
	mul.wide.u32 	%rd63, %r86, 4;
	add.s64 	%rd64, %rd2, %rd63;
	ld.global.f32 	%f226, [%rd64];
	sub.f32 	%f227, %f226, %f44;
	fma.rn.f32 	%f228, %f227, %f227, %f491;
	add.s32 	%r87, %r86, 512;
	mul.wide.u32 	%rd65, %r87, 4;
	add.s64 	%rd66, %rd2, %rd65;
	ld.global.f32 	%f229, [%rd66];
	sub.f32 	%f230, %f229, %f44;
	fma.rn.f32 	%f231, %f230, %f230, %f228;
	add.s32 	%r88, %r86, 1024;
	mul.wide.u32 	%rd67, %r88, 4;
	add.s64 	%rd68, %rd2, %rd67;
	ld.global.f32 	%f232, [%rd68];
	sub.f32 	%f233, %f232, %f44;
	fma.rn.f32 	%f234, %f233, %f233, %f231;
	add.s32 	%r89, %r86, 1536;
	mul.wide.u32 	%rd69, %r89, 4;
	add.s64 	%rd70, %rd2, %rd69;
	ld.global.f32 	%f235, [%rd70];
	sub.f32 	%f236, %f235, %f44;
	fma.rn.f32 	%f491, %f236, %f236, %f234;
	add.s32 	%r207, %r207, 2048;
$L__BB4_43:
	setp.eq.s32 	%p15, %r42, 0;
	@%p15 bra 	$L__BB4_46;
	add.s32 	%r210, %r207, %r202;
	neg.s32 	%r209, %r42;
$L__BB4_45:
	.pragma "nounroll";
	mul.wide.u32 	%rd71, %r210, 4;
	add.s64 	%rd72, %rd2, %rd71;
	ld.global.f32 	%f237, [%rd72];
	sub.f32 	%f238, %f237, %f44;
	fma.rn.f32 	%f491, %f238, %f238, %f491;
	add.s32 	%r210, %r210, 512;
	add.s32 	%r209, %r209, 1;
	setp.ne.s32 	%p16, %r209, 0;
	@%p16 bra 	$L__BB4_45;
$L__BB4_46:
	// begin inline asm
	mov.u32 %r90, %laneid;
	// end inline asm
	mov.b32 	%r92, %f491;
	mov.b32 	%r93, 1;
	mov.b32 	%r114, 31;
	mov.b32 	%r115, -1;
	// begin inline asm
	shfl.sync.down.b32 %r91, %r92, %r93, %r114, %r115;
	// end inline asm
	setp.gt.s32 	%p17, %r90, 30;
	mov.b32 	%f239, %r91;
	add.f32 	%f240, %f491, %f239;
	selp.f32 	%f241, %f491, %f240, %p17;
	mov.b32 	%r97, %f241;
	mov.b32 	%r98, 2;
	// begin inline asm
	shfl.sync.down.b32 %r96, %r97, %r98, %r114, %r115;
	// end inline asm
	setp.gt.s32 	%p18, %r90, 29;
	mov.b32 	%f242, %r96;
	add.f32 	%f243, %f241, %f242;
	selp.f32 	%f244, %f241, %f243, %p18;
	mov.b32 	%r102, %f244;
	mov.b32 	%r103, 4;
	// begin inline asm
	shfl.sync.down.b32 %r101, %r102, %r103, %r114, %r115;
	// end inline asm
	setp.gt.s32 	%p19, %r90, 27;
	mov.b32 	%f245, %r101;
	add.f32 	%f246, %f244, %f245;
	selp.f32 	%f247, %f244, %f246, %p19;
	mov.b32 	%r107, %f247;
	mov.b32 	%r108, 8;
	// begin inline asm
	shfl.sync.down.b32 %r106, %r107, %r108, %r114, %r115;
	// end inline asm
	setp.gt.s32 	%p20, %r90, 23;
	mov.b32 	%f248, %r106;
	add.f32 	%f249, %f247, %f248;
	selp.f32 	%f250, %f247, %f249, %p20;
	mov.b32 	%r112, %f250;
	mov.b32 	%r113, 16;
	// begin inline asm
	shfl.sync.down.b32 %r111, %r112, %r113, %r114, %r115;
	// end inline asm
	setp.gt.s32 	%p21, %r90, 15;
	mov.b32 	%f251, %r111;
	add.f32 	%f39, %f250, %f251;
	selp.f32 	%f492, %f250, %f39, %p21;
	setp.ne.s32 	%p22, %r90, 0;
	@%p22 bra 	$L__BB4_48;
	shr.u32 	%r116, %r21, 3;
	and.b32  	%r117, %r116, 124;
	mov.u32 	%r118, _ZZN3cub18CUB_300001_SM_10006detail6reduce28DeviceReduceSingleTileKernelINS2_10policy_hubIfjN4cuda3std3__44plusIfEEE10Policy1000EN6thrust24THRUST_300001_SM_1000_NS6detail15normal_iteratorINSD_10device_ptrIKfEEEEPfjS9_ff11variance_opEEvT0_T1_T2_T3_T4_T6_E12temp_storage;
	add.s32 	%r119, %r118, %r117;
	st.shared.f32 	[%r119+16], %f39;
$L__BB4_48:
	bar.sync 	0;
	setp.ne.s32 	%p23, %r21, 0;
	@%p23 bra 	$L__BB4_50;
	ld.shared.f32 	%f252, [_ZZN3cub18CUB_300001_SM_10006detail6reduce28DeviceReduceSingleTileKernelINS2_10policy_hubIfjN4cuda3std3__44plusIfEEE10Policy1000EN6thrust24THRUST_300001_SM_1000_NS6detail15normal_iteratorINSD_10device_ptrIKfEEEEPfjS9_ff11variance_opEEvT0_T1_T2_T3_T4_T6_E12temp_storage+20];
	add.f32 	%f253, %f492, %f252;
	ld.shared.f32 	%f254, [_ZZN3cub18CUB_300001_SM_10006detail6reduce28DeviceReduceSingleTileKernelINS2_10policy_hubIfjN4cuda3std3__44plusIfEEE10Policy1000EN6thrust24THRUST_300001_SM_1000_NS6detail15normal_iteratorINSD_10device_ptrIKfEEEEPfjS9_ff11variance_opEEvT0_T1_T2_T3_T4_T6_E12temp_storage+24];
	add.f32 	%f255, %f253, %f254;
	ld.shared.f32 	%f256, [_ZZN3cub18CUB_300001_SM_10006detail6reduce28DeviceReduceSingleTileKernelINS2_10policy_hubIfjN4cuda3std3__44plusIfEEE10Policy1000EN6thrust24THRUST_300001_SM_1000_NS6detail15normal_iteratorINSD_10device_ptrIKfEEEEPfjS9_ff11variance_opEEvT0_T1_T2_T3_T4_T6_E12temp_storage+28];
	add.f32 	%f257, %f255, %f256;
	ld.shared.f32 	%f258, [_ZZN3cub18CUB_300001_SM_10006detail6reduce28DeviceReduceSingleTileKernelINS2_10policy_hubIfjN4cuda3std3__44plusIfEEE10Policy1000EN6thrust24THRUST_300001_SM_1000_NS6detail15normal_iteratorINSD_10device_ptrIKfEEEEPfjS9_ff11variance_opEEvT0_T1_T2_T3_T4_T6_E12temp_storage+32];
	add.f32 	%f259, %f257, %f258;
	ld.shared.f32 	%f260, [_ZZN3cub18CUB_300001_SM_10006detail6reduce28DeviceReduceSingleTileKernelINS2_10policy_hubIfjN4cuda3std3__44plusIfEEE10Policy1000EN6thrust24THRUST_300001_SM_1000_NS6detail15normal_iteratorINSD_10device_ptrIKfEEEEPfjS9_ff11variance_opEEvT0_T1_T2_T3_T4_T6_E12temp_storage+36];
	add.f32 	%f261, %f259, %f260;
	ld.shared.f32 	%f262, [_ZZN3cub18CUB_300001_SM_10006detail6reduce28DeviceReduceSingleTileKernelINS2_10policy_hubIfjN4cuda3std3__44plusIfEEE10Policy1000EN6thrust24THRUST_300001_SM_1000_NS6detail15normal_iteratorINSD_10device_ptrIKfEEEEPfjS9_ff11variance_opEEvT0_T1_T2_T3_T4_T6_E12temp_storage+40];
	add.f32 	%f263, %f261, %f262;
	ld.shared.f32 	%f264, [_ZZN3cub18CUB_300001_SM_10006detail6reduce28DeviceReduceSingleTileKernelINS2_10policy_hubIfjN4cuda3std3__44plusIfEEE10Policy1000EN6thrust24THRUST_300001_SM_1000_NS6detail15normal_iteratorINSD_10device_ptrIKfEEEEPfjS9_ff11variance_opEEvT0_T1_T2_T3_T4_T6_E12temp_storage+44];
	add.f32 	%f265, %f263, %f264;
	ld.shared.f32 	%f266, [_ZZN3cub18CUB_300001_SM_10006detail6reduce28DeviceReduceSingleTileKernelINS2_10policy_hubIfjN4cuda3std3__44plusIfEEE10Policy1000EN6thrust24THRUST_300001_SM_1000_NS6detail15normal_iteratorINSD_10device_ptrIKfEEEEPfjS9_ff11variance_opEEvT0_T1_T2_T3_T4_T6_E12temp_storage+48];
	add.f32 	%f267, %f265, %f266;
	ld.shared.f32 	%f268, [_ZZN3cub18CUB_300001_SM_10006detail6reduce28DeviceReduceSingleTileKernelINS2_10policy_hubIfjN4cuda3std3__44plusIfEEE10Policy1000EN6thrust24THRUST_300001_SM_1000_NS6detail15normal_iteratorINSD_10device_ptrIKfEEEEPfjS9_ff11variance_opEEvT0_T1_T2_T3_T4_T6_E12temp_storage+52];
	add.f32 	%f269, %f267, %f268;
	ld.shared.f32 	%f270, [_ZZN3cub18CUB_300001_SM_10006detail6reduce28DeviceReduceSingleTileKernelINS2_10policy_hubIfjN4cuda3std3__44plusIfEEE10Policy1000EN6thrust24THRUST_300001_SM_1000_NS6detail15normal_iteratorINSD_10device_ptrIKfEEEEPfjS9_ff11variance_opEEvT0_T1_T2_T3_T4_T6_E12temp_storage+56];
	add.f32 	%f271, %f269, %f270;
	ld.shared.f32 	%f272, [_ZZN3cub18CUB_300001_SM_10006detail6reduce28DeviceReduceSingleTileKernelINS2_10policy_hubIfjN4cuda3std3__44plusIfEEE10Policy1000EN6thrust24THRUST_300001_SM_1000_NS6detail15normal_iteratorINSD_10device_ptrIKfEEEEPfjS9_ff11variance_opEEvT0_T1_T2_T3_T4_T6_E12temp_storage+60];
	add.f32 	%f273, %f271, %f272;
	ld.shared.f32 	%f274, [_ZZN3cub18CUB_300001_SM_10006detail6reduce28DeviceReduceSingleTileKernelINS2_10policy_hubIfjN4cuda3std3__44plusIfEEE10Policy1000EN6thrust24THRUST_300001_SM_1000_NS6detail15normal_iteratorINSD_10device_ptrIKfEEEEPfjS9_ff11variance_opEEvT0_T1_T2_T3_T4_T6_E12temp_storage+64];
	add.f32 	%f275, %f273, %f274;
	ld.shared.f32 	%f276, [_ZZN3cub18CUB_300001_SM_10006detail6reduce28DeviceReduceSingleTileKernelINS2_10policy_hubIfjN4cuda3std3__44plusIfEEE10Policy1000EN6thrust24THRUST_300001_SM_1000_NS6detail15normal_iteratorINSD_10device_ptrIKfEEEEPfjS9_ff11variance_opEEvT0_T1_T2_T3_T4_T6_E12temp_storage+68];
	add.f32 	%f277, %f275, %f276;
	ld.shared.f32 	%f278, [_ZZN3cub18CUB_300001_SM_10006detail6reduce28DeviceReduceSingleTileKernelINS2_10policy_hubIfjN4cuda3std3__44plusIfEEE10Policy1000EN6thrust24THRUST_300001_SM_1000_NS6detail15normal_iteratorINSD_10device_ptrIKfEEEEPfjS9_ff11variance_opEEvT0_T1_T2_T3_T4_T6_E12temp_storage+72];
	add.f32 	%f279, %f277, %f278;
	ld.shared.f32 	%f280, [_ZZN3cub18CUB_300001_SM_10006detail6reduce28DeviceReduceSingleTileKernelINS2_10policy_hubIfjN4cuda3std3__44plusIfEEE10Policy1000EN6thrust24THRUST_300001_SM_1000_NS6detail15normal_iteratorINSD_10device_ptrIKfEEEEPfjS9_ff11variance_opEEvT0_T1_T2_T3_T4_T6_E12temp_storage+76];
	add.f32 	%f492, %f279, %f280;
$L__BB4_50:
	mov.u32 	%r192, %tid.x;
	setp.ne.s32 	%p65, %r192, 0;
	@%p65 bra 	$L__BB4_52;
	add.f32 	%f470, %f43, %f492;
	st.global.f32 	[%rd1], %f470;
$L__BB4_52:
	ret;

}
	// .globl	_ZN3cub18CUB_300001_SM_10006detail6reduce18DeviceReduceKernelINS2_10policy_hubIfjN4cuda3std3__44plusIfEEE10Policy1000EN6thrust24THRUST_300001_SM_1000_NS6detail15normal_iteratorINSD_10device_ptrIKfEEEEjS9_f11variance_opEEvT0_PT3_T1_NS0_13GridEvenShareISO_EET2_T4_
.visible .entry _ZN3cub18CUB_300001_SM_10006detail6reduce18DeviceReduceKernelINS2_10policy_hubIfjN4cuda3std3__44plusIfEEE10Policy1000EN6thrust24THRUST_300001_SM_1000_NS6detail15normal_iteratorINSD_10device_ptrIKfEEEEjS9_f11variance_opEEvT0_PT3_T1_NS0_13GridEvenShareISO_EET2_T4_(
	.param .align 8 .b8 _ZN3cub18CUB_300001_SM_10006detail6reduce18DeviceReduceKernelINS2_10policy_hubIfjN4cuda3std3__44plusIfEEE10Policy1000EN6thrust24THRUST_300001_SM_1000_NS6detail15normal_iteratorINSD_10device_ptrIKfEEEEjS9_f11variance_opEEvT0_PT3_T1_NS0_13GridEvenShareISO_EET2_T4__param_0[8],
	.param .u64 .ptr .align 1 _ZN3cub18CUB_300001_SM_10006detail6reduce18DeviceReduceKernelINS2_10policy_hubIfjN4cuda3std3__44plusIfEEE10Policy1000EN6thrust24THRUST_300001_SM_1000_NS6detail15normal_iteratorINSD_10device_ptrIKfEEEEjS9_f11variance_opEEvT0_PT3_T1_NS0_13GridEvenShareISO_EET2_T4__param_1,
	.param .u32 _ZN3cub18CUB_300001_SM_10006detail6reduce18DeviceReduceKernelINS2_10policy_hubIfjN4cuda3std3__44plusIfEEE10Policy1000EN6thrust24THRUST_300001_SM_1000_NS6detail15normal_iteratorINSD_10device_ptrIKfEEEEjS9_f11variance_opEEvT0_PT3_T1_NS0_13GridEvenShareISO_EET2_T4__param_2,
	.param .align 4 .b8 _ZN3cub18CUB_300001_SM_10006detail6reduce18DeviceReduceKernelINS2_10policy_hubIfjN4cuda3std3__44plusIfEEE10Policy1000EN6thrust24THRUST_300001_SM_1000_NS6detail15normal_iteratorINSD_10device_ptrIKfEEEEjS9_f11variance_opEEvT0_PT3_T1_NS0_13GridEvenShareISO_EET2_T4__param_3[40],
	.param .align 1 .b8 _ZN3cub18CUB_300001_SM_10006detail6reduce18DeviceReduceKernelINS2_10policy_hubIfjN4cuda3std3__44plusIfEEE10Policy1000EN6thrust24THRUST_300001_SM_1000_NS6detail15normal_iteratorINSD_10device_ptrIKfEEEEjS9_f11variance_opEEvT0_PT3_T1_NS0_13GridEvenShareISO_EET2_T4__param_4[1],
	.param .align 4 .b8 _ZN3cub18CUB_300001_SM_10006detail6reduce18DeviceReduceKernelINS2_10policy_hubIfjN4cuda3std3__44plusIfEEE10Policy1000EN6thrust24THRUST_300001_SM_1000_NS6detail15normal_iteratorINSD_10device_ptrIKfEEEEjS9_f11variance_opEEvT0_PT3_T1_NS0_13GridEvenShareISO_EET2_T4__param_5[4]
)
.maxntid 512
{
	.reg .pred 	%p<65>;
	.reg .b16 	%rs<4>;
	.reg .b32 	%r<277>;
	.reg .b32 	%f<488>;
	.reg .b64 	%rd<129>;
	// demoted variable
	.shared .align 4 .b8 _ZZN3cub18CUB_300001_SM_10006detail6reduce18DeviceReduceKernelINS2_10policy_hubIfjN4cuda3std3__44plusIfEEE10Policy1000EN6thrust24THRUST_300001_SM_1000_NS6detail15normal_iteratorINSD_10device_ptrIKfEEEEjS9_f11variance_opEEvT0_PT3_T1_NS0_13GridEvenShareISO_EET2_T4_E12temp_storage[84];
	ld.param.f32 	%f1, [_ZN3cub18CUB_300001_SM_10006detail6reduce18DeviceReduceKernelINS2_10policy_hubIfjN4cuda3std3__44plusIfEEE10Policy1000EN6thrust24THRUST_300001_SM_1000_NS6detail15normal_iteratorINSD_10device_ptrIKfEEEEjS9_f11variance_opEEvT0_PT3_T1_NS0_13GridEvenShareISO_EET2_T4__param_5];
	ld.param.u32 	%r1, [_ZN3cub18CUB_300001_SM_10006detail6reduce18DeviceReduceKernelINS2_10policy_hubIfjN4cuda3std3__44plusIfEEE10Policy1000EN6thrust24THRUST_300001_SM_1000_NS6detail15normal_iteratorINSD_10device_ptrIKfEEEEjS9_f11variance_opEEvT0_PT3_T1_NS0_13GridEvenShareISO_EET2_T4__param_3+20];
	ld.param.u32 	%r2, [_ZN3cub18CUB_300001_SM_10006detail6reduce18DeviceReduceKernelINS2_10policy_hubIfjN4cuda3std3__44plusIfEEE10Policy1000EN6thrust24THRUST_300001_SM_1000_NS6detail15normal_iteratorINSD_10device_ptrIKfEEEEjS9_f11variance_opEEvT0_PT3_T1_NS0_13GridEvenShareISO_EET2_T4__param_3+24];
	ld.param.u64 	%rd3, [_ZN3cub18CUB_300001_SM_10006detail6reduce18DeviceReduceKernelINS2_10policy_hubIfjN4cuda3std3__44plusIfEEE10Policy1000EN6thrust24THRUST_300001_SM_1000_NS6detail15normal_iteratorINSD_10device_ptrIKfEEEEjS9_f11variance_opEEvT0_PT3_T1_NS0_13GridEvenShareISO_EET2_T4__param_0];
	ld.param.u64 	%rd2, [_ZN3cub18CUB_300001_SM_10006detail6reduce18DeviceReduceKernelINS2_10policy_hubIfjN4cuda3std3__44plusIfEEE10Policy1000EN6thrust24THRUST_300001_SM_1000_NS6detail15normal_iteratorINSD_10device_ptrIKfEEEEjS9_f11variance_opEEvT0_PT3_T1_NS0_13GridEvenShareISO_EET2_T4__param_1];
	cvta.to.global.u64 	%rd1, %rd3;
	mov.u32 	%r3, %ctaid.x;
	shl.b32 	%r4, %r2, 13;
	shl.b32 	%r268, %r3, 13;
	sub.s32 	%r6, %r1, %r268;
	setp.gt.u32 	%p1, %r6, 8191;
	@%p1 bra 	$L__BB5_26;
	mov.u32 	%r7, %tid.x;
	setp.ge.u32 	%p23, %r7, %r6;
	mov.f32 	%f476, 0f00000000;
	mov.u32 	%r259, %r7;
	@%p23 bra 	$L__BB5_3;
	add.s32 	%r153, %r268, %r7;
	mul.wide.u32 	%rd66, %r153, 4;
	add.s64 	%rd67, %rd1, %rd66;
	ld.global.f32 	%f279, [%rd67];
	sub.f32 	%f280, %f279, %f1;
	mul.f32 	%f476, %f280, %f280;
	add.s32 	%r259, %r7, 512;
$L__BB5_3:
	setp.ge.u32 	%p24, %r259, %r6;
	@%p24 bra 	$L__BB5_17;
	not.b32 	%r154, %r259;
	add.s32 	%r155, %r1, %r154;
	sub.s32 	%r156, %r155, %r268;
	shr.u32 	%r157, %r156, 9;
	add.s32 	%r10, %r157, 1;
	and.b32  	%r11, %r10, 15;
	setp.lt.u32 	%p25, %r156, 7680;
	@%p25 bra 	$L__BB5_8;
	or.b32  	%r258, %r259, 4096;
	add.s32 	%r257, %r259, %r268;
	and.b32  	%r158, %r10, 16777200;
	neg.s32 	%r256, %r158;
$L__BB5_6:
	.pragma "nounroll";
	mul.wide.u32 	%rd68, %r257, 4;
	add.s64 	%rd69, %rd1, %rd68;
	ld.global.f32 	%f282, [%rd69];
	sub.f32 	%f283, %f282, %f1;
	fma.rn.f32 	%f284, %f283, %f283, %f476;
	add.s32 	%r159, %r257, 512;
	mul.wide.u32 	%rd70, %r159, 4;
	add.s64 	%rd71, %rd1, %rd70;
	ld.global.f32 	%f285, [%rd71];
	sub.f32 	%f286, %f285, %f1;
	fma.rn.f32 	%f287, %f286, %f286, %f284;
	add.s32 	%r160, %r257, 1024;
	mul.wide.u32 	%rd72, %r160, 4;
	add.s64 	%rd73, %rd1, %rd72;
	ld.global.f32 	%f288, [%rd73];
	sub.f32 	%f289, %f288, %f1;
	fma.rn.f32 	%f290, %f289, %f289, %f287;
	add.s32 	%r161, %r257, 1536;
	mul.wide.u32 	%rd74, %r161, 4;
	add.s64 	%rd75, %rd1, %rd74;
	ld.global.f32 	%f291, [%rd75];
	sub.f32 	%f292, %f291, %f1;
	fma.rn.f32 	%f293, %f292, %f292, %f290;
	add.s32 	%r162, %r257, 2048;
	mul.wide.u32 	%rd76, %r162, 4;
	add.s64 	%rd77, %rd1, %rd76;
	ld.global.f32 	%f294, [%rd77];
	sub.f32 	%f295, %f294, %f1;
	fma.rn.f32 	%f296, %f295, %f295, %f293;
	add.s32 	%r163, %r257, 2560;
	mul.wide.u32 	%rd78, %r163, 4;
	add.s64 	%rd79, %rd1, %rd78;
	ld.global.f32 	%f297, [%rd79];
	sub.f32 	%f298, %f297, %f1;
	fma.rn.f32 	%f299, %f298, %f298, %f296;
	add.s32 	%r164, %r257, 3072;
	mul.wide.u32 	%rd80, %r164, 4;
	add.s64 	%rd81, %rd1, %rd80;
	ld.global.f32 	%f300, [%rd81];
	sub.f32 	%f301, %f300, %f1;
	fma.rn.f32 	%f302, %f301, %f301, %f299;
	add.s32 	%r165, %r257, 3584;
	mul.wide.u32 	%rd82, %r165, 4;
	add.s64 	%rd83, %rd1, %rd82;
	ld.global.f32 	%f303, [%rd83];
	sub.f32 	%f304, %f303, %f1;
	fma.rn.f32 	%f305, %f304, %f304, %f302;
	add.s32 	%r166, %r257, 4096;
	mul.wide.u32 	%rd84, %r166, 4;
	add.s64 	%rd85, %rd1, %rd84;
	ld.global.f32 	%f306, [%rd85];
	sub.f32 	%f307, %f306, %f1;
	fma.rn.f32 	%f308, %f307, %f307, %f305;
	add.s32 	%r167, %r257, 4608;
	mul.wide.u32 	%rd86, %r167, 4;
	add.s64 	%rd87, %rd1, %rd86;
	ld.global.f32 	%f309, [%rd87];
	sub.f32 	%f310, %f309, %f1;
	fma.rn.f32 	%f311, %f310, %f310, %f308;
	add.s32 	%r168, %r257, 5120;
	mul.wide.u32 	%rd88, %r168, 4;
	add.s64 	%rd89, %rd1, %rd88;
	ld.global.f32 	%f312, [%rd89];
	sub.f32 	%f313, %f312, %f1;
	fma.rn.f32 	%f314, %f313, %f313, %f311;
	add.s32 	%r169, %r257, 5632;
	mul.wide.u32 	%rd90, %r169, 4;
	add.s64 	%rd91, %rd1, %rd90;
	ld.global.f32 	%f315, [%rd91];
	sub.f32 	%f316, %f315, %f1;
	fma.rn.f32 	%f317, %f316, %f316, %f314;
	add.s32 	%r170, %r257, 6144;
	mul.wide.u32 	%rd92, %r170, 4;
	add.s64 	%rd93, %rd1, %rd92;
	ld.global.f32 	%f318, [%rd93];
	sub.f32 	%f319, %f318, %f1;
	fma.rn.f32 	%f320, %f319, %f319, %f317;
	add.s32 	%r171, %r257, 6656;
	mul.wide.u32 	%rd94, %r171, 4;
	add.s64 	%rd95, %rd1, %rd94;
	ld.global.f32 	%f321, [%rd95];
	sub.f32 	%f322, %f321, %f1;
	fma.rn.f32 	%f323, %f322, %f322, %f320;
	add.s32 	%r172, %r257, 7168;
	mul.wide.u32 	%rd96, %r172, 4;
	add.s64 	%rd97, %rd1, %rd96;
	ld.global.f32 	%f324, [%rd97];
	sub.f32 	%f325, %f324, %f1;
	fma.rn.f32 	%f326, %f325, %f325, %f323;
	add.s32 	%r173, %r257, 7680;
	mul.wide.u32 	%rd98, %r173, 4;
	add.s64 	%rd99, %rd1, %rd98;
	ld.global.f32 	%f327, [%rd99];
	sub.f32 	%f328, %f327, %f1;
	fma.rn.f32 	%f476, %f328, %f328, %f326;
	add.s32 	%r258, %r258, 8192;
	add.s32 	%r257, %r257, 8192;
	add.s32 	%r256, %r256, 16;
	setp.ne.s32 	%p26, %r256, 0;
	@%p26 bra 	$L__BB5_6;
	add.s32 	%r259, %r258, -4096;
$L__BB5_8:
	setp.eq.s32 	%p27, %r11, 0;
	@%p27 bra 	$L__BB5_17;
	and.b32  	%r23, %r10, 7;
	setp.lt.u32 	%p28, %r11, 8;
	@%p28 bra 	$L__BB5_11;
	add.s32 	%r174, %r268, %r259;
	mul.wide.u32 	%rd100, %r174, 4;
	add.s64 	%rd101, %rd1, %rd100;
	ld.global.f32 	%f330, [%rd101];
	sub.f32 	%f331, %f330, %f1;
	fma.rn.f32 	%f332, %f331, %f331, %f476;
	add.s32 	%r175, %r174, 512;
	mul.wide.u32 	%rd102, %r175, 4;
	add.s64 	%rd103, %rd1, %rd102;
	ld.global.f32 	%f333, [%rd103];
	sub.f32 	%f334, %f333, %f1;
	fma.rn.f32 	%f335, %f334, %f334, %f332;
	add.s32 	%r176, %r174, 1024;
	mul.wide.u32 	%rd104, %r176, 4;
	add.s64 	%rd105, %rd1, %rd104;
	ld.global.f32 	%f336, [%rd105];
	sub.f32 	%f337, %f336, %f1;
	fma.rn.f32 	%f338, %f337, %f337, %f335;
	add.s32 	%r177, %r174, 1536;
	mul.wide.u32 	%rd106, %r177, 4;
	add.s64 	%rd107, %rd1, %rd106;
	ld.global.f32 	%f339, [%rd107];
	sub.f32 	%f340, %f339, %f1;
	fma.rn.f32 	%f341, %f340, %f340, %f338;
	add.s32 	%r178, %r174, 2048;
	mul.wide.u32 	%rd108, %r178, 4;
	add.s64 	%rd109, %rd1, %rd108;
	ld.global.f32 	%f342, [%rd109];
	sub.f32 	%f343, %f342, %f1;
	fma.rn.f32 	%f344, %f343, %f343, %f341;
	add.s32 	%r179, %r174, 2560;
	mul.wide.u32 	%rd110, %r179, 4;
	add.s64 	%rd111, %rd1, %rd110;
	ld.global.f32 	%f345, [%rd111];
	sub.f32 	%f346, %f345, %f1;
	fma.rn.f32 	%f347, %f346, %f346, %f344;
	add.s32 	%r180, %r174, 3072;
	mul.wide.u32 	%rd112, %r180, 4;
	add.s64 	%rd113, %rd1, %rd112;
	ld.global.f32 	%f348, [%rd113];
	sub.f32 	%f349, %f348, %f1;
	fma.rn.f32 	%f350, %f349, %f349, %f347;
	add.s32 	%r181, %r174, 3584;
	mul.wide.u32 	%rd114, %r181, 4;
	add.s64 	%rd115, %rd1, %rd114;
	ld.global.f32 	%f351, [%rd115];
	sub.f32 	%f352, %f351, %f1;
	fma.rn.f32 	%f476, %f352, %f352, %f350;
	add.s32 	%r259, %r259, 4096;
$L__BB5_11:
	setp.eq.s32 	%p29, %r23, 0;
	@%p29 bra 	$L__BB5_17;
	and.b32  	%r26, %r10, 3;
	setp.lt.u32 	%p30, %r23, 4;
	@%p30 bra 	$L__BB5_14;
	add.s32 	%r182, %r268, %r259;
	mul.wide.u32 	%rd116, %r182, 4;
	add.s64 	%rd117, %rd1, %rd116;
	ld.global.f32 	%f354, [%rd117];
	sub.f32 	%f355, %f354, %f1;
	fma.rn.f32 	%f356, %f355, %f355, %f476;
	add.s32 	%r183, %r182, 512;
	mul.wide.u32 	%rd118, %r183, 4;
	add.s64 	%rd119, %rd1, %rd118;
	ld.global.f32 	%f357, [%rd119];
	sub.f32 	%f358, %f357, %f1;
	fma.rn.f32 	%f359, %f358, %f358, %f356;
	add.s32 	%r184, %r182, 1024;
	mul.wide.u32 	%rd120, %r184, 4;
	add.s64 	%rd121, %rd1, %rd120;
	ld.global.f32 	%f360, [%rd121];
	sub.f32 	%f361, %f360, %f1;
	fma.rn.f32 	%f362, %f361, %f361, %f359;
	add.s32 	%r185, %r182, 1536;
	mul.wide.u32 	%rd122, %r185, 4;
	add.s64 	%rd123, %rd1, %rd122;
	ld.global.f32 	%f363, [%rd123];
	sub.f32 	%f364, %f363, %f1;
	fma.rn.f32 	%f476, %f364, %f364, %f362;
	add.s32 	%r259, %r259, 2048;
$L__BB5_14:
	setp.eq.s32 	%p31, %r26, 0;
	@%p31 bra 	$L__BB5_17;
	add.s32 	%r263, %r259, %r268;
	neg.s32 	%r262, %r26;
$L__BB5_16:
	.pragma "nounroll";
	mul.wide.u32 	%rd124, %r263, 4;
	add.s64 	%rd125, %rd1, %rd124;
	ld.global.f32 	%f365, [%rd125];
	sub.f32 	%f366, %f365, %f1;
	fma.rn.f32 	%f476, %f366, %f366, %f476;
	add.s32 	%r263, %r263, 512;
	add.s32 	%r262, %r262, 1;
	setp.ne.s32 	%p32, %r262, 0;
	@%p32 bra 	$L__BB5_16;
$L__BB5_17:
	setp.lt.u32 	%p33, %r6, 512;
	@%p33 bra 	$L__BB5_22;
	// begin inline asm
	mov.u32 %r224, %laneid;
	// end inline asm
	mov.b32 	%r226, %f476;
	mov.b32 	%r227, 1;
	mov.b32 	%r248, 31;
	mov.b32 	%r249, -1;
	// begin inline asm
	shfl.sync.down.b32 %r225, %r226, %r227, %r248, %r249;
	// end inline asm
	setp.gt.s32 	%p57, %r224, 30;
	mov.b32 	%f425, %r225;
	add.f32 	%f426, %f476, %f425;
	selp.f32 	%f427, %f476, %f426, %p57;
	mov.b32 	%r231, %f427;
	mov.b32 	%r232, 2;
	// begin inline asm
	shfl.sync.down.b32 %r230, %r231, %r232, %r248, %r249;
	// end inline asm
	setp.gt.s32 	%p58, %r224, 29;
	mov.b32 	%f428, %r230;
	add.f32 	%f429, %f427, %f428;
	selp.f32 	%f430, %f427, %f429, %p58;
	mov.b32 	%r236, %f430;
	mov.b32 	%r237, 4;
	// begin inline asm
	shfl.sync.down.b32 %r235, %r236, %r237, %r248, %r249;
	// end inline asm
	setp.gt.s32 	%p59, %r224, 27;
	mov.b32 	%f431, %r235;
	add.f32 	%f432, %f430, %f431;
	selp.f32 	%f433, %f430, %f432, %p59;
	mov.b32 	%r241, %f433;
	mov.b32 	%r242, 8;
	// begin inline asm
	shfl.sync.down.b32 %r240, %r241, %r242, %r248, %r249;
	// end inline asm
	setp.gt.s32 	%p60, %r224, 23;
	mov.b32 	%f434, %r240;
	add.f32 	%f435, %f433, %f434;
	selp.f32 	%f436, %f433, %f435, %p60;
	mov.b32 	%r246, %f436;
	mov.b32 	%r247, 16;
	// begin inline asm
	shfl.sync.down.b32 %r245, %r246, %r247, %r248, %r249;
	// end inline asm
	setp.gt.s32 	%p61, %r224, 15;
	mov.b32 	%f437, %r245;
	add.f32 	%f17, %f436, %f437;
	selp.f32 	%f487, %f436, %f17, %p61;
	setp.ne.s32 	%p62, %r224, 0;
	@%p62 bra 	$L__BB5_20;
	shr.u32 	%r250, %r7, 3;
	and.b32  	%r251, %r250, 124;
	mov.u32 	%r252, _ZZN3cub18CUB_300001_SM_10006detail6reduce18DeviceReduceKernelINS2_10policy_hubIfjN4cuda3std3__44plusIfEEE10Policy1000EN6thrust24THRUST_300001_SM_1000_NS6detail15normal_iteratorINSD_10device_ptrIKfEEEEjS9_f11variance_opEEvT0_PT3_T1_NS0_13GridEvenShareISO_EET2_T4_E12temp_storage;
	add.s32 	%r253, %r252, %r251;
	st.shared.f32 	[%r253+16], %f17;
$L__BB5_20:
	bar.sync 	0;
	setp.ne.s32 	%p63, %r7, 0;
	@%p63 bra 	$L__BB5_48;
	ld.shared.f32 	%f438, [_ZZN3cub18CUB_300001_SM_10006detail6reduce18DeviceReduceKernelINS2_10policy_hubIfjN4cuda3std3__44plusIfEEE10Policy1000EN6thrust24THRUST_300001_SM_1000_NS6detail15normal_iteratorINSD_10device_ptrIKfEEEEjS9_f11variance_opEEvT0_PT3_T1_NS0_13GridEvenShareISO_EET2_T4_E12temp_storage+20];
	add.f32 	%f439, %f487, %f438;
	ld.shared.f32 	%f440, [_ZZN3cub18CUB_300001_SM_10006detail6reduce18DeviceReduceKernelINS2_10policy_hubIfjN4cuda3std3__44plusIfEEE10Policy1000EN6thrust24THRUST_300001_SM_1000_NS6detail15normal_iteratorINSD_10device_ptrIKfEEEEjS9_f11variance_opEEvT0_PT3_T1_NS0_13GridEvenShareISO_EET2_T4_E12temp_storage+24];
	add.f32 	%f441, %f439, %f440;
	ld.shared.f32 	%f442, [_ZZN3cub18CUB_300001_SM_10006detail6reduce18DeviceReduceKernelINS2_10policy_hubIfjN4cuda3std3__44plusIfEEE10Policy1000EN6thrust24THRUST_300001_SM_1000_NS6detail15normal_iteratorINSD_10device_ptrIKfEEEEjS9_f11variance_opEEvT0_PT3_T1_NS0_13GridEvenShareISO_EET2_T4_E12temp_storage+28];
	add.f32 	%f443, %f441, %f442;
	ld.shared.f32 	%f444, [_ZZN3cub18CUB_300001_SM_10006detail6reduce18DeviceReduceKernelINS2_10policy_hubIfjN4cuda3std3__44plusIfEEE10Policy1000EN6thrust24THRUST_300001_SM_1000_NS6detail15normal_iteratorINSD_10device_ptrIKfEEEEjS9_f11variance_opEEvT0_PT3_T1_NS0_13GridEvenShareISO_EET2_T4_E12temp_storage+32];
	add.f32 	%f445, %f443, %f444;
	ld.shared.f32 	%f446, [_ZZN3cub18CUB_300001_SM_10006detail6reduce18DeviceReduceKernelINS2_10policy_hubIfjN4cuda3std3__44plusIfEEE10Policy1000EN6thrust24THRUST_300001_SM_1000_NS6detail15normal_iteratorINSD_10device_ptrIKfEEEEjS9_f11variance_opEEvT0_PT3_T1_NS0_13GridEvenShareISO_EET2_T4_E12temp_storage+36];
	add.f32 	%f447, %f445, %f446;
	ld.shared.f32 	%f448, [_ZZN3cub18CUB_300001_SM_10006detail6reduce18DeviceReduceKernelINS2_10policy_hubIfjN4cuda3std3__44plusIfEEE10Policy1000EN6thrust24THRUST_300001_SM_1000_NS6detail15normal_iteratorINSD_10device_ptrIKfEEEEjS9_f11variance_opEEvT0_PT3_T1_NS0_13GridEvenShareISO_EET2_T4_E12temp_storage+40];
	add.f32 	%f449, %f447, %f448;
	ld.shared.f32 	%f450, [_ZZN3cub18CUB_300001_SM_10006detail6reduce18DeviceReduceKernelINS2_10policy_hubIfjN4cuda3std3__44plusIfEEE10Policy1000EN6thrust24THRUST_300001_SM_1000_NS6detail15normal_iteratorINSD_10device_ptrIKfEEEEjS9_f11variance_opEEvT0_PT3_T1_NS0_13GridEvenShareISO_EET2_T4_E12temp_storage+44];
	add.f32 	%f451, %f449, %f450;
	ld.shared.f32 	%f452, [_ZZN3cub18CUB_300001_SM_10006detail6reduce18DeviceReduceKernelINS2_10policy_hubIfjN4cuda3std3__44plusIfEEE10Policy1000EN6thrust24THRUST_300001_SM_1000_NS6detail15normal_iteratorINSD_10device_ptrIKfEEEEjS9_f11variance_opEEvT0_PT3_T1_NS0_13GridEvenShareISO_EET2_T4_E12temp_storage+48];
	add.f32 	%f453, %f451, %f452;
	ld.shared.f32 	%f454, [_ZZN3cub18CUB_300001_SM_10006detail6reduce18DeviceReduceKernelINS2_10policy_hubIfjN4cuda3std3__44plusIfEEE10Policy1000EN6thrust24THRUST_300001_SM_1000_NS6detail15normal_iteratorINSD_10device_ptrIKfEEEEjS9_f11variance_opEEvT0_PT3_T1_NS0_13GridEvenShareISO_EET2_T4_E12temp_storage+52];
	add.f32 	%f455, %f453, %f454;
	ld.shared.f32 	%f456, [_ZZN3cub18CUB_300001_SM_10006detail6reduce18DeviceReduceKernelINS2_10policy_hubIfjN4cuda3std3__44plusIfEEE10Policy1000EN6thrust24THRUST_300001_SM_1000_NS6detail15normal_iteratorINSD_10device_ptrIKfEEEEjS9_f11variance_opEEvT0_PT3_T1_NS0_13GridEvenShareISO_EET2_T4_E12temp_storage+56];
	add.f32 	%f457, %f455, %f456;
	ld.shared.f32 	%f458, [_ZZN3cub18CUB_300001_SM_10006detail6reduce18DeviceReduceKernelINS2_10policy_hubIfjN4cuda3std3__44plusIfEEE10Policy1000EN6thrust24THRUST_300001_SM_1000_NS6detail15normal_iteratorINSD_10device_ptrIKfEEEEjS9_f11variance_opEEvT0_PT3_T1_NS0_13GridEvenShareISO_EET2_T4_E12temp_storage+60];
	add.f32 	%f459, %f457, %f458;
	ld.shared.f32 	%f460, [_ZZN3cub18CUB_300001_SM_10006detail6reduce18DeviceReduceKernelINS2_10policy_hubIfjN4cuda3std3__44plusIfEEE10Policy1000EN6thrust24THRUST_300001_SM_1000_NS6detail15normal_iteratorINSD_10device_ptrIKfEEEEjS9_f11variance_opEEvT0_PT3_T1_NS0_13GridEvenShareISO_EET2_T4_E12temp_storage+64];
	add.f32 	%f461, %f459, %f460;
	ld.shared.f32 	%f462, [_ZZN3cub18CUB_300001_SM_10006detail6reduce18DeviceReduceKernelINS2_10policy_hubIfjN4cuda3std3__44plusIfEEE10Policy1000EN6thrust24THRUST_300001_SM_1000_NS6detail15normal_iteratorINSD_10device_ptrIKfEEEEjS9_f11variance_opEEvT0_PT3_T1_NS0_13GridEvenShareISO_EET2_T4_E12temp_storage+68];
	add.f32 	%f463, %f461, %f462;
	ld.shared.f32 	%f464, [_ZZN3cub18CUB_300001_SM_10006detail6reduce18DeviceReduceKernelINS2_10policy_hubIfjN4cuda3std3__44plusIfEEE10Policy1000EN6thrust24THRUST_300001_SM_1000_NS6detail15normal_iteratorINSD_10device_ptrIKfEEEEjS9_f11variance_opEEvT0_PT3_T1_NS0_13GridEvenShareISO_EET2_T4_E12temp_storage+72];
	add.f32 	%f465, %f463, %f464;
	ld.shared.f32 	%f466, [_ZZN3cub18CUB_300001_SM_10006detail6reduce18DeviceReduceKernelINS2_10policy_hubIfjN4cuda3std3__44plusIfEEE10Policy1000EN6thrust24THRUST_300001_SM_1000_NS6detail15normal_iteratorINSD_10device_ptrIKfEEEEjS9_f11variance_opEEvT0_PT3_T1_NS0_13GridEvenShareISO_EET2_T4_E12temp_storage+76];
	add.f32 	%f487, %f465, %f466;
	bra.uni 	$L__BB5_48;
$L__BB5_22:
	// begin inline asm
	mov.u32 %r186, %laneid;
	// end inline asm
	and.b32  	%r212, %r7, 992;
	add.s32 	%r213, %r212, 32;
	setp.gt.u32 	%p34, %r213, %r6;
	not.b32 	%r214, %r212;
	add.s32 	%r215, %r6, %r214;
	selp.b32 	%r210, %r215, 31, %p34;
	mov.b32 	%r188, %f476;
	mov.b32 	%r189, 1;
	mov.b32 	%r211, -1;
	// begin inline asm
	shfl.sync.down.b32 %r187, %r188, %r189, %r210, %r211;
	// end inline asm
	setp.lt.s32 	%p35, %r186, %r210;
	mov.b32 	%f367, %r187;
	add.f32 	%f368, %f476, %f367;
	selp.f32 	%f369, %f368, %f476, %p35;
	mov.b32 	%r193, %f369;
	mov.b32 	%r194, 2;
	// begin inline asm
	shfl.sync.down.b32 %r192, %r193, %r194, %r210, %r211;
	// end inline asm
	add.s32 	%r216, %r186, 2;
	setp.gt.s32 	%p36, %r216, %r210;
	mov.b32 	%f370, %r192;
	add.f32 	%f371, %f369, %f370;
	selp.f32 	%f372, %f369, %f371, %p36;
	mov.b32 	%r198, %f372;
	mov.b32 	%r199, 4;
	// begin inline asm
	shfl.sync.down.b32 %r197, %r198, %r199, %r210, %r211;
	// end inline asm
	add.s32 	%r217, %r186, 4;
	setp.gt.s32 	%p37, %r217, %r210;
	mov.b32 	%f373, %r197;
	add.f32 	%f374, %f372, %f373;
	selp.f32 	%f375, %f372, %f374, %p37;
	mov.b32 	%r203, %f375;
	mov.b32 	%r204, 8;
	// begin inline asm
	shfl.sync.down.b32 %r202, %r203, %r204, %r210, %r211;
	// end inline asm
	add.s32 	%r218, %r186, 8;
	setp.gt.s32 	%p38, %r218, %r210;
	mov.b32 	%f376, %r202;
	add.f32 	%f377, %f375, %f376;
	selp.f32 	%f378, %f375, %f377, %p38;
	mov.b32 	%r208, %f378;
	mov.b32 	%r209, 16;
	// begin inline asm
	shfl.sync.down.b32 %r207, %r208, %r209, %r210, %r211;
	// end inline asm
	add.s32 	%r219, %r186, 16;
	setp.gt.s32 	%p39, %r219, %r210;
	mov.b32 	%f379, %r207;
	add.f32 	%f380, %f378, %f379;
	selp.f32 	%f487, %f378, %f380, %p39;
	setp.ne.s32 	%p40, %r186, 0;
	@%p40 bra 	$L__BB5_24;
	shr.u32 	%r220, %r7, 3;
	and.b32  	%r221, %r220, 124;
	mov.u32 	%r222, _ZZN3cub18CUB_300001_SM_10006detail6reduce18DeviceReduceKernelINS2_10policy_hubIfjN4cuda3std3__44plusIfEEE10Policy1000EN6thrust24THRUST_300001_SM_1000_NS6detail15normal_iteratorINSD_10device_ptrIKfEEEEjS9_f11variance_opEEvT0_PT3_T1_NS0_13GridEvenShareISO_EET2_T4_E12temp_storage;
	add.s32 	%r223, %r222, %r221;
	st.shared.f32 	[%r223+16], %f487;
$L__BB5_24:
	bar.sync 	0;
	setp.ne.s32 	%p41, %r7, 0;
	@%p41 bra 	$L__BB5_48;
	setp.gt.u32 	%p42, %r6, 32;
	ld.shared.f32 	%f381, [_ZZN3cub18CUB_300001_SM_10006detail6reduce18DeviceReduceKernelINS2_10policy_hubIfjN4cuda3std3__44plusIfEEE10Policy1000EN6thrust24THRUST_300001_SM_1000_NS6detail15normal_iteratorINSD_10device_ptrIKfEEEEjS9_f11variance_opEEvT0_PT3_T1_NS0_13GridEvenShareISO_EET2_T4_E12temp_storage+20];
	add.f32 	%f382, %f487, %f381;
	selp.f32 	%f383, %f382, %f487, %p42;
	setp.gt.u32 	%p43, %r6, 64;
	ld.shared.f32 	%f384, [_ZZN3cub18CUB_300001_SM_10006detail6reduce18DeviceReduceKernelINS2_10policy_hubIfjN4cuda3std3__44plusIfEEE10Policy1000EN6thrust24THRUST_300001_SM_1000_NS6detail15normal_iteratorINSD_10device_ptrIKfEEEEjS9_f11variance_opEEvT0_PT3_T1_NS0_13GridEvenShareISO_EET2_T4_E12temp_storage+24];
	add.f32 	%f385, %f384, %f383;
	selp.f32 	%f386, %f385, %f383, %p43;
	setp.gt.u32 	%p44, %r6, 96;
	ld.shared.f32 	%f387, [_ZZN3cub18CUB_300001_SM_10006detail6reduce18DeviceReduceKernelINS2_10policy_hubIfjN4cuda3std3__44plusIfEEE10Policy1000EN6thrust24THRUST_300001_SM_1000_NS6detail15normal_iteratorINSD_10device_ptrIKfEEEEjS9_f11variance_opEEvT0_PT3_T1_NS0_13GridEvenShareISO_EET2_T4_E12temp_storage+28];
	add.f32 	%f388, %f387, %f386;
	selp.f32 	%f389, %f388, %f386, %p44;
	setp.gt.u32 	%p45, %r6, 128;
	ld.shared.f32 	%f390, [_ZZN3cub18CUB_300001_SM_10006detail6reduce18DeviceReduceKernelINS2_10policy_hubIfjN4cuda3std3__44plusIfEEE10Policy1000EN6thrust24THRUST_300001_SM_1000_NS6detail15normal_iteratorINSD_10device_ptrIKfEEEEjS9_f11variance_opEEvT0_PT3_T1_NS0_13GridEvenShareISO_EET2_T4_E12temp_storage+32];
	add.f32 	%f391, %f390, %f389;
	selp.f32 	%f392, %f391, %f389, %p45;
	setp.gt.u32 	%p46, %r6, 160;
	ld.shared.f32 	%f393, [_ZZN3cub18CUB_300001_SM_10006detail6reduce18DeviceReduceKernelINS2_10policy_hubIfjN4cuda3std3__44plusIfEEE10Policy1000EN6thrust24THRUST_300001_SM_1000_NS6detail15normal_iteratorINSD_10device_ptrIKfEEEEjS9_f11variance_opEEvT0_PT3_T1_NS0_13GridEvenShareISO_EET2_T4_E12temp_storage+36];
	add.f32 	%f394, %f393, %f392;
	selp.f32 	%f395, %f394, %f392, %p46;
	setp.gt.u32 	%p47, %r6, 192;
	ld.shared.f32 	%f396, [_ZZN3cub18CUB_300001_SM_10006detail6reduce18DeviceReduceKernelINS2_10policy_hubIfjN4cuda3std3__44plusIfEEE10Policy1000EN6thrust24THRUST_300001_SM_1000_NS6detail15normal_iteratorINSD_10device_ptrIKfEEEEjS9_f11variance_opEEvT0_PT3_T1_NS0_13GridEvenShareISO_EET2_T4_E12temp_storage+40];
	add.f32 	%f397, %f396, %f395;
	selp.f32 	%f398, %f397, %f395, %p47;
	setp.gt.u32 	%p48, %r6, 224;
	ld.shared.f32 	%f399, [_ZZN3cub18CUB_300001_SM_10006detail6reduce18DeviceReduceKernelINS2_10policy_hubIfjN4cuda3std3__44plusIfEEE10Policy1000EN6thrust24THRUST_300001_SM_1000_NS6detail15normal_iteratorINSD_10device_ptrIKfEEEEjS9_f11variance_opEEvT0_PT3_T1_NS0_13GridEvenShareISO_EET2_T4_E12temp_storage+44];
	add.f32 	%f400, %f399, %f398;
	selp.f32 	%f401, %f400, %f398, %p48;
	setp.gt.u32 	%p49, %r6, 256;
	ld.shared.f32 	%f402, [_ZZN3cub18CUB_300001_SM_10006detail6reduce18DeviceReduceKernelINS2_10policy_hubIfjN4cuda3std3__44plusIfEEE10Policy1000EN6thrust24THRUST_300001_SM_1000_NS6detail15normal_iteratorINSD_10device_ptrIKfEEEEjS9_f11variance_opEEvT0_PT3_T1_NS0_13GridEvenShareISO_EET2_T4_E12temp_storage+48];
	add.f32 	%f403, %f402, %f401;
	selp.f32 	%f404, %f403, %f401, %p49;
	setp.gt.u32 	%p50, %r6, 288;
	ld.shared.f32 	%f405, [_ZZN3cub18CUB_300001_SM_10006detail6reduce18DeviceReduceKernelINS2_10policy_hubIfjN4cuda3std3__44plusIfEEE10Policy1000EN6thrust24THRUST_300001_SM_1000_NS6detail15normal_iteratorINSD_10device_ptrIKfEEEEjS9_f11variance_opEEvT0_PT3_T1_NS0_13GridEvenShareISO_EET2_T4_E12temp_storage+52];
	add.f32 	%f406, %f405, %f404;
	selp.f32 	%f407, %f406, %f404, %p50;
	setp.gt.u32 	%p51, %r6, 320;
	ld.shared.f32 	%f408, [_ZZN3cub18CUB_300001_SM_10006detail6reduce18DeviceReduceKernelINS2_10policy_hubIfjN4cuda3std3__44plusIfEEE10Policy1000EN6thrust24THRUST_300001_SM_1000_NS6detail15normal_iteratorINSD_10device_ptrIKfEEEEjS9_f11variance_opEEvT0_PT3_T1_NS0_13GridEvenShareISO_EET2_T4_E12temp_storage+56];
	add.f32 	%f409, %f408, %f407;
	selp.f32 	%f410, %f409, %f407, %p51;
	setp.gt.u32 	%p52, %r6, 352;
	ld.shared.f32 	%f411, [_ZZN3cub18CUB_300001_SM_10006detail6reduce18DeviceReduceKernelINS2_10policy_hubIfjN4cuda3std3__44plusIfEEE10Policy1000EN6thrust24THRUST_300001_SM_1000_NS6detail15normal_iteratorINSD_10device_ptrIKfEEEEjS9_f11variance_opEEvT0_PT3_T1_NS0_13GridEvenShareISO_EET2_T4_E12temp_storage+60];
	add.f32 	%f412, %f411, %f410;
	selp.f32 	%f413, %f412, %f410, %p52;
	setp.gt.u32 	%p53, %r6, 384;
	ld.shared.f32 	%f414, [_ZZN3cub18CUB_300001_SM_10006detail6reduce18DeviceReduceKernelINS2_10policy_hubIfjN4cuda3std3__44plusIfEEE10Policy1000EN6thrust24THRUST_300001_SM_1000_NS6detail15normal_iteratorINSD_10device_ptrIKfEEEEjS9_f11variance_opEEvT0_PT3_T1_NS0_13GridEvenShareISO_EET2_T4_E12temp_storage+64];
	add.f32 	%f415, %f414, %f413;
	selp.f32 	%f416, %f415, %f413, %p53;
	setp.gt.u32 	%p54, %r6, 416;
	ld.shared.f32 	%f417, [_ZZN3cub18CUB_300001_SM_10006detail6reduce18DeviceReduceKernelINS2_10policy_hubIfjN4cuda3std3__44plusIfEEE10Policy1000EN6thrust24THRUST_300001_SM_1000_NS6detail15normal_iteratorINSD_10device_ptrIKfEEEEjS9_f11variance_opEEvT0_PT3_T1_NS0_13GridEvenShareISO_EET2_T4_E12temp_storage+68];
	add.f32 	%f418, %f417, %f416;
	selp.f32 	%f419, %f418, %f416, %p54;
	setp.gt.u32 	%p55, %r6, 448;
	ld.shared.f32 	%f420, [_ZZN3cub18CUB_300001_SM_10006detail6reduce18DeviceReduceKernelINS2_10policy_hubIfjN4cuda3std3__44plusIfEEE10Policy1000EN6thrust24THRUST_300001_SM_1000_NS6detail15normal_iteratorINSD_10device_ptrIKfEEEEjS9_f11variance_opEEvT0_PT3_T1_NS0_13GridEvenShareISO_EET2_T4_E12temp_storage+72];
	add.f32 	%f421, %f420, %f419;
	selp.f32 	%f422, %f421, %f419, %p55;
	setp.gt.u32 	%p56, %r6, 480;
	ld.shared.f32 	%f423, [_ZZN3cub18CUB_300001_SM_10006detail6reduce18DeviceReduceKernelINS2_10policy_hubIfjN4cuda3std3__44plusIfEEE10Policy1000EN6thrust24THRUST_300001_SM_1000_NS6detail15normal_iteratorINSD_10device_ptrIKfEEEEjS9_f11variance_opEEvT0_PT3_T1_NS0_13GridEvenShareISO_EET2_T4_E12temp_storage+76];
	add.f32 	%f424, %f423, %f422;
	selp.f32 	%f487, %f424, %f422, %p56;
	bra.uni 	$L__BB5_48;
$L__BB5_26:
	mov.u32 	%r35, %tid.x;
	add.s32 	%r73, %r35, %r268;
	mul.wide.u32 	%rd4, %r73, 4;
	add.s64 	%rd5, %rd1, %rd4;
	ld.global.f32 	%f42, [%rd5];
	sub.f32 	%f43, %f42, %f1;
	ld.global.f32 	%f44, [%rd5+2048];
	sub.f32 	%f45, %f44, %f1;
	mul.f32 	%f46, %f45, %f45;
	ld.global.f32 	%f47, [%rd5+4096];
	sub.f32 	%f48, %f47, %f1;
	ld.global.f32 	%f49, [%rd5+6144];
	sub.f32 	%f50, %f49, %f1;
	mul.f32 	%f51, %f50, %f50;
	ld.global.f32 	%f52, [%rd5+8192];
	sub.f32 	%f53, %f52, %f1;
	ld.global.f32 	%f54, [%rd5+10240];
	sub.f32 	%f55, %f54, %f1;
	mul.f32 	%f56, %f55, %f55;
	ld.global.f32 	%f57, [%rd5+12288];
	sub.f32 	%f58, %f57, %f1;
	ld.global.f32 	%f59, [%rd5+14336];
	sub.f32 	%f60, %f59, %f1;
	mul.f32 	%f61, %f60, %f60;
	ld.global.f32 	%f62, [%rd5+16384];
	sub.f32 	%f63, %f62, %f1;
	ld.global.f32 	%f64, [%rd5+18432];
	sub.f32 	%f65, %f64, %f1;
	mul.f32 	%f66, %f65, %f65;
	ld.global.f32 	%f67, [%rd5+20480];
	sub.f32 	%f68, %f67, %f1;
	ld.global.f32 	%f69, [%rd5+22528];
	sub.f32 	%f70, %f69, %f1;
	mul.f32 	%f71, %f70, %f70;
	ld.global.f32 	%f72, [%rd5+24576];
	sub.f32 	%f73, %f72, %f1;
	ld.global.f32 	%f74, [%rd5+26624];
	sub.f32 	%f75, %f74, %f1;
	mul.f32 	%f76, %f75, %f75;
	ld.global.f32 	%f77, [%rd5+28672];
	sub.f32 	%f78, %f77, %f1;
	ld.global.f32 	%f79, [%rd5+30720];
	sub.f32 	%f80, %f79, %f1;
	mul.f32 	%f81, %f80, %f80;
	fma.rn.f32 	%f82, %f43, %f43, %f46;
	fma.rn.f32 	%f83, %f48, %f48, %f51;
	fma.rn.f32 	%f84, %f53, %f53, %f56;
	fma.rn.f32 	%f85, %f58, %f58, %f61;
	fma.rn.f32 	%f86, %f63, %f63, %f66;
	fma.rn.f32 	%f87, %f68, %f68, %f71;
	fma.rn.f32 	%f88, %f73, %f73, %f76;
	fma.rn.f32 	%f89, %f78, %f78, %f81;
	add.f32 	%f90, %f82, %f83;
	add.f32 	%f91, %f84, %f85;
	add.f32 	%f92, %f86, %f87;
	add.f32 	%f93, %f88, %f89;
	add.f32 	%f94, %f90, %f91;
	add.f32 	%f95, %f92, %f93;
	add.f32 	%f486, %f94, %f95;
	setp.lt.u32 	%p2, %r6, %r4;
	@%p2 bra 	$L__BB5_44;
	add.s32 	%r36, %r1, -8192;
	add.s32 	%r37, %r4, %r268;
	not.b32 	%r75, %r35;
	add.s32 	%r76, %r75, %r1;
	sub.s32 	%r77, %r76, %r4;
	sub.s32 	%r265, %r77, %r268;
	add.s32 	%r78, %r37, %r35;
	add.s32 	%r264, %r78, 4096;
	mov.b32 	%r267, 0;
	mov.u32 	%r266, %r37;
$L__BB5_28:
	add.s32 	%r268, %r268, %r4;
	setp.gt.u32 	%p3, %r268, %r36;
	@%p3 bra 	$L__BB5_30;
	add.s32 	%r79, %r35, %r268;
	mul.wide.u32 	%rd6, %r79, 4;
	add.s64 	%rd7, %rd1, %rd6;
	ld.global.f32 	%f96, [%rd7];
	sub.f32 	%f97, %f96, %f1;
	ld.global.f32 	%f98, [%rd7+2048];
	sub.f32 	%f99, %f98, %f1;
	ld.global.f32 	%f100, [%rd7+4096];
	sub.f32 	%f101, %f100, %f1;
	mul.f32 	%f102, %f101, %f101;
	ld.global.f32 	%f103, [%rd7+6144];
	sub.f32 	%f104, %f103, %f1;
	ld.global.f32 	%f105, [%rd7+8192];
	sub.f32 	%f106, %f105, %f1;
	mul.f32 	%f107, %f106, %f106;
	ld.global.f32 	%f108, [%rd7+10240];
	sub.f32 	%f109, %f108, %f1;
	ld.global.f32 	%f110, [%rd7+12288];
	sub.f32 	%f111, %f110, %f1;
	mul.f32 	%f112, %f111, %f111;
	ld.global.f32 	%f113, [%rd7+14336];
	sub.f32 	%f114, %f113, %f1;
	ld.global.f32 	%f115, [%rd7+16384];
	sub.f32 	%f116, %f115, %f1;
	mul.f32 	%f117, %f116, %f116;
	ld.global.f32 	%f118, [%rd7+18432];
	sub.f32 	%f119, %f118, %f1;
	ld.global.f32 	%f120, [%rd7+20480];
	sub.f32 	%f121, %f120, %f1;
	mul.f32 	%f122, %f121, %f121;
	ld.global.f32 	%f123, [%rd7+22528];
	sub.f32 	%f124, %f123, %f1;
	ld.global.f32 	%f125, [%rd7+24576];
	sub.f32 	%f126, %f125, %f1;
	mul.f32 	%f127, %f126, %f126;
	ld.global.f32 	%f128, [%rd7+26624];
	sub.f32 	%f129, %f128, %f1;
	ld.global.f32 	%f130, [%rd7+28672];
	sub.f32 	%f131, %f130, %f1;
	mul.f32 	%f132, %f131, %f131;
	ld.global.f32 	%f133, [%rd7+30720];
	sub.f32 	%f134, %f133, %f1;
	fma.rn.f32 	%f135, %f97, %f97, %f486;
	fma.rn.f32 	%f136, %f99, %f99, %f102;
	fma.rn.f32 	%f137, %f104, %f104, %f107;
	fma.rn.f32 	%f138, %f109, %f109, %f112;
	fma.rn.f32 	%f139, %f114, %f114, %f117;
	fma.rn.f32 	%f140, %f119, %f119, %f122;
	fma.rn.f32 	%f141, %f124, %f124, %f127;
	fma.rn.f32 	%f142, %f129, %f129, %f132;
	add.f32 	%f143, %f135, %f136;
	add.f32 	%f144, %f137, %f138;
	add.f32 	%f145, %f139, %f140;
	add.f32 	%f146, %f141, %f142;
	add.f32 	%f147, %f143, %f144;
	add.f32 	%f148, %f145, %f146;
	add.f32 	%f149, %f147, %f148;
	fma.rn.f32 	%f486, %f134, %f134, %f149;
	sub.s32 	%r80, %r1, %r268;
	setp.lt.u32 	%p4, %r80, %r4;
	add.s32 	%r267, %r267, 1;
	add.s32 	%r266, %r266, %r4;
	sub.s32 	%r265, %r265, %r4;
	add.s32 	%r264, %r264, %r4;
	@%p4 bra 	$L__BB5_44;
	bra.uni 	$L__BB5_28;
$L__BB5_30:
	setp.le.u32 	%p5, %r1, %r268;
	sub.s32 	%r81, %r1, %r268;
	setp.ge.s32 	%p6, %r35, %r81;
	or.pred  	%p7, %p5, %p6;
	@%p7 bra 	$L__BB5_44;
	add.s32 	%r84, %r1, %r75;
	sub.s32 	%r85, %r84, %r37;
	mul.lo.s32 	%r86, %r2, %r267;
	shl.b32 	%r87, %r86, 13;
	sub.s32 	%r88, %r85, %r87;
	shr.u32 	%r89, %r88, 9;
	add.s32 	%r50, %r89, 1;
	and.b32  	%r51, %r50, 15;
	setp.lt.u32 	%p8, %r88, 7680;
	mov.u32 	%r273, %r35;
	@%p8 bra 	$L__BB5_35;
	or.b32  	%r271, %r35, 4096;
	shr.u32 	%r90, %r265, 9;
	add.s32 	%r91, %r90, 1;
	and.b32  	%r92, %r91, 16777200;
	neg.s32 	%r269, %r92;
$L__BB5_33:
	.pragma "nounroll";
	add.s32 	%r93, %r264, -4096;
	mul.wide.u32 	%rd8, %r93, 4;
	add.s64 	%rd9, %rd1, %rd8;
	ld.global.f32 	%f151, [%rd9];
	sub.f32 	%f152, %f151, %f1;
	fma.rn.f32 	%f153, %f152, %f152, %f486;
	add.s32 	%r94, %r264, -3584;
	mul.wide.u32 	%rd10, %r94, 4;
	add.s64 	%rd11, %rd1, %rd10;
	ld.global.f32 	%f154, [%rd11];
	sub.f32 	%f155, %f154, %f1;
	fma.rn.f32 	%f156, %f155, %f155, %f153;
	add.s32 	%r95, %r264, -3072;
	mul.wide.u32 	%rd12, %r95, 4;
	add.s64 	%rd13, %rd1, %rd12;
	ld.global.f32 	%f157, [%rd13];
	sub.f32 	%f158, %f157, %f1;
	fma.rn.f32 	%f159, %f158, %f158, %f156;
	add.s32 	%r96, %r264, -2560;
	mul.wide.u32 	%rd14, %r96, 4;
	add.s64 	%rd15, %rd1, %rd14;
	ld.global.f32 	%f160, [%rd15];
	sub.f32 	%f161, %f160, %f1;
	fma.rn.f32 	%f162, %f161, %f161, %f159;
	add.s32 	%r97, %r264, -2048;
	mul.wide.u32 	%rd16, %r97, 4;
	add.s64 	%rd17, %rd1, %rd16;
	ld.global.f32 	%f163, [%rd17];
	sub.f32 	%f164, %f163, %f1;
	fma.rn.f32 	%f165, %f164, %f164, %f162;
	add.s32 	%r98, %r264, -1536;
	mul.wide.u32 	%rd18, %r98, 4;
	add.s64 	%rd19, %rd1, %rd18;
	ld.global.f32 	%f166, [%rd19];
	sub.f32 	%f167, %f166, %f1;
	fma.rn.f32 	%f168, %f167, %f167, %f165;
	add.s32 	%r99, %r264, -1024;
	mul.wide.u32 	%rd20, %r99, 4;
	add.s64 	%rd21, %rd1, %rd20;
	ld.global.f32 	%f169, [%rd21];
	sub.f32 	%f170, %f169, %f1;
	fma.rn.f32 	%f171, %f170, %f170, %f168;
	add.s32 	%r100, %r264, 3584;
	add.s32 	%r101, %r264, -512;
	mul.wide.u32 	%rd22, %r101, 4;
	add.s64 	%rd23, %rd1, %rd22;
	ld.global.f32 	%f172, [%rd23];
	sub.f32 	%f173, %f172, %f1;
	fma.rn.f32 	%f174, %f173, %f173, %f171;
	mul.wide.u32 	%rd24, %r264, 4;
	add.s64 	%rd25, %rd1, %rd24;
	ld.global.f32 	%f175, [%rd25];
	sub.f32 	%f176, %f175, %f1;
	fma.rn.f32 	%f177, %f176, %f176, %f174;
	add.s32 	%r102, %r264, 512;
	mul.wide.u32 	%rd26, %r102, 4;
	add.s64 	%rd27, %rd1, %rd26;
	ld.global.f32 	%f178, [%rd27];
	sub.f32 	%f179, %f178, %f1;
	fma.rn.f32 	%f180, %f179, %f179, %f177;
	add.s32 	%r103, %r264, 1024;
	mul.wide.u32 	%rd28, %r103, 4;
	add.s64 	%rd29, %rd1, %rd28;
	ld.global.f32 	%f181, [%rd29];
	sub.f32 	%f182, %f181, %f1;
	fma.rn.f32 	%f183, %f182, %f182, %f180;
	add.s32 	%r104, %r264, 1536;
	mul.wide.u32 	%rd30, %r104, 4;
	add.s64 	%rd31, %rd1, %rd30;
	ld.global.f32 	%f184, [%rd31];
	sub.f32 	%f185, %f184, %f1;
	fma.rn.f32 	%f186, %f185, %f185, %f183;
	add.s32 	%r105, %r264, 2048;
	mul.wide.u32 	%rd32, %r105, 4;
	add.s64 	%rd33, %rd1, %rd32;
	ld.global.f32 	%f187, [%rd33];
	sub.f32 	%f188, %f187, %f1;
	fma.rn.f32 	%f189, %f188, %f188, %f186;
	add.s32 	%r106, %r264, 2560;
	mul.wide.u32 	%rd34, %r106, 4;
	add.s64 	%rd35, %rd1, %rd34;
	ld.global.f32 	%f190, [%rd35];
	sub.f32 	%f191, %f190, %f1;
	fma.rn.f32 	%f192, %f191, %f191, %f189;
	add.s32 	%r107, %r264, 3072;
	mul.wide.u32 	%rd36, %r107, 4;
	add.s64 	%rd37, %rd1, %rd36;
	ld.global.f32 	%f193, [%rd37];
	sub.f32 	%f194, %f193, %f1;
	fma.rn.f32 	%f195, %f194, %f194, %f192;
	mul.wide.u32 	%rd38, %r100, 4;
	add.s64 	%rd39, %rd1, %rd38;
	ld.global.f32 	%f196, [%rd39];
	sub.f32 	%f197, %f196, %f1;
	fma.rn.f32 	%f486, %f197, %f197, %f195;
	add.s32 	%r271, %r271, 8192;
	add.s32 	%r264, %r264, 8192;
	add.s32 	%r269, %r269, 16;
	setp.ne.s32 	%p9, %r269, 0;
	@%p9 bra 	$L__BB5_33;
	add.s32 	%r273, %r271, -4096;
$L__BB5_35:
	setp.eq.s32 	%p10, %r51, 0;
	@%p10 bra 	$L__BB5_44;
	and.b32  	%r62, %r50, 7;
	setp.lt.u32 	%p11, %r51, 8;
	@%p11 bra 	$L__BB5_38;
	add.s32 	%r108, %r273, %r268;
	mul.wide.u32 	%rd40, %r108, 4;
	add.s64 	%rd41, %rd1, %rd40;
	ld.global.f32 	%f199, [%rd41];
	sub.f32 	%f200, %f199, %f1;
	fma.rn.f32 	%f201, %f200, %f200, %f486;
	add.s32 	%r109, %r108, 512;
	mul.wide.u32 	%rd42, %r109, 4;
	add.s64 	%rd43, %rd1, %rd42;
	ld.global.f32 	%f202, [%rd43];
	sub.f32 	%f203, %f202, %f1;
	fma.rn.f32 	%f204, %f203, %f203, %f201;
	add.s32 	%r110, %r108, 1024;
	mul.wide.u32 	%rd44, %r110, 4;
	add.s64 	%rd45, %rd1, %rd44;
	ld.global.f32 	%f205, [%rd45];
	sub.f32 	%f206, %f205, %f1;
	fma.rn.f32 	%f207, %f206, %f206, %f204;
	add.s32 	%r111, %r108, 1536;
	mul.wide.u32 	%rd46, %r111, 4;
	add.s64 	%rd47, %rd1, %rd46;
	ld.global.f32 	%f208, [%rd47];
	sub.f32 	%f209, %f208, %f1;
	fma.rn.f32 	%f210, %f209, %f209, %f207;
	add.s32 	%r112, %r108, 2048;
	mul.wide.u32 	%rd48, %r112, 4;
	add.s64 	%rd49, %rd1, %rd48;
	ld.global.f32 	%f211, [%rd49];
	sub.f32 	%f212, %f211, %f1;
	fma.rn.f32 	%f213, %f212, %f212, %f210;
	add.s32 	%r113, %r108, 2560;
	mul.wide.u32 	%rd50, %r113, 4;
	add.s64 	%rd51, %rd1, %rd50;
	ld.global.f32 	%f214, [%rd51];
	sub.f32 	%f215, %f214, %f1;
	fma.rn.f32 	%f216, %f215, %f215, %f213;
	add.s32 	%r114, %r108, 3072;
	mul.wide.u32 	%rd52, %r114, 4;
	add.s64 	%rd53, %rd1, %rd52;
	ld.global.f32 	%f217, [%rd53];
	sub.f32 	%f218, %f217, %f1;
	fma.rn.f32 	%f219, %f218, %f218, %f216;
	add.s32 	%r115, %r108, 3584;
	mul.wide.u32 	%rd54, %r115, 4;
	add.s64 	%rd55, %rd1, %rd54;
	ld.global.f32 	%f220, [%rd55];
	sub.f32 	%f221, %f220, %f1;
	fma.rn.f32 	%f486, %f221, %f221, %f219;
	add.s32 	%r273, %r273, 4096;
$L__BB5_38:
	setp.eq.s32 	%p12, %r62, 0;
	@%p12 bra 	$L__BB5_44;
	setp.lt.u32 	%p13, %r62, 4;
	@%p13 bra 	$L__BB5_41;
	add.s32 	%r116, %r273, %r268;
	mul.wide.u32 	%rd56, %r116, 4;
	add.s64 	%rd57, %rd1, %rd56;
	ld.global.f32 	%f223, [%rd57];
	sub.f32 	%f224, %f223, %f1;
	fma.rn.f32 	%f225, %f224, %f224, %f486;
	add.s32 	%r117, %r116, 512;
	mul.wide.u32 	%rd58, %r117, 4;
	add.s64 	%rd59, %rd1, %rd58;
	ld.global.f32 	%f226, [%rd59];
	sub.f32 	%f227, %f226, %f1;
	fma.rn.f32 	%f228, %f227, %f227, %f225;
	add.s32 	%r118, %r116, 1024;
	mul.wide.u32 	%rd60, %r118, 4;
	add.s64 	%rd61, %rd1, %rd60;
	ld.global.f32 	%f229, [%rd61];
	sub.f32 	%f230, %f229, %f1;
	fma.rn.f32 	%f231, %f230, %f230, %f228;
	add.s32 	%r119, %r116, 1536;
	mul.wide.u32 	%rd62, %r119, 4;
	add.s64 	%rd63, %rd1, %rd62;
	ld.global.f32 	%f232, [%rd63];
	sub.f32 	%f233, %f232, %f1;
	fma.rn.f32 	%f486, %f233, %f233, %f231;
	add.s32 	%r273, %r273, 2048;
$L__BB5_41:
	and.b32  	%r120, %r50, 3;
	setp.eq.s32 	%p14, %r120, 0;
	@%p14 bra 	$L__BB5_44;
	add.s32 	%r276, %r273, %r266;
	cvt.u16.u32 	%rs1, %r265;
	shr.u16 	%rs2, %rs1, 9;
	add.s16 	%rs3, %rs2, 1;
	cvt.u32.u16 	%r121, %rs3;
	and.b32  	%r122, %r121, 3;
	neg.s32 	%r275, %r122;
$L__BB5_43:
	.pragma "nounroll";
	mul.wide.u32 	%rd64, %r276, 4;
	add.s64 	%rd65, %rd1, %rd64;
	ld.global.f32 	%f234, [%rd65];
	sub.f32 	%f235, %f234, %f1;
	fma.rn.f32 	%f486, %f235, %f235, %f486;
	add.s32 	%r276, %r276, 512;
	add.s32 	%r275, %r275, 1;
	setp.ne.s32 	%p15, %r275, 0;
	@%p15 bra 	$L__BB5_43;
$L__BB5_44:
	// begin inline asm
	mov.u32 %r123, %laneid;
	// end inline asm
	mov.b32 	%r125, %f486;
	mov.b32 	%r126, 1;
	mov.b32 	%r147, 31;
	mov.b32 	%r148, -1;
	// begin inline asm
	shfl.sync.down.b32 %r124, %r125, %r126, %r147, %r148;
	// end inline asm
	setp.gt.s32 	%p16, %r123, 30;
	mov.b32 	%f236, %r124;
	add.f32 	%f237, %f486, %f236;
	selp.f32 	%f238, %f486, %f237, %p16;
	mov.b32 	%r130, %f238;
	mov.b32 	%r131, 2;
	// begin inline asm
	shfl.sync.down.b32 %r129, %r130, %r131, %r147, %r148;
	// end inline asm
	setp.gt.s32 	%p17, %r123, 29;
	mov.b32 	%f239, %r129;
	add.f32 	%f240, %f238, %f239;
	selp.f32 	%f241, %f238, %f240, %p17;
	mov.b32 	%r135, %f241;
	mov.b32 	%r136, 4;
	// begin inline asm
	shfl.sync.down.b32 %r134, %r135, %r136, %r147, %r148;
	// end inline asm
	setp.gt.s32 	%p18, %r123, 27;
	mov.b32 	%f242, %r134;
	add.f32 	%f243, %f241, %f242;
	selp.f32 	%f244, %f241, %f243, %p18;
	mov.b32 	%r140, %f244;
	mov.b32 	%r141, 8;
	// begin inline asm
	shfl.sync.down.b32 %r139, %r140, %r141, %r147, %r148;
	// end inline asm
	setp.gt.s32 	%p19, %r123, 23;
	mov.b32 	%f245, %r139;
	add.f32 	%f246, %f244, %f245;
	selp.f32 	%f247, %f244, %f246, %p19;
	mov.b32 	%r145, %f247;
	mov.b32 	%r146, 16;
	// begin inline asm
	shfl.sync.down.b32 %r144, %r145, %r146, %r147, %r148;
	// end inline asm
	setp.gt.s32 	%p20, %r123, 15;
	mov.b32 	%f248, %r144;
	add.f32 	%f38, %f247, %f248;
	selp.f32 	%f487, %f247, %f38, %p20;
	setp.ne.s32 	%p21, %r123, 0;
	@%p21 bra 	$L__BB5_46;
	shr.u32 	%r149, %r35, 3;
	and.b32  	%r150, %r149, 124;
	mov.u32 	%r151, _ZZN3cub18CUB_300001_SM_10006detail6reduce18DeviceReduceKernelINS2_10policy_hubIfjN4cuda3std3__44plusIfEEE10Policy1000EN6thrust24THRUST_300001_SM_1000_NS6detail15normal_iteratorINSD_10device_ptrIKfEEEEjS9_f11variance_opEEvT0_PT3_T1_NS0_13GridEvenShareISO_EET2_T4_E12temp_storage;
	add.s32 	%r152, %r151, %r150;
	st.shared.f32 	[%r152+16], %f38;
$L__BB5_46:
	bar.sync 	0;
	setp.ne.s32 	%p22, %r35, 0;
	@%p22 bra 	$L__BB5_48;
	ld.shared.f32 	%f249, [_ZZN3cub18CUB_300001_SM_10006detail6reduce18DeviceReduceKernelINS2_10policy_hubIfjN4cuda3std3__44plusIfEEE10Policy1000EN6thrust24THRUST_300001_SM_1000_NS6detail15normal_iteratorINSD_10device_ptrIKfEEEEjS9_f11variance_opEEvT0_PT3_T1_NS0_13GridEvenShareISO_EET2_T4_E12temp_storage+20];
	add.f32 	%f250, %f487, %f249;
	ld.shared.f32 	%f251, [_ZZN3cub18CUB_300001_SM_10006detail6reduce18DeviceReduceKernelINS2_10policy_hubIfjN4cuda3std3__44plusIfEEE10Policy1000EN6thrust24THRUST_300001_SM_1000_NS6detail15normal_iteratorINSD_10device_ptrIKfEEEEjS9_f11variance_opEEvT0_PT3_T1_NS0_13GridEvenShareISO_EET2_T4_E12temp_storage+24];
	add.f32 	%f252, %f250, %f251;
	ld.shared.f32 	%f253, [_ZZN3cub18CUB_300001_SM_10006detail6reduce18DeviceReduceKernelINS2_10policy_hubIfjN4cuda3std3__44plusIfEEE10Policy1000EN6thrust24THRUST_300001_SM_1000_NS6detail15normal_iteratorINSD_10device_ptrIKfEEEEjS9_f11variance_opEEvT0_PT3_T1_NS0_13GridEvenShareISO_EET2_T4_E12temp_storage+28];
	add.f32 	%f254, %f252, %f253;
	ld.shared.f32 	%f255, [_ZZN3cub18CUB_300001_SM_10006detail6reduce18DeviceReduceKernelINS2_10policy_hubIfjN4cuda3std3__44plusIfEEE10Policy1000EN6thrust24THRUST_300001_SM_1000_NS6detail15normal_iteratorINSD_10device_ptrIKfEEEEjS9_f11variance_opEEvT0_PT3_T1_NS0_13GridEvenShareISO_EET2_T4_E12temp_storage+32];
	add.f32 	%f256, %f254, %f255;
	ld.shared.f32 	%f257, [_ZZN3cub18CUB_300001_SM_10006detail6reduce18DeviceReduceKernelINS2_10policy_hubIfjN4cuda3std3__44plusIfEEE10Policy1000EN6thrust24THRUST_300001_SM_1000_NS6detail15normal_iteratorINSD_10device_ptrIKfEEEEjS9_f11variance_opEEvT0_PT3_T1_NS0_13GridEvenShareISO_EET2_T4_E12temp_storage+36];
	add.f32 	%f258, %f256, %f257;
	ld.shared.f32 	%f259, [_ZZN3cub18CUB_300001_SM_10006detail6reduce18DeviceReduceKernelINS2_10policy_hubIfjN4cuda3std3__44plusIfEEE10Policy1000EN6thrust24THRUST_300001_SM_1000_NS6detail15normal_iteratorINSD_10device_ptrIKfEEEEjS9_f11variance_opEEvT0_PT3_T1_NS0_13GridEvenShareISO_EET2_T4_E12temp_storage+40];
	add.f32 	%f260, %f258, %f259;
	ld.shared.f32 	%f261, [_ZZN3cub18CUB_300001_SM_10006detail6reduce18DeviceReduceKernelINS2_10policy_hubIfjN4cuda3std3__44plusIfEEE10Policy1000EN6thrust24THRUST_300001_SM_1000_NS6detail15normal_iteratorINSD_10device_ptrIKfEEEEjS9_f11variance_opEEvT0_PT3_T1_NS0_13GridEvenShareISO_EET2_T4_E12temp_storage+44];
	add.f32 	%f262, %f260, %f261;
	ld.shared.f32 	%f263, [_ZZN3cub18CUB_300001_SM_10006detail6reduce18DeviceReduceKernelINS2_10policy_hubIfjN4cuda3std3__44plusIfEEE10Policy1000EN6thrust24THRUST_300001_SM_1000_NS6detail15normal_iteratorINSD_10device_ptrIKfEEEEjS9_f11variance_opEEvT0_PT3_T1_NS0_13GridEvenShareISO_EET2_T4_E12temp_storage+48];
	add.f32 	%f264, %f262, %f263;
	ld.shared.f32 	%f265, [_ZZN3cub18CUB_300001_SM_10006detail6reduce18DeviceReduceKernelINS2_10policy_hubIfjN4cuda3std3__44plusIfEEE10Policy1000EN6thrust24THRUST_300001_SM_1000_NS6detail15normal_iteratorINSD_10device_ptrIKfEEEEjS9_f11variance_opEEvT0_PT3_T1_NS0_13GridEvenShareISO_EET2_T4_E12temp_storage+52];
	add.f32 	%f266, %f264, %f265;
	ld.shared.f32 	%f267, [_ZZN3cub18CUB_300001_SM_10006detail6reduce18DeviceReduceKernelINS2_10policy_hubIfjN4cuda3std3__44plusIfEEE10Policy1000EN6thrust24THRUST_300001_SM_1000_NS6detail15normal_iteratorINSD_10device_ptrIKfEEEEjS9_f11variance_opEEvT0_PT3_T1_NS0_13GridEvenShareISO_EET2_T4_E12temp_storage+56];
	add.f32 	%f268, %f266, %f267;
	ld.shared.f32 	%f269, [_ZZN3cub18CUB_300001_SM_10006detail6reduce18DeviceReduceKernelINS2_10policy_hubIfjN4cuda3std3__44plusIfEEE10Policy1000EN6thrust24THRUST_300001_SM_1000_NS6detail15normal_iteratorINSD_10device_ptrIKfEEEEjS9_f11variance_opEEvT0_PT3_T1_NS0_13GridEvenShareISO_EET2_T4_E12temp_storage+60];
	add.f32 	%f270, %f268, %f269;
	ld.shared.f32 	%f271, [_ZZN3cub18CUB_300001_SM_10006detail6reduce18DeviceReduceKernelINS2_10policy_hubIfjN4cuda3std3__44plusIfEEE10Policy1000EN6thrust24THRUST_300001_SM_1000_NS6detail15normal_iteratorINSD_10device_ptrIKfEEEEjS9_f11variance_opEEvT0_PT3_T1_NS0_13GridEvenShareISO_EET2_T4_E12temp_storage+64];
	add.f32 	%f272, %f270, %f271;
	ld.shared.f32 	%f273, [_ZZN3cub18CUB_300001_SM_10006detail6reduce18DeviceReduceKernelINS2_10policy_hubIfjN4cuda3std3__44plusIfEEE10Policy1000EN6thrust24THRUST_300001_SM_1000_NS6detail15normal_iteratorINSD_10device_ptrIKfEEEEjS9_f11variance_opEEvT0_PT3_T1_NS0_13GridEvenShareISO_EET2_T4_E12temp_storage+68];
	add.f32 	%f274, %f272, %f273;
	ld.shared.f32 	%f275, [_ZZN3cub18CUB_300001_SM_10006detail6reduce18DeviceReduceKernelINS2_10policy_hubIfjN4cuda3std3__44plusIfEEE10Policy1000EN6thrust24THRUST_300001_SM_1000_NS6detail15normal_iteratorINSD_10device_ptrIKfEEEEjS9_f11variance_opEEvT0_PT3_T1_NS0_13GridEvenShareISO_EET2_T4_E12temp_storage+72];
	add.f32 	%f276, %f274, %f275;
	ld.shared.f32 	%f277, [_ZZN3cub18CUB_300001_SM_10006detail6reduce18DeviceReduceKernelINS2_10policy_hubIfjN4cuda3std3__44plusIfEEE10Policy1000EN6thrust24THRUST_300001_SM_1000_NS6detail15normal_iteratorINSD_10device_ptrIKfEEEEjS9_f11variance_opEEvT0_PT3_T1_NS0_13GridEvenShareISO_EET2_T4_E12temp_storage+76];
	add.f32 	%f487, %f276, %f277;
$L__BB5_48:
	mov.u32 	%r254, %tid.x;
	setp.ne.s32 	%p64, %r254, 0;
	@%p64 bra 	$L__BB5_50;
	cvta.to.global.u64 	%rd126, %rd2;
	mul.wide.u32 	%rd127, %r3, 4;
	add.s64 	%rd128, %rd126, %rd127;
	st.global.f32 	[%rd128], %f487;
$L__BB5_50:
	ret;

}
	// .globl	_ZN3cub18CUB_300001_SM_10006detail6reduce28DeviceReduceSingleTileKernelINS2_10policy_hubIfjN4cuda3std3__44plusIfEEE10Policy1000EPfSC_iS9_ffNS7_10__identityEEEvT0_T1_T2_T3_T4_T6_
.visible .entry _ZN3cub18CUB_300001_SM_10006detail6reduce28DeviceReduceSingleTileKernelINS2_10policy_hubIfjN4cuda3std3__44plusIfEEE10Policy1000EPfSC_iS9_ffNS7_10__identityEEEvT0_T1_T2_T3_T4_T6_(
	.param .u64 .ptr .align 1 _ZN3cub18CUB_300001_SM_10006detail6reduce28DeviceReduceSingleTileKernelINS2_10policy_hubIfjN4cuda3std3__44plusIfEEE10Policy1000EPfSC_iS9_ffNS7_10__identityEEEvT0_T1_T2_T3_T4_T6__param_0,
	.param .u64 .ptr .align 1 _ZN3cub18CUB_300001_SM_10006detail6reduce28DeviceReduceSingleTileKernelINS2_10policy_hubIfjN4cuda3std3__44plusIfEEE10Policy1000EPfSC_iS9_ffNS7_10__identityEEEvT0_T1_T2_T3_T4_T6__param_1,
	.param .u32 _ZN3cub18CUB_300001_SM_10006detail6reduce28DeviceReduceSingleTileKernelINS2_10policy_hubIfjN4cuda3std3__44plusIfEEE10Policy1000EPfSC_iS9_ffNS7_10__identityEEEvT0_T1_T2_T3_T4_T6__param_2,
	.param .align 1 .b8 _ZN3cub18CUB_300001_SM_10006detail6reduce28DeviceReduceSingleTileKernelINS2_10policy_hubIfjN4cuda3std3__44plusIfEEE10Policy1000EPfSC_iS9_ffNS7_10__identityEEEvT0_T1_T2_T3_T4_T6__param_3[1],
	.param .f32 _ZN3cub18CUB_300001_SM_10006detail6reduce28DeviceReduceSingleTileKernelINS2_10policy_hubIfjN4cuda3std3__44plusIfEEE10Policy1000EPfSC_iS9_ffNS7_10__identityEEEvT0_T1_T2_T3_T4_T6__param_4,
	.param .align 1 .b8 _ZN3cub18CUB_300001_SM_10006detail6reduce28DeviceReduceSingleTileKernelINS2_10policy_hubIfjN4cuda3std3__44plusIfEEE10Policy1000EPfSC_iS9_ffNS7_10__identityEEEvT0_T1_T2_T3_T4_T6__param_5[1]
)
.maxntid 512
.minnctapersm 1
{
	.reg .pred 	%p<113>;
	.reg .b32 	%r<407>;
	.reg .b32 	%f<531>;
	.reg .b64 	%rd<133>;
	// demoted variable
	.shared .align 4 .b8 _ZZN3cub18CUB_300001_SM_10006detail6reduce28DeviceReduceSingleTileKernelINS2_10policy_hubIfjN4cuda3std3__44plusIfEEE10Policy1000EPfSC_iS9_ffNS7_10__identityEEEvT0_T1_T2_T3_T4_T6_E12temp_storage[84];
	ld.param.u64 	%rd16, [_ZN3cub18CUB_300001_SM_10006detail6reduce28DeviceReduceSingleTileKernelINS2_10policy_hubIfjN4cuda3std3__44plusIfEEE10Policy1000EPfSC_iS9_ffNS7_10__identityEEEvT0_T1_T2_T3_T4_T6__param_0];
	ld.param.u64 	%rd17, [_ZN3cub18CUB_300001_SM_10006detail6reduce28DeviceReduceSingleTileKernelINS2_10policy_hubIfjN4cuda3std3__44plusIfEEE10Policy1000EPfSC_iS9_ffNS7_10__identityEEEvT0_T1_T2_T3_T4_T6__param_1];
	ld.param.u32 	%r67, [_ZN3cub18CUB_300001_SM_10006detail6reduce28DeviceReduceSingleTileKernelINS2_10policy_hubIfjN4cuda3std3__44plusIfEEE10Policy1000EPfSC_iS9_ffNS7_10__identityEEEvT0_T1_T2_T3_T4_T6__param_2];
	ld.param.f32 	%f58, [_ZN3cub18CUB_300001_SM_10006detail6reduce28DeviceReduceSingleTileKernelINS2_10policy_hubIfjN4cuda3std3__44plusIfEEE10Policy1000EPfSC_iS9_ffNS7_10__identityEEEvT0_T1_T2_T3_T4_T6__param_4];
	cvta.to.global.u64 	%rd1, %rd17;
	setp.ne.s32 	%p1, %r67, 0;
	@%p1 bra 	$L__BB6_3;
	mov.u32 	%r380, %tid.x;
	setp.ne.s32 	%p112, %r380, 0;
	@%p112 bra 	$L__BB6_74;
	st.global.f32 	[%rd1], %f58;
	bra.uni 	$L__BB6_74;
$L__BB6_3:
	and.b64  	%rd18, %rd16, 7;
	setp.ne.s64 	%p2, %rd18, 0;
	@%p2 bra 	$L__BB6_38;
	setp.gt.s32 	%p57, %r67, 8191;
	@%p57 bra 	$L__BB6_22;
	mov.u32 	%r1, %tid.x;
	setp.ge.s32 	%p74, %r1, %r67;
	mov.f32 	%f509, 0f00000000;
	mov.u32 	%r384, %r1;
	@%p74 bra 	$L__BB6_7;
	mul.wide.u32 	%rd121, %r1, 4;
	add.s64 	%rd120, %rd16, %rd121;
	// begin inline asm
	ld.global.nc.u32 %r300, [%rd120];
	// end inline asm
	mov.b32 	%f509, %r300;
	add.s32 	%r384, %r1, 512;
$L__BB6_7:
	setp.ge.s32 	%p75, %r384, %r67;
	@%p75 bra 	$L__BB6_13;
	not.b32 	%r301, %r384;
	add.s32 	%r4, %r67, %r301;
	and.b32  	%r302, %r4, 1536;
	setp.eq.s32 	%p76, %r302, 1536;
	@%p76 bra 	$L__BB6_11;
	mul.wide.u32 	%rd122, %r384, 4;
	add.s64 	%rd129, %rd16, %rd122;
	shr.u32 	%r303, %r4, 9;
	add.s32 	%r304, %r303, 1;
	and.b32  	%r305, %r304, 3;
	neg.s32 	%r382, %r305;
$L__BB6_10:
	.pragma "nounroll";
	// begin inline asm
	ld.global.nc.u32 %r306, [%rd129];
	// end inline asm
	mov.b32 	%f395, %r306;
	add.f32 	%f509, %f509, %f395;
	add.s32 	%r384, %r384, 512;
	add.s64 	%rd129, %rd129, 2048;
	add.s32 	%r382, %r382, 1;
	setp.ne.s32 	%p77, %r382, 0;
	@%p77 bra 	$L__BB6_10;
$L__BB6_11:
	setp.lt.u32 	%p78, %r4, 1536;
	@%p78 bra 	$L__BB6_13;
$L__BB6_12:
	mul.wide.s32 	%rd128, %r384, 4;
	add.s64 	%rd124, %rd16, %rd128;
	// begin inline asm
	ld.global.nc.u32 %r307, [%rd124];
	// end inline asm
	mov.b32 	%f396, %r307;
	add.f32 	%f397, %f509, %f396;
	add.s64 	%rd125, %rd124, 2048;
	// begin inline asm
	ld.global.nc.u32 %r308, [%rd125];
	// end inline asm
	mov.b32 	%f398, %r308;
	add.f32 	%f399, %f397, %f398;
	add.s64 	%rd126, %rd124, 4096;
	// begin inline asm
	ld.global.nc.u32 %r309, [%rd126];
	// end inline asm
	mov.b32 	%f400, %r309;
	add.f32 	%f401, %f399, %f400;
	add.s64 	%rd127, %rd124, 6144;
	// begin inline asm
	ld.global.nc.u32 %r310, [%rd127];
	// end inline asm
	mov.b32 	%f402, %r310;
	add.f32 	%f509, %f401, %f402;
	add.s32 	%r384, %r384, 2048;
	setp.lt.s32 	%p79, %r384, %r67;
	@%p79 bra 	$L__BB6_12;
$L__BB6_13:
	setp.lt.s32 	%p80, %r67, 512;
	@%p80 bra 	$L__BB6_18;
	// begin inline asm
	mov.u32 %r349, %laneid;
	// end inline asm
	mov.b32 	%r351, %f509;
	mov.b32 	%r352, 1;
	mov.b32 	%r373, 31;
	mov.b32 	%r374, -1;
	// begin inline asm
	shfl.sync.down.b32 %r350, %r351, %r352, %r373, %r374;
	// end inline asm
	setp.gt.s32 	%p104, %r349, 30;
	mov.b32 	%f461, %r350;
	add.f32 	%f462, %f509, %f461;
	selp.f32 	%f463, %f509, %f462, %p104;
	mov.b32 	%r356, %f463;
	mov.b32 	%r357, 2;
	// begin inline asm
	shfl.sync.down.b32 %r355, %r356, %r357, %r373, %r374;
	// end inline asm
	setp.gt.s32 	%p105, %r349, 29;
	mov.b32 	%f464, %r355;
	add.f32 	%f465, %f463, %f464;
	selp.f32 	%f466, %f463, %f465, %p105;
	mov.b32 	%r361, %f466;
	mov.b32 	%r362, 4;
	// begin inline asm
	shfl.sync.down.b32 %r360, %r361, %r362, %r373, %r374;
	// end inline asm
	setp.gt.s32 	%p106, %r349, 27;
	mov.b32 	%f467, %r360;
	add.f32 	%f468, %f466, %f467;
	selp.f32 	%f469, %f466, %f468, %p106;
	mov.b32 	%r366, %f469;
	mov.b32 	%r367, 8;
	// begin inline asm
	shfl.sync.down.b32 %r365, %r366, %r367, %r373, %r374;
	// end inline asm
	setp.gt.s32 	%p107, %r349, 23;
	mov.b32 	%f470, %r365;
	add.f32 	%f471, %f469, %f470;
	selp.f32 	%f472, %f469, %f471, %p107;
	mov.b32 	%r371, %f472;
	mov.b32 	%r372, 16;
	// begin inline asm
	shfl.sync.down.b32 %r370, %r371, %r372, %r373, %r374;
	// end inline asm
	setp.gt.s32 	%p108, %r349, 15;
	mov.b32 	%f473, %r370;
	add.f32 	%f10, %f472, %f473;
	selp.f32 	%f530, %f472, %f10, %p108;
	setp.ne.s32 	%p109, %r349, 0;
	@%p109 bra 	$L__BB6_16;
	shr.u32 	%r375, %r1, 3;
	and.b32  	%r376, %r375, 124;
	mov.u32 	%r377, _ZZN3cub18CUB_300001_SM_10006detail6reduce28DeviceReduceSingleTileKernelINS2_10policy_hubIfjN4cuda3std3__44plusIfEEE10Policy1000EPfSC_iS9_ffNS7_10__identityEEEvT0_T1_T2_T3_T4_T6_E12temp_storage;
	add.s32 	%r378, %r377, %r376;
	st.shared.f32 	[%r378+16], %f10;
$L__BB6_16:
	bar.sync 	0;
	setp.ne.s32 	%p110, %r1, 0;
	@%p110 bra 	$L__BB6_72;
	ld.shared.f32 	%f474, [_ZZN3cub18CUB_300001_SM_10006detail6reduce28DeviceReduceSingleTileKernelINS2_10policy_hubIfjN4cuda3std3__44plusIfEEE10Policy1000EPfSC_iS9_ffNS7_10__identityEEEvT0_T1_T2_T3_T4_T6_E12temp_storage+20];
	add.f32 	%f475, %f530, %f474;
	ld.shared.f32 	%f476, [_ZZN3cub18CUB_300001_SM_10006detail6reduce28DeviceReduceSingleTileKernelINS2_10policy_hubIfjN4cuda3std3__44plusIfEEE10Policy1000EPfSC_iS9_ffNS7_10__identityEEEvT0_T1_T2_T3_T4_T6_E12temp_storage+24];
	add.f32 	%f477, %f475, %f476;
	ld.shared.f32 	%f478, [_ZZN3cub18CUB_300001_SM_10006detail6reduce28DeviceReduceSingleTileKernelINS2_10policy_hubIfjN4cuda3std3__44plusIfEEE10Policy1000EPfSC_iS9_ffNS7_10__identityEEEvT0_T1_T2_T3_T4_T6_E12temp_storage+28];
	add.f32 	%f479, %f477, %f478;
	ld.shared.f32 	%f480, [_ZZN3cub18CUB_300001_SM_10006detail6reduce28DeviceReduceSingleTileKernelINS2_10policy_hubIfjN4cuda3std3__44plusIfEEE10Policy1000EPfSC_iS9_ffNS7_10__identityEEEvT0_T1_T2_T3_T4_T6_E12temp_storage+32];
	add.f32 	%f481, %f479, %f480;
	ld.shared.f32 	%f482, [_ZZN3cub18CUB_300001_SM_10006detail6reduce28DeviceReduceSingleTileKernelINS2_10policy_hubIfjN4cuda3std3__44plusIfEEE10Policy1000EPfSC_iS9_ffNS7_10__identityEEEvT0_T1_T2_T3_T4_T6_E12temp_storage+36];
	add.f32 	%f483, %f481, %f482;
	ld.shared.f32 	%f484, [_ZZN3cub18CUB_300001_SM_10006detail6reduce28DeviceReduceSingleTileKernelINS2_10policy_hubIfjN4cuda3std3__44plusIfEEE10Policy1000EPfSC_iS9_ffNS7_10__identityEEEvT0_T1_T2_T3_T4_T6_E12temp_storage+40];
	add.f32 	%f485, %f483, %f484;
	ld.shared.f32 	%f486, [_ZZN3cub18CUB_300001_SM_10006detail6reduce28DeviceReduceSingleTileKernelINS2_10policy_hubIfjN4cuda3std3__44plusIfEEE10Policy1000EPfSC_iS9_ffNS7_10__identityEEEvT0_T1_T2_T3_T4_T6_E12temp_storage+44];
	add.f32 	%f487, %f485, %f486;
	ld.shared.f32 	%f488, [_ZZN3cub18CUB_300001_SM_10006detail6reduce28DeviceReduceSingleTileKernelINS2_10policy_hubIfjN4cuda3std3__44plusIfEEE10Policy1000EPfSC_iS9_ffNS7_10__identityEEEvT0_T1_T2_T3_T4_T6_E12temp_storage+48];
	add.f32 	%f489, %f487, %f488;
	ld.shared.f32 	%f490, [_ZZN3cub18CUB_300001_SM_10006detail6reduce28DeviceReduceSingleTileKernelINS2_10policy_hubIfjN4cuda3std3__44plusIfEEE10Policy1000EPfSC_iS9_ffNS7_10__identityEEEvT0_T1_T2_T3_T4_T6_E12temp_storage+52];
	add.f32 	%f491, %f489, %f490;
	ld.shared.f32 	%f492, [_ZZN3cub18CUB_300001_SM_10006detail6reduce28DeviceReduceSingleTileKernelINS2_10policy_hubIfjN4cuda3std3__44plusIfEEE10Policy1000EPfSC_iS9_ffNS7_10__identityEEEvT0_T1_T2_T3_T4_T6_E12temp_storage+56];
	add.f32 	%f493, %f491, %f492;
	ld.shared.f32 	%f494, [_ZZN3cub18CUB_300001_SM_10006detail6reduce28DeviceReduceSingleTileKernelINS2_10policy_hubIfjN4cuda3std3__44plusIfEEE10Policy1000EPfSC_iS9_ffNS7_10__identityEEEvT0_T1_T2_T3_T4_T6_E12temp_storage+60];
	add.f32 	%f495, %f493, %f494;
	ld.shared.f32 	%f496, [_ZZN3cub18CUB_300001_SM_10006detail6reduce28DeviceReduceSingleTileKernelINS2_10policy_hubIfjN4cuda3std3__44plusIfEEE10Policy1000EPfSC_iS9_ffNS7_10__identityEEEvT0_T1_T2_T3_T4_T6_E12temp_storage+64];
	add.f32 	%f497, %f495, %f496;
	ld.shared.f32 	%f498, [_ZZN3cub18CUB_300001_SM_10006detail6reduce28DeviceReduceSingleTileKernelINS2_10policy_hubIfjN4cuda3std3__44plusIfEEE10Policy1000EPfSC_iS9_ffNS7_10__identityEEEvT0_T1_T2_T3_T4_T6_E12temp_storage+68];
	add.f32 	%f499, %f497, %f498;
	ld.shared.f32 	%f500, [_ZZN3cub18CUB_300001_SM_10006detail6reduce28DeviceReduceSingleTileKernelINS2_10policy_hubIfjN4cuda3std3__44plusIfEEE10Policy1000EPfSC_iS9_ffNS7_10__identityEEEvT0_T1_T2_T3_T4_T6_E12temp_storage+72];
	add.f32 	%f501, %f499, %f500;
	ld.shared.f32 	%f502, [_ZZN3cub18CUB_300001_SM_10006detail6reduce28DeviceReduceSingleTileKernelINS2_10policy_hubIfjN4cuda3std3__44plusIfEEE10Policy1000EPfSC_iS9_ffNS7_10__identityEEEvT0_T1_T2_T3_T4_T6_E12temp_storage+76];
	add.f32 	%f530, %f501, %f502;
	bra.uni 	$L__BB6_72;
$L__BB6_18:
	// begin inline asm
	mov.u32 %r311, %laneid;
	// end inline asm
	and.b32  	%r337, %r1, 992;
	add.s32 	%r338, %r337, 32;
	setp.gt.s32 	%p81, %r338, %r67;
	not.b32 	%r339, %r337;
	add.s32 	%r340, %r67, %r339;
	selp.b32 	%r335, %r340, 31, %p81;
	mov.b32 	%r313, %f509;
	mov.b32 	%r314, 1;
	mov.b32 	%r336, -1;
	// begin inline asm
	shfl.sync.down.b32 %r312, %r313, %r314, %r335, %r336;
	// end inline asm
	setp.lt.s32 	%p82, %r311, %r335;
	mov.b32 	%f403, %r312;
	add.f32 	%f404, %f509, %f403;
	selp.f32 	%f405, %f404, %f509, %p82;
	mov.b32 	%r318, %f405;
	mov.b32 	%r319, 2;
	// begin inline asm
	shfl.sync.down.b32 %r317, %r318, %r319, %r335, %r336;
	// end inline asm
	add.s32 	%r341, %r311, 2;
	setp.gt.s32 	%p83, %r341, %r335;
	mov.b32 	%f406, %r317;
	add.f32 	%f407, %f405, %f406;
	selp.f32 	%f408, %f405, %f407, %p83;
	mov.b32 	%r323, %f408;
	mov.b32 	%r324, 4;
	// begin inline asm
	shfl.sync.down.b32 %r322, %r323, %r324, %r335, %r336;
	// end inline asm
	add.s32 	%r342, %r311, 4;
	setp.gt.s32 	%p84, %r342, %r335;
	mov.b32 	%f409, %r322;
	add.f32 	%f410, %f408, %f409;
	selp.f32 	%f411, %f408, %f410, %p84;
	mov.b32 	%r328, %f411;
	mov.b32 	%r329, 8;
	// begin inline asm
	shfl.sync.down.b32 %r327, %r328, %r329, %r335, %r336;
	// end inline asm
	add.s32 	%r343, %r311, 8;
	setp.gt.s32 	%p85, %r343, %r335;
	mov.b32 	%f412, %r327;
	add.f32 	%f413, %f411, %f412;
	selp.f32 	%f414, %f411, %f413, %p85;
	mov.b32 	%r333, %f414;
	mov.b32 	%r334, 16;
	// begin inline asm
	shfl.sync.down.b32 %r332, %r333, %r334, %r335, %r336;
	// end inline asm
	add.s32 	%r344, %r311, 16;
	setp.gt.s32 	%p86, %r344, %r335;
	mov.b32 	%f415, %r332;
	add.f32 	%f416, %f414, %f415;
	selp.f32 	%f530, %f414, %f416, %p86;
	setp.ne.s32 	%p87, %r311, 0;
	@%p87 bra 	$L__BB6_20;
	shr.u32 	%r345, %r1, 3;
	and.b32  	%r346, %r345, 124;
	mov.u32 	%r347, _ZZN3cub18CUB_300001_SM_10006detail6reduce28DeviceReduceSingleTileKernelINS2_10policy_hubIfjN4cuda3std3__44plusIfEEE10Policy1000EPfSC_iS9_ffNS7_10__identityEEEvT0_T1_T2_T3_T4_T6_E12temp_storage;
	add.s32 	%r348, %r347, %r346;
	st.shared.f32 	[%r348+16], %f530;
$L__BB6_20:
	bar.sync 	0;
	setp.ne.s32 	%p88, %r1, 0;
	@%p88 bra 	$L__BB6_72;
	setp.gt.s32 	%p89, %r67, 32;
	ld.shared.f32 	%f417, [_ZZN3cub18CUB_300001_SM_10006detail6reduce28DeviceReduceSingleTileKernelINS2_10policy_hubIfjN4cuda3std3__44plusIfEEE10Policy1000EPfSC_iS9_ffNS7_10__identityEEEvT0_T1_T2_T3_T4_T6_E12temp_storage+20];
	add.f32 	%f418, %f530, %f417;
	selp.f32 	%f419, %f418, %f530, %p89;
	setp.gt.s32 	%p90, %r67, 64;
	ld.shared.f32 	%f420, [_ZZN3cub18CUB_300001_SM_10006detail6reduce28DeviceReduceSingleTileKernelINS2_10policy_hubIfjN4cuda3std3__44plusIfEEE10Policy1000EPfSC_iS9_ffNS7_10__identityEEEvT0_T1_T2_T3_T4_T6_E12temp_storage+24];
	add.f32 	%f421, %f420, %f419;
	selp.f32 	%f422, %f421, %f419, %p90;
	setp.gt.s32 	%p91, %r67, 96;
	ld.shared.f32 	%f423, [_ZZN3cub18CUB_300001_SM_10006detail6reduce28DeviceReduceSingleTileKernelINS2_10policy_hubIfjN4cuda3std3__44plusIfEEE10Policy1000EPfSC_iS9_ffNS7_10__identityEEEvT0_T1_T2_T3_T4_T6_E12temp_storage+28];
	add.f32 	%f424, %f423, %f422;
	selp.f32 	%f425, %f424, %f422, %p91;
	setp.gt.s32 	%p92, %r67, 128;
	ld.shared.f32 	%f426, [_ZZN3cub18CUB_300001_SM_10006detail6reduce28DeviceReduceSingleTileKernelINS2_10policy_hubIfjN4cuda3std3__44plusIfEEE10Policy1000EPfSC_iS9_ffNS7_10__identityEEEvT0_T1_T2_T3_T4_T6_E12temp_storage+32];
	add.f32 	%f427, %f426, %f425;
	selp.f32 	%f428, %f427, %f425, %p92;
	setp.gt.s32 	%p93, %r67, 160;
	ld.shared.f32 	%f429, [_ZZN3cub18CUB_300001_SM_10006detail6reduce28DeviceReduceSingleTileKernelINS2_10policy_hubIfjN4cuda3std3__44plusIfEEE10Policy1000EPfSC_iS9_ffNS7_10__identityEEEvT0_T1_T2_T3_T4_T6_E12temp_storage+36];
	add.f32 	%f430, %f429, %f428;
	selp.f32 	%f431, %f430, %f428, %p93;
	setp.gt.s32 	%p94, %r67, 192;
	ld.shared.f32 	%f432, [_ZZN3cub18CUB_300001_SM_10006detail6reduce28DeviceReduceSingleTileKernelINS2_10policy_hubIfjN4cuda3std3__44plusIfEEE10Policy1000EPfSC_iS9_ffNS7_10__identityEEEvT0_T1_T2_T3_T4_T6_E12temp_storage+40];
	add.f32 	%f433, %f432, %f431;
	selp.f32 	%f434, %f433, %f431, %p94;
	setp.gt.s32 	%p95, %r67, 224;
	ld.shared.f32 	%f435, [_ZZN3cub18CUB_300001_SM_10006detail6reduce28DeviceReduceSingleTileKernelINS2_10policy_hubIfjN4cuda3std3__44plusIfEEE10Policy1000EPfSC_iS9_ffNS7_10__identityEEEvT0_T1_T2_T3_T4_T6_E12temp_storage+44];
	add.f32 	%f436, %f435, %f434;
	selp.f32 	%f437, %f436, %f434, %p95;
	setp.gt.s32 	%p96, %r67, 256;
	ld.shared.f32 	%f438, [_ZZN3cub18CUB_300001_SM_10006detail6reduce28DeviceReduceSingleTileKernelINS2_10policy_hubIfjN4cuda3std3__44plusIfEEE10Policy1000EPfSC_iS9_ffNS7_10__identityEEEvT0_T1_T2_T3_T4_T6_E12temp_storage+48];
	add.f32 	%f439, %f438, %f437;
	selp.f32 	%f440, %f439, %f437, %p96;
	setp.gt.s32 	%p97, %r67, 288;
	ld.shared.f32 	%f441, [_ZZN3cub18CUB_300001_SM_10006detail6reduce28DeviceReduceSingleTileKernelINS2_10policy_hubIfjN4cuda3std3__44plusIfEEE10Policy1000EPfSC_iS9_ffNS7_10__identityEEEvT0_T1_T2_T3_T4_T6_E12temp_storage+52];
	add.f32 	%f442, %f441, %f440;
	selp.f32 	%f443, %f442, %f440, %p97;
	setp.gt.s32 	%p98, %r67, 320;
	ld.shared.f32 	%f444, [_ZZN3cub18CUB_300001_SM_10006detail6reduce28DeviceReduceSingleTileKernelINS2_10policy_hubIfjN4cuda3std3__44plusIfEEE10Policy1000EPfSC_iS9_ffNS7_10__identityEEEvT0_T1_T2_T3_T4_T6_E12temp_storage+56];
	add.f32 	%f445, %f444, %f443;
	selp.f32 	%f446, %f445, %f443, %p98;
	setp.gt.s32 	%p99, %r67, 352;
	ld.shared.f32 	%f447, [_ZZN3cub18CUB_300001_SM_10006detail6reduce28DeviceReduceSingleTileKernelINS2_10policy_hubIfjN4cuda3std3__44plusIfEEE10Policy1000EPfSC_iS9_ffNS7_10__identityEEEvT0_T1_T2_T3_T4_T6_E12temp_storage+60];
	add.f32 	%f448, %f447, %f446;
	selp.f32 	%f449, %f448, %f446, %p99;
	setp.gt.s32 	%p100, %r67, 384;
	ld.shared.f32 	%f450, [_ZZN3cub18CUB_300001_SM_10006detail6reduce28DeviceReduceSingleTileKernelINS2_10policy_hubIfjN4cuda3std3__44plusIfEEE10Policy1000EPfSC_iS9_ffNS7_10__identityEEEvT0_T1_T2_T3_T4_T6_E12temp_storage+64];
	add.f32 	%f451, %f450, %f449;
	selp.f32 	%f452, %f451, %f449, %p100;
	setp.gt.s32 	%p101, %r67, 416;
	ld.shared.f32 	%f453, [_ZZN3cub18CUB_300001_SM_10006detail6reduce28DeviceReduceSingleTileKernelINS2_10policy_hubIfjN4cuda3std3__44plusIfEEE10Policy1000EPfSC_iS9_ffNS7_10__identityEEEvT0_T1_T2_T3_T4_T6_E12temp_storage+68];
	add.f32 	%f454, %f453, %f452;
	selp.f32 	%f455, %f454, %f452, %p101;
	setp.gt.s32 	%p102, %r67, 448;
	ld.shared.f32 	%f456, [_ZZN3cub18CUB_300001_SM_10006detail6reduce28DeviceReduceSingleTileKernelINS2_10policy_hubIfjN4cuda3std3__44plusIfEEE10Policy1000EPfSC_iS9_ffNS7_10__identityEEEvT0_T1_T2_T3_T4_T6_E12temp_storage+72];
	add.f32 	%f457, %f456, %f455;
	selp.f32 	%f458, %f457, %f455, %p102;
	setp.gt.s32 	%p103, %r67, 480;
	ld.shared.f32 	%f459, [_ZZN3cub18CUB_300001_SM_10006detail6reduce28DeviceReduceSingleTileKernelINS2_10policy_hubIfjN4cuda3std3__44plusIfEEE10Policy1000EPfSC_iS9_ffNS7_10__identityEEEvT0_T1_T2_T3_T4_T6_E12temp_storage+76];
	add.f32 	%f460, %f459, %f458;
	selp.f32 	%f530, %f460, %f458, %p103;
	bra.uni 	$L__BB6_72;
$L__BB6_22:
	mov.u32 	%r13, %tid.x;
	shl.b32 	%r224, %r13, 1;
	mul.wide.u32 	%rd90, %r224, 4;
	add.s64 	%rd75, %rd16, %rd90;
	// begin inline asm
	ld.global.nc.u64 %rd74, [%rd75];
	// end inline asm
	mov.b64 	{%r225, %r226}, %rd74;
	mov.b32 	%f281, %r226;
	mov.b32 	%f282, %r225;
	add.s64 	%rd77, %rd75, 4096;
	// begin inline asm
	ld.global.nc.u64 %rd76, [%rd77];
	// end inline asm
	mov.b64 	{%r227, %r228}, %rd76;
	mov.b32 	%f283, %r228;
	mov.b32 	%f284, %r227;
	add.s64 	%rd79, %rd75, 8192;
	// begin inline asm
	ld.global.nc.u64 %rd78, [%rd79];
	// end inline asm
	mov.b64 	{%r229, %r230}, %rd78;
	mov.b32 	%f285, %r230;
	mov.b32 	%f286, %r229;
	add.s64 	%rd81, %rd75, 12288;
	// begin inline asm
	ld.global.nc.u64 %rd80, [%rd81];
	// end inline asm
	mov.b64 	{%r231, %r232}, %rd80;
	mov.b32 	%f287, %r232;
	mov.b32 	%f288, %r231;
	add.s64 	%rd83, %rd75, 16384;
	// begin inline asm
	ld.global.nc.u64 %rd82, [%rd83];
	// end inline asm
	mov.b64 	{%r233, %r234}, %rd82;
	mov.b32 	%f289, %r234;
	mov.b32 	%f290, %r233;
	add.s64 	%rd85, %rd75, 20480;
	// begin inline asm
	ld.global.nc.u64 %rd84, [%rd85];
	// end inline asm
	mov.b64 	{%r235, %r236}, %rd84;
	mov.b32 	%f291, %r236;
	mov.b32 	%f292, %r235;
	add.s64 	%rd87, %rd75, 24576;
	// begin inline asm
	ld.global.nc.u64 %rd86, [%rd87];
	// end inline asm
	mov.b64 	{%r237, %r238}, %rd86;
	mov.b32 	%f293, %r238;
	mov.b32 	%f294, %r237;
	add.s64 	%rd89, %rd75, 28672;
	// begin inline asm
	ld.global.nc.u64 %rd88, [%rd89];
	// end inline asm
	mov.b64 	{%r239, %r240}, %rd88;
	mov.b32 	%f295, %r240;
	mov.b32 	%f296, %r239;
	add.f32 	%f297, %f282, %f281;
	add.f32 	%f298, %f284, %f283;
	add.f32 	%f299, %f286, %f285;
	add.f32 	%f300, %f288, %f287;
	add.f32 	%f301, %f290, %f289;
	add.f32 	%f302, %f292, %f291;
	add.f32 	%f303, %f294, %f293;
	add.f32 	%f304, %f296, %f295;
	add.f32 	%f305, %f297, %f298;
	add.f32 	%f306, %f299, %f300;
	add.f32 	%f307, %f301, %f302;
	add.f32 	%f308, %f303, %f304;
	add.f32 	%f309, %f305, %f306;
	add.f32 	%f310, %f307, %f308;
	add.f32 	%f516, %f309, %f310;
	setp.lt.u32 	%p58, %r67, 16384;
	mov.b32 	%r387, 8192;
	@%p58 bra 	$L__BB6_26;
	add.s32 	%r14, %r67, -8192;
	mov.b32 	%r387, 8192;
$L__BB6_24:
	mul.wide.s32 	%rd107, %r387, 4;
	add.s64 	%rd92, %rd75, %rd107;
	// begin inline asm
	ld.global.nc.u64 %rd91, [%rd92];
	// end inline asm
	mov.b64 	{%r242, %r243}, %rd91;
	mov.b32 	%f311, %r243;
	mov.b32 	%f312, %r242;
	add.s64 	%rd94, %rd92, 4096;
	// begin inline asm
	ld.global.nc.u64 %rd93, [%rd94];
	// end inline asm
	mov.b64 	{%r244, %r245}, %rd93;
	mov.b32 	%f313, %r245;
	mov.b32 	%f314, %r244;
	add.s64 	%rd96, %rd92, 8192;
	// begin inline asm
	ld.global.nc.u64 %rd95, [%rd96];
	// end inline asm
	mov.b64 	{%r246, %r247}, %rd95;
	mov.b32 	%f315, %r247;
	mov.b32 	%f316, %r246;
	add.s64 	%rd98, %rd92, 12288;
	// begin inline asm
	ld.global.nc.u64 %rd97, [%rd98];
	// end inline asm
	mov.b64 	{%r248, %r249}, %rd97;
	mov.b32 	%f317, %r249;
	mov.b32 	%f318, %r248;
	add.s64 	%rd100, %rd92, 16384;
	// begin inline asm
	ld.global.nc.u64 %rd99, [%rd100];
	// end inline asm
	mov.b64 	{%r250, %r251}, %rd99;
	mov.b32 	%f319, %r251;
	mov.b32 	%f320, %r250;
	add.s64 	%rd102, %rd92, 20480;
	// begin inline asm
	ld.global.nc.u64 %rd101, [%rd102];
	// end inline asm
	mov.b64 	{%r252, %r253}, %rd101;
	mov.b32 	%f321, %r253;
	mov.b32 	%f322, %r252;
	add.s64 	%rd104, %rd92, 24576;
	// begin inline asm
	ld.global.nc.u64 %rd103, [%rd104];
	// end inline asm
	mov.b64 	{%r254, %r255}, %rd103;
	mov.b32 	%f323, %r255;
	mov.b32 	%f324, %r254;
	add.s64 	%rd106, %rd92, 28672;
	// begin inline asm
	ld.global.nc.u64 %rd105, [%rd106];
	// end inline asm
	mov.b64 	{%r256, %r257}, %rd105;
	mov.b32 	%f325, %r257;
	mov.b32 	%f326, %r256;
	add.f32 	%f327, %f516, %f312;
	add.f32 	%f328, %f311, %f314;
	add.f32 	%f329, %f313, %f316;
	add.f32 	%f330, %f315, %f318;
	add.f32 	%f331, %f317, %f320;
	add.f32 	%f332, %f319, %f322;
	add.f32 	%f333, %f321, %f324;
	add.f32 	%f334, %f323, %f326;
	add.f32 	%f335, %f327, %f328;
	add.f32 	%f336, %f329, %f330;
	add.f32 	%f337, %f331, %f332;
	add.f32 	%f338, %f333, %f334;
	add.f32 	%f339, %f335, %f336;
	add.f32 	%f340, %f337, %f338;
	add.f32 	%f341, %f339, %f340;
	add.f32 	%f516, %f341, %f325;
	sub.s32 	%r258, %r67, %r387;
	setp.lt.s32 	%p59, %r258, 8192;
	@%p59 bra 	$L__BB6_34;
	add.s32 	%r387, %r387, 8192;
	setp.le.s32 	%p60, %r387, %r14;
	@%p60 bra 	$L__BB6_24;
$L__BB6_26:
	setp.le.s32 	%p61, %r67, %r387;
	@%p61 bra 	$L__BB6_34;
	sub.s32 	%r18, %r67, %r387;
	setp.ge.s32 	%p62, %r13, %r18;
	@%p62 bra 	$L__BB6_34;
	not.b32 	%r259, %r13;
	add.s32 	%r260, %r67, %r259;
	sub.s32 	%r19, %r260, %r387;
	and.b32  	%r261, %r19, 1536;
	setp.eq.s32 	%p63, %r261, 1536;
	mov.u32 	%r391, %r13;
	@%p63 bra 	$L__BB6_31;
	add.s32 	%r389, %r13, %r387;
	shr.u32 	%r262, %r19, 9;
	add.s32 	%r263, %r262, 1;
	and.b32  	%r264, %r263, 3;
	neg.s32 	%r388, %r264;
	mov.u32 	%r391, %r13;
$L__BB6_30:
	.pragma "nounroll";
	mul.wide.u32 	%rd109, %r389, 4;
	add.s64 	%rd108, %rd16, %rd109;
	// begin inline asm
	ld.global.nc.u32 %r265, [%rd108];
	// end inline asm
	mov.b32 	%f343, %r265;
	add.f32 	%f516, %f516, %f343;
	add.s32 	%r391, %r391, 512;
	add.s32 	%r389, %r389, 512;
	add.s32 	%r388, %r388, 1;
	setp.ne.s32 	%p64, %r388, 0;
	@%p64 bra 	$L__BB6_30;
$L__BB6_31:
	setp.lt.u32 	%p65, %r19, 1536;
	@%p65 bra 	$L__BB6_34;
	cvt.u64.u32 	%rd110, %r391;
	cvt.u64.u32 	%rd111, %r387;
	add.s64 	%rd112, %rd110, %rd111;
	shl.b64 	%rd113, %rd112, 2;
	add.s64 	%rd114, %rd113, %rd16;
	add.s64 	%rd130, %rd114, 4096;
	add.s32 	%r392, %r391, %r387;
$L__BB6_33:
	mul.wide.u32 	%rd119, %r392, 4;
	add.s64 	%rd115, %rd16, %rd119;
	// begin inline asm
	ld.global.nc.u32 %r266, [%rd115];
	// end inline asm
	mov.b32 	%f344, %r266;
	add.f32 	%f345, %f516, %f344;
	add.s64 	%rd116, %rd130, -2048;
	// begin inline asm
	ld.global.nc.u32 %r267, [%rd116];
	// end inline asm
	mov.b32 	%f346, %r267;
	add.f32 	%f347, %f345, %f346;
	// begin inline asm
	ld.global.nc.u32 %r268, [%rd130];
	// end inline asm
	mov.b32 	%f348, %r268;
	add.f32 	%f349, %f347, %f348;
	add.s64 	%rd118, %rd130, 2048;
	// begin inline asm
	ld.global.nc.u32 %r269, [%rd118];
	// end inline asm
	mov.b32 	%f350, %r269;
	add.f32 	%f516, %f349, %f350;
	add.s32 	%r391, %r391, 2048;
	add.s64 	%rd130, %rd130, 8192;
	add.s32 	%r392, %r392, 2048;
	setp.lt.s32 	%p66, %r391, %r18;
	@%p66 bra 	$L__BB6_33;
$L__BB6_34:
	// begin inline asm
	mov.u32 %r270, %laneid;
	// end inline asm
	mov.b32 	%r272, %f516;
	mov.b32 	%r273, 1;
	mov.b32 	%r294, 31;
	mov.b32 	%r295, -1;
	// begin inline asm
	shfl.sync.down.b32 %r271, %r272, %r273, %r294, %r295;
	// end inline asm
	setp.gt.s32 	%p67, %r270, 30;
	mov.b32 	%f351, %r271;
	add.f32 	%f352, %f516, %f351;
	selp.f32 	%f353, %f516, %f352, %p67;
	mov.b32 	%r277, %f353;
	mov.b32 	%r278, 2;
	// begin inline asm
	shfl.sync.down.b32 %r276, %r277, %r278, %r294, %r295;
	// end inline asm
	setp.gt.s32 	%p68, %r270, 29;
	mov.b32 	%f354, %r276;
	add.f32 	%f355, %f353, %f354;
	selp.f32 	%f356, %f353, %f355, %p68;
	mov.b32 	%r282, %f356;
	mov.b32 	%r283, 4;
	// begin inline asm
	shfl.sync.down.b32 %r281, %r282, %r283, %r294, %r295;
	// end inline asm
	setp.gt.s32 	%p69, %r270, 27;
	mov.b32 	%f357, %r281;
	add.f32 	%f358, %f356, %f357;
	selp.f32 	%f359, %f356, %f358, %p69;
	mov.b32 	%r287, %f359;
	mov.b32 	%r288, 8;
	// begin inline asm
	shfl.sync.down.b32 %r286, %r287, %r288, %r294, %r295;
	// end inline asm
	setp.gt.s32 	%p70, %r270, 23;
	mov.b32 	%f360, %r286;
	add.f32 	%f361, %f359, %f360;
	selp.f32 	%f362, %f359, %f361, %p70;
	mov.b32 	%r292, %f362;
	mov.b32 	%r293, 16;
	// begin inline asm
	shfl.sync.down.b32 %r291, %r292, %r293, %r294, %r295;
	// end inline asm
	setp.gt.s32 	%p71, %r270, 15;
	mov.b32 	%f363, %r291;
	add.f32 	%f26, %f362, %f363;
	selp.f32 	%f530, %f362, %f26, %p71;
	setp.ne.s32 	%p72, %r270, 0;
	@%p72 bra 	$L__BB6_36;
	shr.u32 	%r296, %r13, 3;
	and.b32  	%r297, %r296, 124;
	mov.u32 	%r298, _ZZN3cub18CUB_300001_SM_10006detail6reduce28DeviceReduceSingleTileKernelINS2_10policy_hubIfjN4cuda3std3__44plusIfEEE10Policy1000EPfSC_iS9_ffNS7_10__identityEEEvT0_T1_T2_T3_T4_T6_E12temp_storage;
	add.s32 	%r299, %r298, %r297;
	st.shared.f32 	[%r299+16], %f26;
$L__BB6_36:
	bar.sync 	0;
	setp.ne.s32 	%p73, %r13, 0;
	@%p73 bra 	$L__BB6_72;
	ld.shared.f32 	%f364, [_ZZN3cub18CUB_300001_SM_10006detail6reduce28DeviceReduceSingleTileKernelINS2_10policy_hubIfjN4cuda3std3__44plusIfEEE10Policy1000EPfSC_iS9_ffNS7_10__identityEEEvT0_T1_T2_T3_T4_T6_E12temp_storage+20];
	add.f32 	%f365, %f530, %f364;
	ld.shared.f32 	%f366, [_ZZN3cub18CUB_300001_SM_10006detail6reduce28DeviceReduceSingleTileKernelINS2_10policy_hubIfjN4cuda3std3__44plusIfEEE10Policy1000EPfSC_iS9_ffNS7_10__identityEEEvT0_T1_T2_T3_T4_T6_E12temp_storage+24];
	add.f32 	%f367, %f365, %f366;
	ld.shared.f32 	%f368, [_ZZN3cub18CUB_300001_SM_10006detail6reduce28DeviceReduceSingleTileKernelINS2_10policy_hubIfjN4cuda3std3__44plusIfEEE10Policy1000EPfSC_iS9_ffNS7_10__identityEEEvT0_T1_T2_T3_T4_T6_E12temp_storage+28];
	add.f32 	%f369, %f367, %f368;
	ld.shared.f32 	%f370, [_ZZN3cub18CUB_300001_SM_10006detail6reduce28DeviceReduceSingleTileKernelINS2_10policy_hubIfjN4cuda3std3__44plusIfEEE10Policy1000EPfSC_iS9_ffNS7_10__identityEEEvT0_T1_T2_T3_T4_T6_E12temp_storage+32];
	add.f32 	%f371, %f369, %f370;
	ld.shared.f32 	%f372, [_ZZN3cub18CUB_300001_SM_10006detail6reduce28DeviceReduceSingleTileKernelINS2_10policy_hubIfjN4cuda3std3__44plusIfEEE10Policy1000EPfSC_iS9_ffNS7_10__identityEEEvT0_T1_T2_T3_T4_T6_E12temp_storage+36];
	add.f32 	%f373, %f371, %f372;
	ld.shared.f32 	%f374, [_ZZN3cub18CUB_300001_SM_10006detail6reduce28DeviceReduceSingleTileKernelINS2_10policy_hubIfjN4cuda3std3__44plusIfEEE10Policy1000EPfSC_iS9_ffNS7_10__identityEEEvT0_T1_T2_T3_T4_T6_E12temp_storage+40];
	add.f32 	%f375, %f373, %f374;
	ld.shared.f32 	%f376, [_ZZN3cub18CUB_300001_SM_10006detail6reduce28DeviceReduceSingleTileKernelINS2_10policy_hubIfjN4cuda3std3__44plusIfEEE10Policy1000EPfSC_iS9_ffNS7_10__identityEEEvT0_T1_T2_T3_T4_T6_E12temp_storage+44];
	add.f32 	%f377, %f375, %f376;
	ld.shared.f32 	%f378, [_ZZN3cub18CUB_300001_SM_10006detail6reduce28DeviceReduceSingleTileKernelINS2_10policy_hubIfjN4cuda3std3__44plusIfEEE10Policy1000EPfSC_iS9_ffNS7_10__identityEEEvT0_T1_T2_T3_T4_T6_E12temp_storage+48];
	add.f32 	%f379, %f377, %f378;
	ld.shared.f32 	%f380, [_ZZN3cub18CUB_300001_SM_10006detail6reduce28DeviceReduceSingleTileKernelINS2_10policy_hubIfjN4cuda3std3__44plusIfEEE10Policy1000EPfSC_iS9_ffNS7_10__identityEEEvT0_T1_T2_T3_T4_T6_E12temp_storage+52];
	add.f32 	%f381, %f379, %f380;
	ld.shared.f32 	%f382, [_ZZN3cub18CUB_300001_SM_10006detail6reduce28DeviceReduceSingleTileKernelINS2_10policy_hubIfjN4cuda3std3__44plusIfEEE10Policy1000EPfSC_iS9_ffNS7_10__identityEEEvT0_T1_T2_T3_T4_T6_E12temp_storage+56];
	add.f32 	%f383, %f381, %f382;
	ld.shared.f32 	%f384, [_ZZN3cub18CUB_300001_SM_10006detail6reduce28DeviceReduceSingleTileKernelINS2_10policy_hubIfjN4cuda3std3__44plusIfEEE10Policy1000EPfSC_iS9_ffNS7_10__identityEEEvT0_T1_T2_T3_T4_T6_E12temp_storage+60];
	add.f32 	%f385, %f383, %f384;
	ld.shared.f32 	%f386, [_ZZN3cub18CUB_300001_SM_10006detail6reduce28DeviceReduceSingleTileKernelINS2_10policy_hubIfjN4cuda3std3__44plusIfEEE10Policy1000EPfSC_iS9_ffNS7_10__identityEEEvT0_T1_T2_T3_T4_T6_E12temp_storage+64];
	add.f32 	%f387, %f385, %f386;
	ld.shared.f32 	%f388, [_ZZN3cub18CUB_300001_SM_10006detail6reduce28DeviceReduceSingleTileKernelINS2_10policy_hubIfjN4cuda3std3__44plusIfEEE10Policy1000EPfSC_iS9_ffNS7_10__identityEEEvT0_T1_T2_T3_T4_T6_E12temp_storage+68];
	add.f32 	%f389, %f387, %f388;
	ld.shared.f32 	%f390, [_ZZN3cub18CUB_300001_SM_10006detail6reduce28DeviceReduceSingleTileKernelINS2_10policy_hubIfjN4cuda3std3__44plusIfEEE10Policy1000EPfSC_iS9_ffNS7_10__identityEEEvT0_T1_T2_T3_T4_T6_E12temp_storage+72];
	add.f32 	%f391, %f389, %f390;
	ld.shared.f32 	%f392, [_ZZN3cub18CUB_300001_SM_10006detail6reduce28DeviceReduceSingleTileKernelINS2_10policy_hubIfjN4cuda3std3__44plusIfEEE10Policy1000EPfSC_iS9_ffNS7_10__identityEEEvT0_T1_T2_T3_T4_T6_E12temp_storage+76];
	add.f32 	%f530, %f391, %f392;
	bra.uni 	$L__BB6_72;
$L__BB6_38:
	setp.gt.s32 	%p3, %r67, 8191;
	@%p3 bra 	$L__BB6_56;
	mov.u32 	%r34, %tid.x;
	setp.ge.s32 	%p20, %r34, %r67;
	mov.f32 	%f522, 0f00000000;
	mov.u32 	%r397, %r34;
	@%p20 bra 	$L__BB6_41;
	mul.wide.u32 	%rd66, %r34, 4;
	add.s64 	%rd65, %rd16, %rd66;
	// begin inline asm
	ld.global.nc.u32 %r144, [%rd65];
	// end inline asm
	mov.b32 	%f522, %r144;
	add.s32 	%r397, %r34, 512;
$L__BB6_41:
	setp.ge.s32 	%p21, %r397, %r67;
	@%p21 bra 	$L__BB6_47;
	not.b32 	%r145, %r397;
	add.s32 	%r37, %r67, %r145;
	and.b32  	%r146, %r37, 1536;
	setp.eq.s32 	%p22, %r146, 1536;
	@%p22 bra 	$L__BB6_45;
	mul.wide.u32 	%rd67, %r397, 4;
	add.s64 	%rd131, %rd16, %rd67;
	shr.u32 	%r147, %r37, 9;
	add.s32 	%r148, %r147, 1;
	and.b32  	%r149, %r148, 3;
	neg.s32 	%r395, %r149;
$L__BB6_44:
	.pragma "nounroll";
	// begin inline asm
	ld.global.nc.u32 %r150, [%rd131];
	// end inline asm
	mov.b32 	%f173, %r150;
	add.f32 	%f522, %f522, %f173;
	add.s32 	%r397, %r397, 512;
	add.s64 	%rd131, %rd131, 2048;
	add.s32 	%r395, %r395, 1;
	setp.ne.s32 	%p23, %r395, 0;
	@%p23 bra 	$L__BB6_44;
$L__BB6_45:
	setp.lt.u32 	%p24, %r37, 1536;
	@%p24 bra 	$L__BB6_47;
$L__BB6_46:
	mul.wide.s32 	%rd73, %r397, 4;
	add.s64 	%rd69, %rd16, %rd73;
	// begin inline asm
	ld.global.nc.u32 %r151, [%rd69];
	// end inline asm
	mov.b32 	%f174, %r151;
	add.f32 	%f175, %f522, %f174;
	add.s64 	%rd70, %rd69, 2048;
	// begin inline asm
	ld.global.nc.u32 %r152, [%rd70];
	// end inline asm
	mov.b32 	%f176, %r152;
	add.f32 	%f177, %f175, %f176;
	add.s64 	%rd71, %rd69, 4096;
	// begin inline asm
	ld.global.nc.u32 %r153, [%rd71];
	// end inline asm
	mov.b32 	%f178, %r153;
	add.f32 	%f179, %f177, %f178;
	add.s64 	%rd72, %rd69, 6144;
	// begin inline asm
	ld.global.nc.u32 %r154, [%rd72];
	// end inline asm
	mov.b32 	%f180, %r154;
	add.f32 	%f522, %f179, %f180;
	add.s32 	%r397, %r397, 2048;
	setp.lt.s32 	%p25, %r397, %r67;
	@%p25 bra 	$L__BB6_46;
$L__BB6_47:
	setp.lt.s32 	%p26, %r67, 512;
	@%p26 bra 	$L__BB6_52;
	// begin inline asm
	mov.u32 %r193, %laneid;
	// end inline asm
	mov.b32 	%r195, %f522;
	mov.b32 	%r196, 1;
	mov.b32 	%r217, 31;
	mov.b32 	%r218, -1;
	// begin inline asm
	shfl.sync.down.b32 %r194, %r195, %r196, %r217, %r218;
	// end inline asm
	setp.gt.s32 	%p50, %r193, 30;
	mov.b32 	%f239, %r194;
	add.f32 	%f240, %f522, %f239;
	selp.f32 	%f241, %f522, %f240, %p50;
	mov.b32 	%r200, %f241;
	mov.b32 	%r201, 2;
	// begin inline asm
	shfl.sync.down.b32 %r199, %r200, %r201, %r217, %r218;
	// end inline asm
	setp.gt.s32 	%p51, %r193, 29;
	mov.b32 	%f242, %r199;
	add.f32 	%f243, %f241, %f242;
	selp.f32 	%f244, %f241, %f243, %p51;
	mov.b32 	%r205, %f244;
	mov.b32 	%r206, 4;
	// begin inline asm
	shfl.sync.down.b32 %r204, %r205, %r206, %r217, %r218;
	// end inline asm
	setp.gt.s32 	%p52, %r193, 27;
	mov.b32 	%f245, %r204;
	add.f32 	%f246, %f244, %f245;
	selp.f32 	%f247, %f244, %f246, %p52;
	mov.b32 	%r210, %f247;
	mov.b32 	%r211, 8;
	// begin inline asm
	shfl.sync.down.b32 %r209, %r210, %r211, %r217, %r218;
	// end inline asm
	setp.gt.s32 	%p53, %r193, 23;
	mov.b32 	%f248, %r209;
	add.f32 	%f249, %f247, %f248;
	selp.f32 	%f250, %f247, %f249, %p53;
	mov.b32 	%r215, %f250;
	mov.b32 	%r216, 16;
	// begin inline asm
	shfl.sync.down.b32 %r214, %r215, %r216, %r217, %r218;
	// end inline asm
	setp.gt.s32 	%p54, %r193, 15;
	mov.b32 	%f251, %r214;
	add.f32 	%f38, %f250, %f251;
	selp.f32 	%f530, %f250, %f38, %p54;
	setp.ne.s32 	%p55, %r193, 0;
	@%p55 bra 	$L__BB6_50;
	shr.u32 	%r219, %r34, 3;
	and.b32  	%r220, %r219, 124;
	mov.u32 	%r221, _ZZN3cub18CUB_300001_SM_10006detail6reduce28DeviceReduceSingleTileKernelINS2_10policy_hubIfjN4cuda3std3__44plusIfEEE10Policy1000EPfSC_iS9_ffNS7_10__identityEEEvT0_T1_T2_T3_T4_T6_E12temp_storage;
	add.s32 	%r222, %r221, %r220;
	st.shared.f32 	[%r222+16], %f38;
$L__BB6_50:
	bar.sync 	0;
	setp.ne.s32 	%p56, %r34, 0;
	@%p56 bra 	$L__BB6_72;
	ld.shared.f32 	%f252, [_ZZN3cub18CUB_300001_SM_10006detail6reduce28DeviceReduceSingleTileKernelINS2_10policy_hubIfjN4cuda3std3__44plusIfEEE10Policy1000EPfSC_iS9_ffNS7_10__identityEEEvT0_T1_T2_T3_T4_T6_E12temp_storage+20];
	add.f32 	%f253, %f530, %f252;
	ld.shared.f32 	%f254, [_ZZN3cub18CUB_300001_SM_10006detail6reduce28DeviceReduceSingleTileKernelINS2_10policy_hubIfjN4cuda3std3__44plusIfEEE10Policy1000EPfSC_iS9_ffNS7_10__identityEEEvT0_T1_T2_T3_T4_T6_E12temp_storage+24];
	add.f32 	%f255, %f253, %f254;
	ld.shared.f32 	%f256, [_ZZN3cub18CUB_300001_SM_10006detail6reduce28DeviceReduceSingleTileKernelINS2_10policy_hubIfjN4cuda3std3__44plusIfEEE10Policy1000EPfSC_iS9_ffNS7_10__identityEEEvT0_T1_T2_T3_T4_T6_E12temp_storage+28];
	add.f32 	%f257, %f255, %f256;
	ld.shared.f32 	%f258, [_ZZN3cub18CUB_300001_SM_10006detail6reduce28DeviceReduceSingleTileKernelINS2_10policy_hubIfjN4cuda3std3__44plusIfEEE10Policy1000EPfSC_iS9_ffNS7_10__identityEEEvT0_T1_T2_T3_T4_T6_E12temp_storage+32];
	add.f32 	%f259, %f257, %f258;
	ld.shared.f32 	%f260, [_ZZN3cub18CUB_300001_SM_10006detail6reduce28DeviceReduceSingleTileKernelINS2_10policy_hubIfjN4cuda3std3__44plusIfEEE10Policy1000EPfSC_iS9_ffNS7_10__identityEEEvT0_T1_T2_T3_T4_T6_E12temp_storage+36];
	add.f32 	%f261, %f259, %f260;
	ld.shared.f32 	%f262, [_ZZN3cub18CUB_300001_SM_10006detail6reduce28DeviceReduceSingleTileKernelINS2_10policy_hubIfjN4cuda3std3__44plusIfEEE10Policy1000EPfSC_iS9_ffNS7_10__identityEEEvT0_T1_T2_T3_T4_T6_E12temp_storage+40];
	add.f32 	%f263, %f261, %f262;
	ld.shared.f32 	%f264, [_ZZN3cub18CUB_300001_SM_10006detail6reduce28DeviceReduceSingleTileKernelINS2_10policy_hubIfjN4cuda3std3__44plusIfEEE10Policy1000EPfSC_iS9_ffNS7_10__identityEEEvT0_T1_T2_T3_T4_T6_E12temp_storage+44];
	add.f32 	%f265, %f263, %f264;
	ld.shared.f32 	%f266, [_ZZN3cub18CUB_300001_SM_10006detail6reduce28DeviceReduceSingleTileKernelINS2_10policy_hubIfjN4cuda3std3__44plusIfEEE10Policy1000EPfSC_iS9_ffNS7_10__identityEEEvT0_T1_T2_T3_T4_T6_E12temp_storage+48];
	add.f32 	%f267, %f265, %f266;
	ld.shared.f32 	%f268, [_ZZN3cub18CUB_300001_SM_10006detail6reduce28DeviceReduceSingleTileKernelINS2_10policy_hubIfjN4cuda3std3__44plusIfEEE10Policy1000EPfSC_iS9_ffNS7_10__identityEEEvT0_T1_T2_T3_T4_T6_E12temp_storage+52];
	add.f32 	%f269, %f267, %f268;
	ld.shared.f32 	%f270, [_ZZN3cub18CUB_300001_SM_10006detail6reduce28DeviceReduceSingleTileKernelINS2_10policy_hubIfjN4cuda3std3__44plusIfEEE10Policy1000EPfSC_iS9_ffNS7_10__identityEEEvT0_T1_T2_T3_T4_T6_E12temp_storage+56];
	add.f32 	%f271, %f269, %f270;
	ld.shared.f32 	%f272, [_ZZN3cub18CUB_300001_SM_10006detail6reduce28DeviceReduceSingleTileKernelINS2_10policy_hubIfjN4cuda3std3__44plusIfEEE10Policy1000EPfSC_iS9_ffNS7_10__identityEEEvT0_T1_T2_T3_T4_T6_E12temp_storage+60];
	add.f32 	%f273, %f271, %f272;
	ld.shared.f32 	%f274, [_ZZN3cub18CUB_300001_SM_10006detail6reduce28DeviceReduceSingleTileKernelINS2_10policy_hubIfjN4cuda3std3__44plusIfEEE10Policy1000EPfSC_iS9_ffNS7_10__identityEEEvT0_T1_T2_T3_T4_T6_E12temp_storage+64];
	add.f32 	%f275, %f273, %f274;
	ld.shared.f32 	%f276, [_ZZN3cub18CUB_300001_SM_10006detail6reduce28DeviceReduceSingleTileKernelINS2_10policy_hubIfjN4cuda3std3__44plusIfEEE10Policy1000EPfSC_iS9_ffNS7_10__identityEEEvT0_T1_T2_T3_T4_T6_E12temp_storage+68];
	add.f32 	%f277, %f275, %f276;
	ld.shared.f32 	%f278, [_ZZN3cub18CUB_300001_SM_10006detail6reduce28DeviceReduceSingleTileKernelINS2_10policy_hubIfjN4cuda3std3__44plusIfEEE10Policy1000EPfSC_iS9_ffNS7_10__identityEEEvT0_T1_T2_T3_T4_T6_E12temp_storage+72];
	add.f32 	%f279, %f277, %f278;
	ld.shared.f32 	%f280, [_ZZN3cub18CUB_300001_SM_10006detail6reduce28DeviceReduceSingleTileKernelINS2_10policy_hubIfjN4cuda3std3__44plusIfEEE10Policy1000EPfSC_iS9_ffNS7_10__identityEEEvT0_T1_T2_T3_T4_T6_E12temp_storage+76];
	add.f32 	%f530, %f279, %f280;
	bra.uni 	$L__BB6_72;
$L__BB6_52:
	// begin inline asm
	mov.u32 %r155, %laneid;
	// end inline asm
	and.b32  	%r181, %r34, 992;
	add.s32 	%r182, %r181, 32;
	setp.gt.s32 	%p27, %r182, %r67;
	not.b32 	%r183, %r181;
	add.s32 	%r184, %r67, %r183;
	selp.b32 	%r179, %r184, 31, %p27;
	mov.b32 	%r157, %f522;
	mov.b32 	%r158, 1;
	mov.b32 	%r180, -1;
	// begin inline asm
	shfl.sync.down.b32 %r156, %r157, %r158, %r179, %r180;
	// end inline asm
	setp.lt.s32 	%p28, %r155, %r179;
	mov.b32 	%f181, %r156;
	add.f32 	%f182, %f522, %f181;
	selp.f32 	%f183, %f182, %f522, %p28;
	mov.b32 	%r162, %f183;
	mov.b32 	%r163, 2;
	// begin inline asm
	shfl.sync.down.b32 %r161, %r162, %r163, %r179, %r180;
	// end inline asm
	add.s32 	%r185, %r155, 2;
	setp.gt.s32 	%p29, %r185, %r179;
	mov.b32 	%f184, %r161;
	add.f32 	%f185, %f183, %f184;
	selp.f32 	%f186, %f183, %f185, %p29;
	mov.b32 	%r167, %f186;
	mov.b32 	%r168, 4;
	// begin inline asm
	shfl.sync.down.b32 %r166, %r167, %r168, %r179, %r180;
	// end inline asm
	add.s32 	%r186, %r155, 4;
	setp.gt.s32 	%p30, %r186, %r179;
	mov.b32 	%f187, %r166;
	add.f32 	%f188, %f186, %f187;
	selp.f32 	%f189, %f186, %f188, %p30;
	mov.b32 	%r172, %f189;
	mov.b32 	%r173, 8;
	// begin inline asm
	shfl.sync.down.b32 %r171, %r172, %r173, %r179, %r180;
	// end inline asm
	add.s32 	%r187, %r155, 8;
	setp.gt.s32 	%p31, %r187, %r179;
	mov.b32 	%f190, %r171;
	add.f32 	%f191, %f189, %f190;
	selp.f32 	%f192, %f189, %f191, %p31;
	mov.b32 	%r177, %f192;
	mov.b32 	%r178, 16;
	// begin inline asm
	shfl.sync.down.b32 %r176, %r177, %r178, %r179, %r180;
	// end inline asm
	add.s32 	%r188, %r155, 16;
	setp.gt.s32 	%p32, %r188, %r179;
	mov.b32 	%f193, %r176;
	add.f32 	%f194, %f192, %f193;
	selp.f32 	%f530, %f192, %f194, %p32;
	setp.ne.s32 	%p33, %r155, 0;
	@%p33 bra 	$L__BB6_54;
	shr.u32 	%r189, %r34, 3;
	and.b32  	%r190, %r189, 124;
	mov.u32 	%r191, _ZZN3cub18CUB_300001_SM_10006detail6reduce28DeviceReduceSingleTileKernelINS2_10policy_hubIfjN4cuda3std3__44plusIfEEE10Policy1000EPfSC_iS9_ffNS7_10__identityEEEvT0_T1_T2_T3_T4_T6_E12temp_storage;
	add.s32 	%r192, %r191, %r190;
	st.shared.f32 	[%r192+16], %f530;
$L__BB6_54:
	bar.sync 	0;
	setp.ne.s32 	%p34, %r34, 0;
	@%p34 bra 	$L__BB6_72;
	setp.gt.s32 	%p35, %r67, 32;
	ld.shared.f32 	%f195, [_ZZN3cub18CUB_300001_SM_10006detail6reduce28DeviceReduceSingleTileKernelINS2_10policy_hubIfjN4cuda3std3__44plusIfEEE10Policy1000EPfSC_iS9_ffNS7_10__identityEEEvT0_T1_T2_T3_T4_T6_E12temp_storage+20];
	add.f32 	%f196, %f530, %f195;
	selp.f32 	%f197, %f196, %f530, %p35;
	setp.gt.s32 	%p36, %r67, 64;
	ld.shared.f32 	%f198, [_ZZN3cub18CUB_300001_SM_10006detail6reduce28DeviceReduceSingleTileKernelINS2_10policy_hubIfjN4cuda3std3__44plusIfEEE10Policy1000EPfSC_iS9_ffNS7_10__identityEEEvT0_T1_T2_T3_T4_T6_E12temp_storage+24];
	add.f32 	%f199, %f198, %f197;
	selp.f32 	%f200, %f199, %f197, %p36;
	setp.gt.s32 	%p37, %r67, 96;
	ld.shared.f32 	%f201, [_ZZN3cub18CUB_300001_SM_10006detail6reduce28DeviceReduceSingleTileKernelINS2_10policy_hubIfjN4cuda3std3__44plusIfEEE10Policy1000EPfSC_iS9_ffNS7_10__identityEEEvT0_T1_T2_T3_T4_T6_E12temp_storage+28];
	add.f32 	%f202, %f201, %f200;
	selp.f32 	%f203, %f202, %f200, %p37;
	setp.gt.s32 	%p38, %r67, 128;
	ld.shared.f32 	%f204, [_ZZN3cub18CUB_300001_SM_10006detail6reduce28DeviceReduceSingleTileKernelINS2_10policy_hubIfjN4cuda3std3__44plusIfEEE10Policy1000EPfSC_iS9_ffNS7_10__identityEEEvT0_T1_T2_T3_T4_T6_E12temp_storage+32];
	add.f32 	%f205, %f204, %f203;
	selp.f32 	%f206, %f205, %f203, %p38;
	setp.gt.s32 	%p39, %r67, 160;
	ld.shared.f32 	%f207, [_ZZN3cub18CUB_300001_SM_10006detail6reduce28DeviceReduceSingleTileKernelINS2_10policy_hubIfjN4cuda3std3__44plusIfEEE10Policy1000EPfSC_iS9_ffNS7_10__identityEEEvT0_T1_T2_T3_T4_T6_E12temp_storage+36];
	add.f32 	%f208, %f207, %f206;
	selp.f32 	%f209, %f208, %f206, %p39;
	setp.gt.s32 	%p40, %r67, 192;
	ld.shared.f32 	%f210, [_ZZN3cub18CUB_300001_SM_10006detail6reduce28DeviceReduceSingleTileKernelINS2_10policy_hubIfjN4cuda3std3__44plusIfEEE10Policy1000EPfSC_iS9_ffNS7_10__identityEEEvT0_T1_T2_T3_T4_T6_E12temp_storage+40];
	add.f32 	%f211, %f210, %f209;
	selp.f32 	%f212, %f211, %f209, %p40;
	setp.gt.s32 	%p41, %r67, 224;
	ld.shared.f32 	%f213, [_ZZN3cub18CUB_300001_SM_10006detail6reduce28DeviceReduceSingleTileKernelINS2_10policy_hubIfjN4cuda3std3__44plusIfEEE10Policy1000EPfSC_iS9_ffNS7_10__identityEEEvT0_T1_T2_T3_T4_T6_E12temp_storage+44];
	add.f32 	%f214, %f213, %f212;
	selp.f32 	%f215, %f214, %f212, %p41;
	setp.gt.s32 	%p42, %r67, 256;
	ld.shared.f32 	%f216, [_ZZN3cub18CUB_300001_SM_10006detail6reduce28DeviceReduceSingleTileKernelINS2_10policy_hubIfjN4cuda3std3__44plusIfEEE10Policy1000EPfSC_iS9_ffNS7_10__identityEEEvT0_T1_T2_T3_T4_T6_E12temp_storage+48];
	add.f32 	%f217, %f216, %f215;
	selp.f32 	%f218, %f217, %f215, %p42;
	setp.gt.s32 	%p43, %r67, 288;
	ld.shared.f32 	%f219, [_ZZN3cub18CUB_300001_SM_10006detail6reduce28DeviceReduceSingleTileKernelINS2_10policy_hubIfjN4cuda3std3__44plusIfEEE10Policy1000EPfSC_iS9_ffNS7_10__identityEEEvT0_T1_T2_T3_T4_T6_E12temp_storage+52];
	add.f32 	%f220, %f219, %f218;
	selp.f32 	%f221, %f220, %f218, %p43;
	setp.gt.s32 	%p44, %r67, 320;
	ld.shared.f32 	%f222, [_ZZN3cub18CUB_300001_SM_10006detail6reduce28DeviceReduceSingleTileKernelINS2_10policy_hubIfjN4cuda3std3__44plusIfEEE10Policy1000EPfSC_iS9_ffNS7_10__identityEEEvT0_T1_T2_T3_T4_T6_E12temp_storage+56];
	add.f32 	%f223, %f222, %f221;
	selp.f32 	%f224, %f223, %f221, %p44;
	setp.gt.s32 	%p45, %r67, 352;
	ld.shared.f32 	%f225, [_ZZN3cub18CUB_300001_SM_10006detail6reduce28DeviceReduceSingleTileKernelINS2_10policy_hubIfjN4cuda3std3__44plusIfEEE10Policy1000EPfSC_iS9_ffNS7_10__identityEEEvT0_T1_T2_T3_T4_T6_E12temp_storage+60];
	add.f32 	%f226, %f225, %f224;
	selp.f32 	%f227, %f226, %f224, %p45;
	setp.gt.s32 	%p46, %r67, 384;
	ld.shared.f32 	%f228, [_ZZN3cub18CUB_300001_SM_10006detail6reduce28DeviceReduceSingleTileKernelINS2_10policy_hubIfjN4cuda3std3__44plusIfEEE10Policy1000EPfSC_iS9_ffNS7_10__identityEEEvT0_T1_T2_T3_T4_T6_E12temp_storage+64];
	add.f32 	%f229, %f228, %f227;
	selp.f32 	%f230, %f229, %f227, %p46;
	setp.gt.s32 	%p47, %r67, 416;
	ld.shared.f32 	%f231, [_ZZN3cub18CUB_300001_SM_10006detail6reduce28DeviceReduceSingleTileKernelINS2_10policy_hubIfjN4cuda3std3__44plusIfEEE10Policy1000EPfSC_iS9_ffNS7_10__identityEEEvT0_T1_T2_T3_T4_T6_E12temp_storage+68];
	add.f32 	%f232, %f231, %f230;
	selp.f32 	%f233, %f232, %f230, %p47;
	setp.gt.s32 	%p48, %r67, 448;
	ld.shared.f32 	%f234, [_ZZN3cub18CUB_300001_SM_10006detail6reduce28DeviceReduceSingleTileKernelINS2_10policy_hubIfjN4cuda3std3__44plusIfEEE10Policy1000EPfSC_iS9_ffNS7_10__identityEEEvT0_T1_T2_T3_T4_T6_E12temp_storage+72];
	add.f32 	%f235, %f234, %f233;
	selp.f32 	%f236, %f235, %f233, %p48;
	setp.gt.s32 	%p49, %r67, 480;
	ld.shared.f32 	%f237, [_ZZN3cub18CUB_300001_SM_10006detail6reduce28DeviceReduceSingleTileKernelINS2_10policy_hubIfjN4cuda3std3__44plusIfEEE10Policy1000EPfSC_iS9_ffNS7_10__identityEEEvT0_T1_T2_T3_T4_T6_E12temp_storage+76];
	add.f32 	%f238, %f237, %f236;
	selp.f32 	%f530, %f238, %f236, %p49;
	bra.uni 	$L__BB6_72;
$L__BB6_56:
	mov.u32 	%r46, %tid.x;
	mul.wide.u32 	%rd35, %r46, 4;
	add.s64 	%rd19, %rd16, %rd35;
	// begin inline asm
	ld.global.nc.u32 %r68, [%rd19];
	// end inline asm
	mov.b32 	%f59, %r68;
	add.s64 	%rd20, %rd19, 2048;
	// begin inline asm
	ld.global.nc.u32 %r69, [%rd20];
	// end inline asm
	mov.b32 	%f60, %r69;
	add.s64 	%rd21, %rd19, 4096;
	// begin inline asm
	ld.global.nc.u32 %r70, [%rd21];
	// end inline asm
	mov.b32 	%f61, %r70;
	add.s64 	%rd22, %rd19, 6144;
	// begin inline asm
	ld.global.nc.u32 %r71, [%rd22];
	// end inline asm
	mov.b32 	%f62, %r71;
	add.s64 	%rd23, %rd19, 8192;
	// begin inline asm
	ld.global.nc.u32 %r72, [%rd23];
	// end inline asm
	mov.b32 	%f63, %r72;
	add.s64 	%rd24, %rd19, 10240;
	// begin inline asm
	ld.global.nc.u32 %r73, [%rd24];
	// end inline asm
	mov.b32 	%f64, %r73;
	add.s64 	%rd25, %rd19, 12288;
	// begin inline asm
	ld.global.nc.u32 %r74, [%rd25];
	// end inline asm
	mov.b32 	%f65, %r74;
	add.s64 	%rd26, %rd19, 14336;
	// begin inline asm
	ld.global.nc.u32 %r75, [%rd26];
	// end inline asm
	mov.b32 	%f66, %r75;
	add.s64 	%rd27, %rd19, 16384;
	// begin inline asm
	ld.global.nc.u32 %r76, [%rd27];
	// end inline asm
	mov.b32 	%f67, %r76;
	add.s64 	%rd28, %rd19, 18432;
	// begin inline asm
	ld.global.nc.u32 %r77, [%rd28];
	// end inline asm
	mov.b32 	%f68, %r77;
	add.s64 	%rd29, %rd19, 20480;
	// begin inline asm
	ld.global.nc.u32 %r78, [%rd29];
	// end inline asm
	mov.b32 	%f69, %r78;
	add.s64 	%rd30, %rd19, 22528;
	// begin inline asm
	ld.global.nc.u32 %r79, [%rd30];
	// end inline asm
	mov.b32 	%f70, %r79;
	add.s64 	%rd31, %rd19, 24576;
	// begin inline asm
	ld.global.nc.u32 %r80, [%rd31];
	// end inline asm
	mov.b32 	%f71, %r80;
	add.s64 	%rd32, %rd19, 26624;
	// begin inline asm
	ld.global.nc.u32 %r81, [%rd32];
	// end inline asm
	mov.b32 	%f72, %r81;
	add.s64 	%rd33, %rd19, 28672;
	// begin inline asm
	ld.global.nc.u32 %r82, [%rd33];
	// end inline asm
	mov.b32 	%f73, %r82;
	add.s64 	%rd34, %rd19, 30720;
	// begin inline asm
	ld.global.nc.u32 %r83, [%rd34];
	// end inline asm
	mov.b32 	%f74, %r83;
	add.f32 	%f75, %f59, %f60;
	add.f32 	%f76, %f61, %f62;
	add.f32 	%f77, %f63, %f64;
	add.f32 	%f78, %f65, %f66;
	add.f32 	%f79, %f67, %f68;
	add.f32 	%f80, %f69, %f70;
	add.f32 	%f81, %f71, %f72;
	add.f32 	%f82, %f73, %f74;
	add.f32 	%f83, %f75, %f76;
	add.f32 	%f84, %f77, %f78;
	add.f32 	%f85, %f79, %f80;
	add.f32 	%f86, %f81, %f82;
	add.f32 	%f87, %f83, %f84;
	add.f32 	%f88, %f85, %f86;
	add.f32 	%f529, %f87, %f88;
	setp.lt.u32 	%p4, %r67, 16384;
	mov.b32 	%r400, 8192;
	@%p4 bra 	$L__BB6_60;
	add.s32 	%r47, %r67, -8192;
	mov.b32 	%r400, 8192;
$L__BB6_58:
	mul.wide.s32 	%rd52, %r400, 4;
	add.s64 	%rd36, %rd19, %rd52;
	// begin inline asm
	ld.global.nc.u32 %r86, [%rd36];
	// end inline asm
	mov.b32 	%f89, %r86;
	add.s64 	%rd37, %rd36, 2048;
	// begin inline asm
	ld.global.nc.u32 %r87, [%rd37];
	// end inline asm
	mov.b32 	%f90, %r87;
	add.s64 	%rd38, %rd36, 4096;
	// begin inline asm
	ld.global.nc.u32 %r88, [%rd38];
	// end inline asm
	mov.b32 	%f91, %r88;
	add.s64 	%rd39, %rd36, 6144;
	// begin inline asm
	ld.global.nc.u32 %r89, [%rd39];
	// end inline asm
	mov.b32 	%f92, %r89;
	add.s64 	%rd40, %rd36, 8192;
	// begin inline asm
	ld.global.nc.u32 %r90, [%rd40];
	// end inline asm
	mov.b32 	%f93, %r90;
	add.s64 	%rd41, %rd36, 10240;
	// begin inline asm
	ld.global.nc.u32 %r91, [%rd41];
	// end inline asm
	mov.b32 	%f94, %r91;
	add.s64 	%rd42, %rd36, 12288;
	// begin inline asm
	ld.global.nc.u32 %r92, [%rd42];
	// end inline asm
	mov.b32 	%f95, %r92;
	add.s64 	%rd43, %rd36, 14336;
	// begin inline asm
	ld.global.nc.u32 %r93, [%rd43];
	// end inline asm
	mov.b32 	%f96, %r93;
	add.s64 	%rd44, %rd36, 16384;
	// begin inline asm
	ld.global.nc.u32 %r94, [%rd44];
	// end inline asm
	mov.b32 	%f97, %r94;
	add.s64 	%rd45, %rd36, 18432;
	// begin inline asm
	ld.global.nc.u32 %r95, [%rd45];
	// end inline asm
	mov.b32 	%f98, %r95;
	add.s64 	%rd46, %rd36, 20480;
	// begin inline asm
	ld.global.nc.u32 %r96, [%rd46];
	// end inline asm
	mov.b32 	%f99, %r96;
	add.s64 	%rd47, %rd36, 22528;
	// begin inline asm
	ld.global.nc.u32 %r97, [%rd47];
	// end inline asm
	mov.b32 	%f100, %r97;
	add.s64 	%rd48, %rd36, 24576;
	// begin inline asm
	ld.global.nc.u32 %r98, [%rd48];
	// end inline asm
	mov.b32 	%f101, %r98;
	add.s64 	%rd49, %rd36, 26624;
	// begin inline asm
	ld.global.nc.u32 %r99, [%rd49];
	// end inline asm
	mov.b32 	%f102, %r99;
	add.s64 	%rd50, %rd36, 28672;
	// begin inline asm
	ld.global.nc.u32 %r100, [%rd50];
	// end inline asm
	mov.b32 	%f103, %r100;
	add.s64 	%rd51, %rd36, 30720;
	// begin inline asm
	ld.global.nc.u32 %r101, [%rd51];
	// end inline asm
	mov.b32 	%f104, %r101;
	add.f32 	%f105, %f529, %f89;
	add.f32 	%f106, %f90, %f91;
	add.f32 	%f107, %f92, %f93;
	add.f32 	%f108, %f94, %f95;
	add.f32 	%f109, %f96, %f97;
	add.f32 	%f110, %f98, %f99;
	add.f32 	%f111, %f100, %f101;
	add.f32 	%f112, %f102, %f103;
	add.f32 	%f113, %f105, %f106;
	add.f32 	%f114, %f107, %f108;
	add.f32 	%f115, %f109, %f110;
	add.f32 	%f116, %f111, %f112;
	add.f32 	%f117, %f113, %f114;
	add.f32 	%f118, %f115, %f116;
	add.f32 	%f119, %f117, %f118;
	add.f32 	%f529, %f119, %f104;
	sub.s32 	%r102, %r67, %r400;
	setp.lt.s32 	%p5, %r102, 8192;
	@%p5 bra 	$L__BB6_68;
	add.s32 	%r400, %r400, 8192;
	setp.le.s32 	%p6, %r400, %r47;
	@%p6 bra 	$L__BB6_58;
$L__BB6_60:
	setp.le.s32 	%p7, %r67, %r400;
	@%p7 bra 	$L__BB6_68;
	sub.s32 	%r51, %r67, %r400;
	setp.ge.s32 	%p8, %r46, %r51;
	@%p8 bra 	$L__BB6_68;
	not.b32 	%r103, %r46;
	add.s32 	%r104, %r67, %r103;
	sub.s32 	%r52, %r104, %r400;
	and.b32  	%r105, %r52, 1536;
	setp.eq.s32 	%p9, %r105, 1536;
	mov.u32 	%r404, %r46;
	@%p9 bra 	$L__BB6_65;
	add.s32 	%r402, %r46, %r400;
	shr.u32 	%r106, %r52, 9;
	add.s32 	%r107, %r106, 1;
	and.b32  	%r108, %r107, 3;
	neg.s32 	%r401, %r108;
	mov.u32 	%r404, %r46;
$L__BB6_64:
	.pragma "nounroll";
	mul.wide.u32 	%rd54, %r402, 4;
	add.s64 	%rd53, %rd16, %rd54;
	// begin inline asm
	ld.global.nc.u32 %r109, [%rd53];
	// end inline asm
	mov.b32 	%f121, %r109;
	add.f32 	%f529, %f529, %f121;
	add.s32 	%r404, %r404, 512;
	add.s32 	%r402, %r402, 512;
	add.s32 	%r401, %r401, 1;
	setp.ne.s32 	%p10, %r401, 0;
	@%p10 bra 	$L__BB6_64;
$L__BB6_65:
	setp.lt.u32 	%p11, %r52, 1536;
	@%p11 bra 	$L__BB6_68;
	cvt.u64.u32 	%rd55, %r404;
	cvt.u64.u32 	%rd56, %r400;
	add.s64 	%rd57, %rd55, %rd56;
	shl.b64 	%rd58, %rd57, 2;
	add.s64 	%rd59, %rd58, %rd16;
	add.s64 	%rd132, %rd59, 4096;
	add.s32 	%r405, %r404, %r400;
$L__BB6_67:
	mul.wide.u32 	%rd64, %r405, 4;
	add.s64 	%rd60, %rd16, %rd64;
	// begin inline asm
	ld.global.nc.u32 %r110, [%rd60];
	// end inline asm
	mov.b32 	%f122, %r110;
	add.f32 	%f123, %f529, %f122;
	add.s64 	%rd61, %rd132, -2048;
	// begin inline asm
	ld.global.nc.u32 %r111, [%rd61];
	// end inline asm
	mov.b32 	%f124, %r111;
	add.f32 	%f125, %f123, %f124;
	// begin inline asm
	ld.global.nc.u32 %r112, [%rd132];
	// end inline asm
	mov.b32 	%f126, %r112;
	add.f32 	%f127, %f125, %f126;
	add.s64 	%rd63, %rd132, 2048;
	// begin inline asm
	ld.global.nc.u32 %r113, [%rd63];
	// end inline asm
	mov.b32 	%f128, %r113;
	add.f32 	%f529, %f127, %f128;
	add.s32 	%r404, %r404, 2048;
	add.s64 	%rd132, %rd132, 8192;
	add.s32 	%r405, %r405, 2048;
	setp.lt.s32 	%p12, %r404, %r51;
	@%p12 bra 	$L__BB6_67;
$L__BB6_68:
	// begin inline asm
	mov.u32 %r114, %laneid;
	// end inline asm
	mov.b32 	%r116, %f529;
	mov.b32 	%r117, 1;
	mov.b32 	%r138, 31;
	mov.b32 	%r139, -1;
	// begin inline asm
	shfl.sync.down.b32 %r115, %r116, %r117, %r138, %r139;
	// end inline asm
	setp.gt.s32 	%p13, %r114, 30;
	mov.b32 	%f129, %r115;
	add.f32 	%f130, %f529, %f129;
	selp.f32 	%f131, %f529, %f130, %p13;
	mov.b32 	%r121, %f131;
	mov.b32 	%r122, 2;
	// begin inline asm
	shfl.sync.down.b32 %r120, %r121, %r122, %r138, %r139;
	// end inline asm
	setp.gt.s32 	%p14, %r114, 29;
	mov.b32 	%f132, %r120;
	add.f32 	%f133, %f131, %f132;
	selp.f32 	%f134, %f131, %f133, %p14;
	mov.b32 	%r126, %f134;
	mov.b32 	%r127, 4;
	// begin inline asm
	shfl.sync.down.b32 %r125, %r126, %r127, %r138, %r139;
	// end inline asm
	setp.gt.s32 	%p15, %r114, 27;
	mov.b32 	%f135, %r125;
	add.f32 	%f136, %f134, %f135;
	selp.f32 	%f137, %f134, %f136, %p15;
	mov.b32 	%r131, %f137;
	mov.b32 	%r132, 8;
	// begin inline asm
	shfl.sync.down.b32 %r130, %r131, %r132, %r138, %r139;
	// end inline asm
	setp.gt.s32 	%p16, %r114, 23;
	mov.b32 	%f138, %r130;
	add.f32 	%f139, %f137, %f138;
	selp.f32 	%f140, %f137, %f139, %p16;
	mov.b32 	%r136, %f140;
	mov.b32 	%r137, 16;
	// begin inline asm
	shfl.sync.down.b32 %r135, %r136, %r137, %r138, %r139;
	// end inline asm
	setp.gt.s32 	%p17, %r114, 15;
	mov.b32 	%f141, %r135;
	add.f32 	%f54, %f140, %f141;
	selp.f32 	%f530, %f140, %f54, %p17;
	setp.ne.s32 	%p18, %r114, 0;
	@%p18 bra 	$L__BB6_70;
	shr.u32 	%r140, %r46, 3;
	and.b32  	%r141, %r140, 124;
	mov.u32 	%r142, _ZZN3cub18CUB_300001_SM_10006detail6reduce28DeviceReduceSingleTileKernelINS2_10policy_hubIfjN4cuda3std3__44plusIfEEE10Policy1000EPfSC_iS9_ffNS7_10__identityEEEvT0_T1_T2_T3_T4_T6_E12temp_storage;
	add.s32 	%r143, %r142, %r141;
	st.shared.f32 	[%r143+16], %f54;
$L__BB6_70:
	bar.sync 	0;
	setp.ne.s32 	%p19, %r46, 0;
	@%p19 bra 	$L__BB6_72;
	ld.shared.f32 	%f142, [_ZZN3cub18CUB_300001_SM_10006detail6reduce28DeviceReduceSingleTileKernelINS2_10policy_hubIfjN4cuda3std3__44plusIfEEE10Policy1000EPfSC_iS9_ffNS7_10__identityEEEvT0_T1_T2_T3_T4_T6_E12temp_storage+20];
	add.f32 	%f143, %f530, %f142;
	ld.shared.f32 	%f144, [_ZZN3cub18CUB_300001_SM_10006detail6reduce28DeviceReduceSingleTileKernelINS2_10policy_hubIfjN4cuda3std3__44plusIfEEE10Policy1000EPfSC_iS9_ffNS7_10__identityEEEvT0_T1_T2_T3_T4_T6_E12temp_storage+24];
	add.f32 	%f145, %f143, %f144;
	ld.shared.f32 	%f146, [_ZZN3cub18CUB_300001_SM_10006detail6reduce28DeviceReduceSingleTileKernelINS2_10policy_hubIfjN4cuda3std3__44plusIfEEE10Policy1000EPfSC_iS9_ffNS7_10__identityEEEvT0_T1_T2_T3_T4_T6_E12temp_storage+28];
	add.f32 	%f147, %f145, %f146;
	ld.shared.f32 	%f148, [_ZZN3cub18CUB_300001_SM_10006detail6reduce28DeviceReduceSingleTileKernelINS2_10policy_hubIfjN4cuda3std3__44plusIfEEE10Policy1000EPfSC_iS9_ffNS7_10__identityEEEvT0_T1_T2_T3_T4_T6_E12temp_storage+32];
	add.f32 	%f149, %f147, %f148;
	ld.shared.f32 	%f150, [_ZZN3cub18CUB_300001_SM_10006detail6reduce28DeviceReduceSingleTileKernelINS2_10policy_hubIfjN4cuda3std3__44plusIfEEE10Policy1000EPfSC_iS9_ffNS7_10__identityEEEvT0_T1_T2_T3_T4_T6_E12temp_storage+36];
	add.f32 	%f151, %f149, %f150;
	ld.shared.f32 	%f152, [_ZZN3cub18CUB_300001_SM_10006detail6reduce28DeviceReduceSingleTileKernelINS2_10policy_hubIfjN4cuda3std3__44plusIfEEE10Policy1000EPfSC_iS9_ffNS7_10__identityEEEvT0_T1_T2_T3_T4_T6_E12temp_storage+40];
	add.f32 	%f153, %f151, %f152;
	ld.shared.f32 	%f154, [_ZZN3cub18CUB_300001_SM_10006detail6reduce28DeviceReduceSingleTileKernelINS2_10policy_hubIfjN4cuda3std3__44plusIfEEE10Policy1000EPfSC_iS9_ffNS7_10__identityEEEvT0_T1_T2_T3_T4_T6_E12temp_storage+44];
	add.f32 	%f155, %f153, %f154;
	ld.shared.f32 	%f156, [_ZZN3cub18CUB_300001_SM_10006detail6reduce28DeviceReduceSingleTileKernelINS2_10policy_hubIfjN4cuda3std3__44plusIfEEE10Policy1000EPfSC_iS9_ffNS7_10__identityEEEvT0_T1_T2_T3_T4_T6_E12temp_storage+48];
	add.f32 	%f157, %f155, %f156;
	ld.shared.f32 	%f158, [_ZZN3cub18CUB_300001_SM_10006detail6reduce28DeviceReduceSingleTileKernelINS2_10policy_hubIfjN4cuda3std3__44plusIfEEE10Policy1000EPfSC_iS9_ffNS7_10__identityEEEvT0_T1_T2_T3_T4_T6_E12temp_storage+52];
	add.f32 	%f159, %f157, %f158;
	ld.shared.f32 	%f160, [_ZZN3cub18CUB_300001_SM_10006detail6reduce28DeviceReduceSingleTileKernelINS2_10policy_hubIfjN4cuda3std3__44plusIfEEE10Policy1000EPfSC_iS9_ffNS7_10__identityEEEvT0_T1_T2_T3_T4_T6_E12temp_storage+56];
	add.f32 	%f161, %f159, %f160;
	ld.shared.f32 	%f162, [_ZZN3cub18CUB_300001_SM_10006detail6reduce28DeviceReduceSingleTileKernelINS2_10policy_hubIfjN4cuda3std3__44plusIfEEE10Policy1000EPfSC_iS9_ffNS7_10__identityEEEvT0_T1_T2_T3_T4_T6_E12temp_storage+60];
	add.f32 	%f163, %f161, %f162;
	ld.shared.f32 	%f164, [_ZZN3cub18CUB_300001_SM_10006detail6reduce28DeviceReduceSingleTileKernelINS2_10policy_hubIfjN4cuda3std3__44plusIfEEE10Policy1000EPfSC_iS9_ffNS7_10__identityEEEvT0_T1_T2_T3_T4_T6_E12temp_storage+64];
	add.f32 	%f165, %f163, %f164;
	ld.shared.f32 	%f166, [_ZZN3cub18CUB_300001_SM_10006detail6reduce28DeviceReduceSingleTileKernelINS2_10policy_hubIfjN4cuda3std3__44plusIfEEE10Policy1000EPfSC_iS9_ffNS7_10__identityEEEvT0_T1_T2_T3_T4_T6_E12temp_storage+68];
	add.f32 	%f167, %f165, %f166;
	ld.shared.f32 	%f168, [_ZZN3cub18CUB_300001_SM_10006detail6reduce28DeviceReduceSingleTileKernelINS2_10policy_hubIfjN4cuda3std3__44plusIfEEE10Policy1000EPfSC_iS9_ffNS7_10__identityEEEvT0_T1_T2_T3_T4_T6_E12temp_storage+72];
	add.f32 	%f169, %f167, %f168;
	ld.shared.f32 	%f170, [_ZZN3cub18CUB_300001_SM_10006detail6reduce28DeviceReduceSingleTileKernelINS2_10policy_hubIfjN4cuda3std3__44plusIfEEE10Policy1000EPfSC_iS9_ffNS7_10__identityEEEvT0_T1_T2_T3_T4_T6_E12temp_storage+76];
	add.f32 	%f530, %f169, %f170;
$L__BB6_72:
	mov.u32 	%r379, %tid.x;
	setp.ne.s32 	%p111, %r379, 0;
	@%p111 bra 	$L__BB6_74;
	add.f32 	%f503, %f58, %f530;
	st.global.f32 	[%rd1], %f503;
$L__BB6_74:
	ret;

}
	// .globl	_ZN3cub18CUB_300001_SM_10006detail6reduce28DeviceReduceSingleTileKernelINS2_10policy_hubIfyN4cuda3std3__44plusIfEEE10Policy1000EN6thrust24THRUST_300001_SM_1000_NS6detail15normal_iteratorINSD_10device_ptrIKfEEEEPfyS9_ff11variance_opEEvT0_T1_T2_T3_T4_T6_
.visible .entry _ZN3cub18CUB_300001_SM_10006detail6reduce28DeviceReduceSingleTileKernelINS2_10policy_hubIfyN4cuda3std3__44plusIfEEE10Policy1000EN6thrust24THRUST_300001_SM_1000_NS6detail15normal_iteratorINSD_10device_ptrIKfEEEEPfyS9_ff11variance_opEEvT0_T1_T2_T3_T4_T6_(
	.param .align 8 .b8 _ZN3cub18CUB_300001_SM_10006detail6reduce28DeviceReduceSingleTileKernelINS2_10policy_hubIfyN4cuda3std3__44plusIfEEE10Policy1000EN6thrust24THRUST_300001_SM_1000_NS6detail15normal_iteratorINSD_10device_ptrIKfEEEEPfyS9_ff11variance_opEEvT0_T1_T2_T3_T4_T6__param_0[8],
	.param .u64 .ptr .align 1 _ZN3cub18CUB_300001_SM_10006detail6reduce28DeviceReduceSingleTileKernelINS2_10policy_hubIfyN4cuda3std3__44plusIfEEE10Policy1000EN6thrust24THRUST_300001_SM_1000_NS6detail15normal_iteratorINSD_10device_ptrIKfEEEEPfyS9_ff11variance_opEEvT0_T1_T2_T3_T4_T6__param_1,
	.param .u64 _ZN3cub18CUB_300001_SM_10006detail6reduce28DeviceReduceSingleTileKernelINS2_10policy_hubIfyN4cuda3std3__44plusIfEEE10Policy1000EN6thrust24THRUST_300001_SM_1000_NS6detail15normal_iteratorINSD_10device_ptrIKfEEEEPfyS9_ff11variance_opEEvT0_T1_T2_T3_T4_T6__param_2,
	.param .align 1 .b8 _ZN3cub18CUB_300001_SM_10006detail6reduce28DeviceReduceSingleTileKernelINS2_10policy_hubIfyN4cuda3std3__44plusIfEEE10Policy1000EN6thrust24THRUST_300001_SM_1000_NS6detail15normal_iteratorINSD_10device_ptrIKfEEEEPfyS9_ff11variance_opEEvT0_T1_T2_T3_T4_T6__param_3[1],
	.param .f32 _ZN3cub18CUB_300001_SM_10006detail6reduce28DeviceReduceSingleTileKernelINS2_10policy_hubIfyN4cuda3std3__44plusIfEEE10Policy1000EN6thrust24THRUST_300001_SM_1000_NS6detail15normal_iteratorINSD_10device_ptrIKfEEEEPfyS9_ff11variance_opEEvT0_T1_T2_T3_T4_T6__param_4,
	.param .align 4 .b8 _ZN3cub18CUB_300001_SM_10006detail6reduce28DeviceReduceSingleTileKernelINS2_10policy_hubIfyN4cuda3std3__44plusIfEEE10Policy1000EN6thrust24THRUST_300001_SM_1000_NS6detail15normal_iteratorINSD_10device_ptrIKfEEEEPfyS9_ff11variance_opEEvT0_T1_T2_T3_T4_T6__param_5[4]
)
.maxntid 256
.minnctapersm 1
{
	.reg .pred 	%p<59>;
	.reg .b32 	%r<171>;
	.reg .b32 	%f<437>;
	.reg .b64 	%rd<56>;
	// demoted variable
	.shared .align 4 .b8 _ZZN3cub18CUB_300001_SM_10006detail6reduce28DeviceReduceSingleTileKernelINS2_10policy_hubIfyN4cuda3std3__44plusIfEEE10Policy1000EN6thrust24THRUST_300001_SM_1000_NS6detail15normal_iteratorINSD_10device_ptrIKfEEEEPfyS9_ff11variance_opEEvT0_T1_T2_T3_T4_T6_E12temp_storage[44];
	ld.param.f32 	%f44, [_ZN3cub18CUB_300001_SM_10006detail6reduce28DeviceReduceSingleTileKernelINS2_10policy_hubIfyN4cuda3std3__44plusIfEEE10Policy1000EN6thrust24THRUST_300001_SM_1000_NS6detail15normal_iteratorINSD_10device_ptrIKfEEEEPfyS9_ff11variance_opEEvT0_T1_T2_T3_T4_T6__param_5];
	ld.param.u64 	%rd18, [_ZN3cub18CUB_300001_SM_10006detail6reduce28DeviceReduceSingleTileKernelINS2_10policy_hubIfyN4cuda3std3__44plusIfEEE10Policy1000EN6thrust24THRUST_300001_SM_1000_NS6detail15normal_iteratorINSD_10device_ptrIKfEEEEPfyS9_ff11variance_opEEvT0_T1_T2_T3_T4_T6__param_0];
	ld.param.u64 	%rd20, [_ZN3cub18CUB_300001_SM_10006detail6reduce28DeviceReduceSingleTileKernelINS2_10policy_hubIfyN4cuda3std3__44plusIfEEE10Policy1000EN6thrust24THRUST_300001_SM_1000_NS6detail15normal_iteratorINSD_10device_ptrIKfEEEEPfyS9_ff11variance_opEEvT0_T1_T2_T3_T4_T6__param_1];
	ld.param.u64 	%rd19, [_ZN3cub18CUB_300001_SM_10006detail6reduce28DeviceReduceSingleTileKernelINS2_10policy_hubIfyN4cuda3std3__44plusIfEEE10Policy1000EN6thrust24THRUST_300001_SM_1000_NS6detail15normal_iteratorINSD_10device_ptrIKfEEEEPfyS9_ff11variance_opEEvT0_T1_T2_T3_T4_T6__param_2];
	ld.param.f32 	%f43, [_ZN3cub18CUB_300001_SM_10006detail6reduce28DeviceReduceSingleTileKernelINS2_10policy_hubIfyN4cuda3std3__44plusIfEEE10Policy1000EN6thrust24THRUST_300001_SM_1000_NS6detail15normal_iteratorINSD_10device_ptrIKfEEEEPfyS9_ff11variance_opEEvT0_T1_T2_T3_T4_T6__param_4];
	cvta.to.global.u64 	%rd1, %rd20;
	setp.ne.s64 	%p1, %rd19, 0;
	@%p1 bra 	$L__BB7_3;
	mov.u32 	%r156, %tid.x;
	setp.ne.s32 	%p58, %r156, 0;
	@%p58 bra 	$L__BB7_51;
	st.global.f32 	[%rd1], %f43;
	bra.uni 	$L__BB7_51;
$L__BB7_3:
	cvta.to.global.u64 	%rd2, %rd18;
	setp.gt.u64 	%p2, %rd19, 4095;
	@%p2 bra 	$L__BB7_28;
	cvt.u32.u64 	%r1, %rd19;
	mov.u32 	%r2, %tid.x;
	setp.ge.u32 	%p24, %r2, %r1;
	mov.f32 	%f424, 0f00000000;
	mov.u32 	%r160, %r2;
	@%p24 bra 	$L__BB7_6;
	mul.wide.u32 	%rd41, %r2, 4;
	add.s64 	%rd42, %rd2, %rd41;
	ld.global.f32 	%f266, [%rd42];
	sub.f32 	%f267, %f266, %f44;
	mul.f32 	%f424, %f267, %f267;
	add.s32 	%r160, %r2, 256;
$L__BB7_6:
	setp.ge.u32 	%p25, %r160, %r1;
	@%p25 bra 	$L__BB7_19;
	not.b32 	%r83, %r160;
	add.s32 	%r84, %r83, %r1;
	shr.u32 	%r85, %r84, 8;
	add.s32 	%r5, %r85, 1;
	and.b32  	%r6, %r5, 15;
	setp.lt.u32 	%p26, %r84, 3840;
	@%p26 bra 	$L__BB7_10;
	and.b32  	%r86, %r5, 33554416;
	neg.s32 	%r158, %r86;
	mul.wide.u32 	%rd43, %r160, 4;
	add.s64 	%rd44, %rd43, %rd2;
	add.s64 	%rd51, %rd44, 8192;
$L__BB7_9:
	.pragma "nounroll";
	ld.global.f32 	%f269, [%rd51+-8192];
	sub.f32 	%f270, %f269, %f44;
	fma.rn.f32 	%f271, %f270, %f270, %f424;
	ld.global.f32 	%f272, [%rd51+-7168];
	sub.f32 	%f273, %f272, %f44;
	fma.rn.f32 	%f274, %f273, %f273, %f271;
	ld.global.f32 	%f275, [%rd51+-6144];
	sub.f32 	%f276, %f275, %f44;
	fma.rn.f32 	%f277, %f276, %f276, %f274;
	ld.global.f32 	%f278, [%rd51+-5120];
	sub.f32 	%f279, %f278, %f44;
	fma.rn.f32 	%f280, %f279, %f279, %f277;
	ld.global.f32 	%f281, [%rd51+-4096];
	sub.f32 	%f282, %f281, %f44;
	fma.rn.f32 	%f283, %f282, %f282, %f280;
	ld.global.f32 	%f284, [%rd51+-3072];
	sub.f32 	%f285, %f284, %f44;
	fma.rn.f32 	%f286, %f285, %f285, %f283;
	ld.global.f32 	%f287, [%rd51+-2048];
	sub.f32 	%f288, %f287, %f44;
	fma.rn.f32 	%f289, %f288, %f288, %f286;
	ld.global.f32 	%f290, [%rd51+-1024];
	sub.f32 	%f291, %f290, %f44;
	fma.rn.f32 	%f292, %f291, %f291, %f289;
	ld.global.f32 	%f293, [%rd51];
	sub.f32 	%f294, %f293, %f44;
	fma.rn.f32 	%f295, %f294, %f294, %f292;
	ld.global.f32 	%f296, [%rd51+1024];
	sub.f32 	%f297, %f296, %f44;
	fma.rn.f32 	%f298, %f297, %f297, %f295;
	ld.global.f32 	%f299, [%rd51+2048];
	sub.f32 	%f300, %f299, %f44;
	fma.rn.f32 	%f301, %f300, %f300, %f298;
	ld.global.f32 	%f302, [%rd51+3072];
	sub.f32 	%f303, %f302, %f44;
	fma.rn.f32 	%f304, %f303, %f303, %f301;
	ld.global.f32 	%f305, [%rd51+4096];
	sub.f32 	%f306, %f305, %f44;
	fma.rn.f32 	%f307, %f306, %f306, %f304;
	ld.global.f32 	%f308, [%rd51+5120];
	sub.f32 	%f309, %f308, %f44;
	fma.rn.f32 	%f310, %f309, %f309, %f307;
	ld.global.f32 	%f311, [%rd51+6144];
	sub.f32 	%f312, %f311, %f44;
	fma.rn.f32 	%f313, %f312, %f312, %f310;
	ld.global.f32 	%f314, [%rd51+7168];
	sub.f32 	%f315, %f314, %f44;
	fma.rn.f32 	%f424, %f315, %f315, %f313;
	add.s32 	%r160, %r160, 4096;
	add.s32 	%r158, %r158, 16;
	add.s64 	%rd51, %rd51, 16384;
	setp.ne.s32 	%p27, %r158, 0;
	@%p27 bra 	$L__BB7_9;
$L__BB7_10:
	setp.eq.s32 	%p28, %r6, 0;
	@%p28 bra 	$L__BB7_19;
	and.b32  	%r13, %r5, 7;
	setp.lt.u32 	%p29, %r6, 8;
	@%p29 bra 	$L__BB7_13;
	mul.wide.s32 	%rd45, %r160, 4;
	add.s64 	%rd46, %rd2, %rd45;
	ld.global.f32 	%f317, [%rd46];
	sub.f32 	%f318, %f317, %f44;
	fma.rn.f32 	%f319, %f318, %f318, %f424;
	ld.global.f32 	%f320, [%rd46+1024];
	sub.f32 	%f321, %f320, %f44;
	fma.rn.f32 	%f322, %f321, %f321, %f319;
	ld.global.f32 	%f323, [%rd46+2048];
	sub.f32 	%f324, %f323, %f44;
	fma.rn.f32 	%f325, %f324, %f324, %f322;
	ld.global.f32 	%f326, [%rd46+3072];
	sub.f32 	%f327, %f326, %f44;
	fma.rn.f32 	%f328, %f327, %f327, %f325;
	ld.global.f32 	%f329, [%rd46+4096];
	sub.f32 	%f330, %f329, %f44;
	fma.rn.f32 	%f331, %f330, %f330, %f328;
	ld.global.f32 	%f332, [%rd46+5120];
	sub.f32 	%f333, %f332, %f44;
	fma.rn.f32 	%f334, %f333, %f333, %f331;
	ld.global.f32 	%f335, [%rd46+6144];
	sub.f32 	%f336, %f335, %f44;
	fma.rn.f32 	%f337, %f336, %f336, %f334;
	ld.global.f32 	%f338, [%rd46+7168];
	sub.f32 	%f339, %f338, %f44;
	fma.rn.f32 	%f424, %f339, %f339, %f337;
	add.s32 	%r160, %r160, 2048;
$L__BB7_13:
	setp.eq.s32 	%p30, %r13, 0;
	@%p30 bra 	$L__BB7_19;
	and.b32  	%r16, %r5, 3;
	setp.lt.u32 	%p31, %r13, 4;
	@%p31 bra 	$L__BB7_16;
	mul.wide.s32 	%rd47, %r160, 4;
	add.s64 	%rd48, %rd2, %rd47;
	ld.global.f32 	%f341, [%rd48];
	sub.f32 	%f342, %f341, %f44;
	fma.rn.f32 	%f343, %f342, %f342, %f424;
	ld.global.f32 	%f344, [%rd48+1024];
	sub.f32 	%f345, %f344, %f44;
	fma.rn.f32 	%f346, %f345, %f345, %f343;
	ld.global.f32 	%f347, [%rd48+2048];
	sub.f32 	%f348, %f347, %f44;
	fma.rn.f32 	%f349, %f348, %f348, %f346;
	ld.global.f32 	%f350, [%rd48+3072];
	sub.f32 	%f351, %f350, %f44;
	fma.rn.f32 	%f424, %f351, %f351, %f349;
	add.s32 	%r160, %r160, 1024;
$L__BB7_16:
	setp.eq.s32 	%p32, %r16, 0;
	@%p32 bra 	$L__BB7_19;
	neg.s32 	%r163, %r16;
$L__BB7_18:
	.pragma "nounroll";
	mul.wide.s32 	%rd49, %r160, 4;
	add.s64 	%rd50, %rd2, %rd49;
	ld.global.f32 	%f352, [%rd50];
	sub.f32 	%f353, %f352, %f44;
	fma.rn.f32 	%f424, %f353, %f353, %f424;
	add.s32 	%r160, %r160, 256;
	add.s32 	%r163, %r163, 1;
	setp.ne.s32 	%p33, %r163, 0;
	@%p33 bra 	$L__BB7_18;
$L__BB7_19:
	setp.lt.u64 	%p34, %rd19, 256;
	@%p34 bra 	$L__BB7_24;
	// begin inline asm
	mov.u32 %r125, %laneid;
	// end inline asm
	mov.b32 	%r127, %f424;
	mov.b32 	%r128, 1;
	mov.b32 	%r149, 31;
	mov.b32 	%r150, -1;
	// begin inline asm
	shfl.sync.down.b32 %r126, %r127, %r128, %r149, %r150;
	// end inline asm
	setp.gt.s32 	%p50, %r125, 30;
	mov.b32 	%f388, %r126;
	add.f32 	%f389, %f424, %f388;
	selp.f32 	%f390, %f424, %f389, %p50;
	mov.b32 	%r132, %f390;
	mov.b32 	%r133, 2;
	// begin inline asm
	shfl.sync.down.b32 %r131, %r132, %r133, %r149, %r150;
	// end inline asm
	setp.gt.s32 	%p51, %r125, 29;
	mov.b32 	%f391, %r131;
	add.f32 	%f392, %f390, %f391;
	selp.f32 	%f393, %f390, %f392, %p51;
	mov.b32 	%r137, %f393;
	mov.b32 	%r138, 4;
	// begin inline asm
	shfl.sync.down.b32 %r136, %r137, %r138, %r149, %r150;
	// end inline asm
	setp.gt.s32 	%p52, %r125, 27;
	mov.b32 	%f394, %r136;
	add.f32 	%f395, %f393, %f394;
	selp.f32 	%f396, %f393, %f395, %p52;
	mov.b32 	%r142, %f396;
	mov.b32 	%r143, 8;
	// begin inline asm
	shfl.sync.down.b32 %r141, %r142, %r143, %r149, %r150;
	// end inline asm
	setp.gt.s32 	%p53, %r125, 23;
	mov.b32 	%f397, %r141;
	add.f32 	%f398, %f396, %f397;
	selp.f32 	%f399, %f396, %f398, %p53;
	mov.b32 	%r147, %f399;
	mov.b32 	%r148, 16;
	// begin inline asm
	shfl.sync.down.b32 %r146, %r147, %r148, %r149, %r150;
	// end inline asm
	setp.gt.s32 	%p54, %r125, 15;
	mov.b32 	%f400, %r146;
	add.f32 	%f17, %f399, %f400;
	selp.f32 	%f436, %f399, %f17, %p54;
	setp.ne.s32 	%p55, %r125, 0;
	@%p55 bra 	$L__BB7_22;
	shr.u32 	%r151, %r2, 3;
	and.b32  	%r152, %r151, 124;
	mov.u32 	%r153, _ZZN3cub18CUB_300001_SM_10006detail6reduce28DeviceReduceSingleTileKernelINS2_10policy_hubIfyN4cuda3std3__44plusIfEEE10Policy1000EN6thrust24THRUST_300001_SM_1000_NS6detail15normal_iteratorINSD_10device_ptrIKfEEEEPfyS9_ff11variance_opEEvT0_T1_T2_T3_T4_T6_E12temp_storage;
	add.s32 	%r154, %r153, %r152;
	st.shared.f32 	[%r154+8], %f17;
$L__BB7_22:
	bar.sync 	0;
	setp.ne.s32 	%p56, %r2, 0;
	@%p56 bra 	$L__BB7_49;
	ld.shared.f32 	%f401, [_ZZN3cub18CUB_300001_SM_10006detail6reduce28DeviceReduceSingleTileKernelINS2_10policy_hubIfyN4cuda3std3__44plusIfEEE10Policy1000EN6thrust24THRUST_300001_SM_1000_NS6detail15normal_iteratorINSD_10device_ptrIKfEEEEPfyS9_ff11variance_opEEvT0_T1_T2_T3_T4_T6_E12temp_storage+12];
	add.f32 	%f402, %f436, %f401;
	ld.shared.f32 	%f403, [_ZZN3cub18CUB_300001_SM_10006detail6reduce28DeviceReduceSingleTileKernelINS2_10policy_hubIfyN4cuda3std3__44plusIfEEE10Policy1000EN6thrust24THRUST_300001_SM_1000_NS6detail15normal_iteratorINSD_10device_ptrIKfEEEEPfyS9_ff11variance_opEEvT0_T1_T2_T3_T4_T6_E12temp_storage+16];
	add.f32 	%f404, %f402, %f403;
	ld.shared.f32 	%f405, [_ZZN3cub18CUB_300001_SM_10006detail6reduce28DeviceReduceSingleTileKernelINS2_10policy_hubIfyN4cuda3std3__44plusIfEEE10Policy1000EN6thrust24THRUST_300001_SM_1000_NS6detail15normal_iteratorINSD_10device_ptrIKfEEEEPfyS9_ff11variance_opEEvT0_T1_T2_T3_T4_T6_E12temp_storage+20];
	add.f32 	%f406, %f404, %f405;
	ld.shared.f32 	%f407, [_ZZN3cub18CUB_300001_SM_10006detail6reduce28DeviceReduceSingleTileKernelINS2_10policy_hubIfyN4cuda3std3__44plusIfEEE10Policy1000EN6thrust24THRUST_300001_SM_1000_NS6detail15normal_iteratorINSD_10device_ptrIKfEEEEPfyS9_ff11variance_opEEvT0_T1_T2_T3_T4_T6_E12temp_storage+24];
	add.f32 	%f408, %f406, %f407;
	ld.shared.f32 	%f409, [_ZZN3cub18CUB_300001_SM_10006detail6reduce28DeviceReduceSingleTileKernelINS2_10policy_hubIfyN4cuda3std3__44plusIfEEE10Policy1000EN6thrust24THRUST_300001_SM_1000_NS6detail15normal_iteratorINSD_10device_ptrIKfEEEEPfyS9_ff11variance_opEEvT0_T1_T2_T3_T4_T6_E12temp_storage+28];
	add.f32 	%f410, %f408, %f409;
	ld.shared.f32 	%f411, [_ZZN3cub18CUB_300001_SM_10006detail6reduce28DeviceReduceSingleTileKernelINS2_10policy_hubIfyN4cuda3std3__44plusIfEEE10Policy1000EN6thrust24THRUST_300001_SM_1000_NS6detail15normal_iteratorINSD_10device_ptrIKfEEEEPfyS9_ff11variance_opEEvT0_T1_T2_T3_T4_T6_E12temp_storage+32];
	add.f32 	%f412, %f410, %f411;
	ld.shared.f32 	%f413, [_ZZN3cub18CUB_300001_SM_10006detail6reduce28DeviceReduceSingleTileKernelINS2_10policy_hubIfyN4cuda3std3__44plusIfEEE10Policy1000EN6thrust24THRUST_300001_SM_1000_NS6detail15normal_iteratorINSD_10device_ptrIKfEEEEPfyS9_ff11variance_opEEvT0_T1_T2_T3_T4_T6_E12temp_storage+36];
	add.f32 	%f436, %f412, %f413;
	bra.uni 	$L__BB7_49;
$L__BB7_24:
	// begin inline asm
	mov.u32 %r87, %laneid;
	// end inline asm
	and.b32  	%r113, %r2, 992;
	add.s32 	%r114, %r113, 32;
	setp.gt.u32 	%p35, %r114, %r1;
	not.b32 	%r115, %r113;
	add.s32 	%r116, %r1, %r115;
	selp.b32 	%r111, %r116, 31, %p35;
	mov.b32 	%r89, %f424;
	mov.b32 	%r90, 1;
	mov.b32 	%r112, -1;
	// begin inline asm
	shfl.sync.down.b32 %r88, %r89, %r90, %r111, %r112;
	// end inline asm
	setp.lt.s32 	%p36, %r87, %r111;
	mov.b32 	%f354, %r88;
	add.f32 	%f355, %f424, %f354;
	selp.f32 	%f356, %f355, %f424, %p36;
	mov.b32 	%r94, %f356;
	mov.b32 	%r95, 2;
	// begin inline asm
	shfl.sync.down.b32 %r93, %r94, %r95, %r111, %r112;
	// end inline asm
	add.s32 	%r117, %r87, 2;
	setp.gt.s32 	%p37, %r117, %r111;
	mov.b32 	%f357, %r93;
	add.f32 	%f358, %f356, %f357;
	selp.f32 	%f359, %f356, %f358, %p37;
	mov.b32 	%r99, %f359;
	mov.b32 	%r100, 4;
	// begin inline asm
	shfl.sync.down.b32 %r98, %r99, %r100, %r111, %r112;
	// end inline asm
	add.s32 	%r118, %r87, 4;
	setp.gt.s32 	%p38, %r118, %r111;
	mov.b32 	%f360, %r98;
	add.f32 	%f361, %f359, %f360;
	selp.f32 	%f362, %f359, %f361, %p38;
	mov.b32 	%r104, %f362;
	mov.b32 	%r105, 8;
	// begin inline asm
	shfl.sync.down.b32 %r103, %r104, %r105, %r111, %r112;
	// end inline asm
	add.s32 	%r119, %r87, 8;
	setp.gt.s32 	%p39, %r119, %r111;
	mov.b32 	%f363, %r103;
	add.f32 	%f364, %f362, %f363;
	selp.f32 	%f365, %f362, %f364, %p39;
	mov.b32 	%r109, %f365;
	mov.b32 	%r110, 16;
	// begin inline asm
	shfl.sync.down.b32 %r108, %r109, %r110, %r111, %r112;
	// end inline asm
	add.s32 	%r120, %r87, 16;
	setp.gt.s32 	%p40, %r120, %r111;
	mov.b32 	%f366, %r108;
	add.f32 	%f367, %f365, %f366;
	selp.f32 	%f436, %f365, %f367, %p40;
	setp.ne.s32 	%p41, %r87, 0;
	@%p41 bra 	$L__BB7_26;
	shr.u32 	%r121, %r2, 3;
	and.b32  	%r122, %r121, 124;
	mov.u32 	%r123, _ZZN3cub18CUB_300001_SM_10006detail6reduce28DeviceReduceSingleTileKernelINS2_10policy_hubIfyN4cuda3std3__44plusIfEEE10Policy1000EN6thrust24THRUST_300001_SM_1000_NS6detail15normal_iteratorINSD_10device_ptrIKfEEEEPfyS9_ff11variance_opEEvT0_T1_T2_T3_T4_T6_E12temp_storage;
	add.s32 	%r124, %r123, %r122;
	st.shared.f32 	[%r124+8], %f436;
$L__BB7_26:
	bar.sync 	0;
	setp.ne.s32 	%p42, %r2, 0;
	@%p42 bra 	$L__BB7_49;
	setp.gt.u64 	%p43, %rd19, 32;
	ld.shared.f32 	%f368, [_ZZN3cub18CUB_300001_SM_10006detail6reduce28DeviceReduceSingleTileKernelINS2_10policy_hubIfyN4cuda3std3__44plusIfEEE10Policy1000EN6thrust24THRUST_300001_SM_1000_NS6detail15normal_iteratorINSD_10device_ptrIKfEEEEPfyS9_ff11variance_opEEvT0_T1_T2_T3_T4_T6_E12temp_storage+12];
	add.f32 	%f369, %f436, %f368;
	selp.f32 	%f370, %f369, %f436, %p43;
	setp.gt.u64 	%p44, %rd19, 64;
	ld.shared.f32 	%f371, [_ZZN3cub18CUB_300001_SM_10006detail6reduce28DeviceReduceSingleTileKernelINS2_10policy_hubIfyN4cuda3std3__44plusIfEEE10Policy1000EN6thrust24THRUST_300001_SM_1000_NS6detail15normal_iteratorINSD_10device_ptrIKfEEEEPfyS9_ff11variance_opEEvT0_T1_T2_T3_T4_T6_E12temp_storage+16];
	add.f32 	%f372, %f371, %f370;
	selp.f32 	%f373, %f372, %f370, %p44;
	setp.gt.u64 	%p45, %rd19, 96;
	ld.shared.f32 	%f374, [_ZZN3cub18CUB_300001_SM_10006detail6reduce28DeviceReduceSingleTileKernelINS2_10policy_hubIfyN4cuda3std3__44plusIfEEE10Policy1000EN6thrust24THRUST_300001_SM_1000_NS6detail15normal_iteratorINSD_10device_ptrIKfEEEEPfyS9_ff11variance_opEEvT0_T1_T2_T3_T4_T6_E12temp_storage+20];
	add.f32 	%f375, %f374, %f373;
	selp.f32 	%f376, %f375, %f373, %p45;
	setp.gt.u64 	%p46, %rd19, 128;
	ld.shared.f32 	%f377, [_ZZN3cub18CUB_300001_SM_10006detail6reduce28DeviceReduceSingleTileKernelINS2_10policy_hubIfyN4cuda3std3__44plusIfEEE10Policy1000EN6thrust24THRUST_300001_SM_1000_NS6detail15normal_iteratorINSD_10device_ptrIKfEEEEPfyS9_ff11variance_opEEvT0_T1_T2_T3_T4_T6_E12temp_storage+24];
	add.f32 	%f378, %f377, %f376;
	selp.f32 	%f379, %f378, %f376, %p46;
	setp.gt.u64 	%p47, %rd19, 160;
	ld.shared.f32 	%f380, [_ZZN3cub18CUB_300001_SM_10006detail6reduce28DeviceReduceSingleTileKernelINS2_10policy_hubIfyN4cuda3std3__44plusIfEEE10Policy1000EN6thrust24THRUST_300001_SM_1000_NS6detail15normal_iteratorINSD_10device_ptrIKfEEEEPfyS9_ff11variance_opEEvT0_T1_T2_T3_T4_T6_E12temp_storage+28];
	add.f32 	%f381, %f380, %f379;
	selp.f32 	%f382, %f381, %f379, %p47;
	setp.gt.u64 	%p48, %rd19, 192;
	ld.shared.f32 	%f383, [_ZZN3cub18CUB_300001_SM_10006detail6reduce28DeviceReduceSingleTileKernelINS2_10policy_hubIfyN4cuda3std3__44plusIfEEE10Policy1000EN6thrust24THRUST_300001_SM_1000_NS6detail15normal_iteratorINSD_10device_ptrIKfEEEEPfyS9_ff11variance_opEEvT0_T1_T2_T3_T4_T6_E12temp_storage+32];
	add.f32 	%f384, %f383, %f382;
	selp.f32 	%f385, %f384, %f382, %p48;
	setp.gt.u64 	%p49, %rd19, 224;
	ld.shared.f32 	%f386, [_ZZN3cub18CUB_300001_SM_10006detail6reduce28DeviceReduceSingleTileKernelINS2_10policy_hubIfyN4cuda3std3__44plusIfEEE10Policy1000EN6thrust24THRUST_300001_SM_1000_NS6detail15normal_iteratorINSD_10device_ptrIKfEEEEPfyS9_ff11variance_opEEvT0_T1_T2_T3_T4_T6_E12temp_storage+36];
	add.f32 	%f387, %f386, %f385;
	selp.f32 	%f436, %f387, %f385, %p49;
	bra.uni 	$L__BB7_49;
$L__BB7_28:
	mov.u32 	%r24, %tid.x;
	cvt.u64.u32 	%rd6, %r24;
	mul.wide.u32 	%rd22, %r24, 4;
	add.s64 	%rd7, %rd2, %rd22;
	ld.global.f32 	%f45, [%rd7];
	sub.f32 	%f46, %f45, %f44;
	ld.global.f32 	%f47, [%rd7+1024];
	sub.f32 	%f48, %f47, %f44;
	mul.f32 	%f49, %f48, %f48;
	ld.global.f32 	%f50, [%rd7+2048];
	sub.f32 	%f51, %f50, %f44;
	ld.global.f32 	%f52, [%rd7+3072];
	sub.f32 	%f53, %f52, %f44;
	mul.f32 	%f54, %f53, %f53;
	ld.global.f32 	%f55, [%rd7+4096];
	sub.f32 	%f56, %f55, %f44;
	ld.global.f32 	%f57, [%rd7+5120];
	sub.f32 	%f58, %f57, %f44;
	mul.f32 	%f59, %f58, %f58;
	ld.global.f32 	%f60, [%rd7+6144];
	sub.f32 	%f61, %f60, %f44;
	ld.global.f32 	%f62, [%rd7+7168];
	sub.f32 	%f63, %f62, %f44;
	mul.f32 	%f64, %f63, %f63;
	ld.global.f32 	%f65, [%rd7+8192];
	sub.f32 	%f66, %f65, %f44;
	ld.global.f32 	%f67, [%rd7+9216];
	sub.f32 	%f68, %f67, %f44;
	mul.f32 	%f69, %f68, %f68;
	ld.global.f32 	%f70, [%rd7+10240];
	sub.f32 	%f71, %f70, %f44;
	ld.global.f32 	%f72, [%rd7+11264];
	sub.f32 	%f73, %f72, %f44;
	mul.f32 	%f74, %f73, %f73;
	ld.global.f32 	%f75, [%rd7+12288];
	sub.f32 	%f76, %f75, %f44;
	ld.global.f32 	%f77, [%rd7+13312];
	sub.f32 	%f78, %f77, %f44;
	mul.f32 	%f79, %f78, %f78;
	ld.global.f32 	%f80, [%rd7+14336];
	sub.f32 	%f81, %f80, %f44;
	ld.global.f32 	%f82, [%rd7+15360];
	sub.f32 	%f83, %f82, %f44;
	mul.f32 	%f84, %f83, %f83;
	fma.rn.f32 	%f85, %f46, %f46, %f49;
	fma.rn.f32 	%f86, %f51, %f51, %f54;
	fma.rn.f32 	%f87, %f56, %f56, %f59;
	fma.rn.f32 	%f88, %f61, %f61, %f64;
	fma.rn.f32 	%f89, %f66, %f66, %f69;
	fma.rn.f32 	%f90, %f71, %f71, %f74;
	fma.rn.f32 	%f91, %f76, %f76, %f79;
	fma.rn.f32 	%f92, %f81, %f81, %f84;
	add.f32 	%f93, %f85, %f86;
	add.f32 	%f94, %f87, %f88;
	add.f32 	%f95, %f89, %f90;
	add.f32 	%f96, %f91, %f92;
	add.f32 	%f97, %f93, %f94;
	add.f32 	%f98, %f95, %f96;
	add.f32 	%f435, %f97, %f98;
	add.s64 	%rd8, %rd19, -4096;
	setp.lt.u64 	%p3, %rd8, 4096;
	mov.b64 	%rd53, 4096;
	@%p3 bra 	$L__BB7_32;
	mov.b64 	%rd53, 4096;
$L__BB7_30:
	shl.b64 	%rd24, %rd53, 2;
	add.s64 	%rd25, %rd7, %rd24;
	ld.global.f32 	%f99, [%rd25];
	sub.f32 	%f100, %f99, %f44;
	ld.global.f32 	%f101, [%rd25+1024];
	sub.f32 	%f102, %f101, %f44;
	ld.global.f32 	%f103, [%rd25+2048];
	sub.f32 	%f104, %f103, %f44;
	mul.f32 	%f105, %f104, %f104;
	ld.global.f32 	%f106, [%rd25+3072];
	sub.f32 	%f107, %f106, %f44;
	ld.global.f32 	%f108, [%rd25+4096];
	sub.f32 	%f109, %f108, %f44;
	mul.f32 	%f110, %f109, %f109;
	ld.global.f32 	%f111, [%rd25+5120];
	sub.f32 	%f112, %f111, %f44;
	ld.global.f32 	%f113, [%rd25+6144];
	sub.f32 	%f114, %f113, %f44;
	mul.f32 	%f115, %f114, %f114;
	ld.global.f32 	%f116, [%rd25+7168];
	sub.f32 	%f117, %f116, %f44;
	ld.global.f32 	%f118, [%rd25+8192];
	sub.f32 	%f119, %f118, %f44;
	mul.f32 	%f120, %f119, %f119;
	ld.global.f32 	%f121, [%rd25+9216];
	sub.f32 	%f122, %f121, %f44;
	ld.global.f32 	%f123, [%rd25+10240];
	sub.f32 	%f124, %f123, %f44;
	mul.f32 	%f125, %f124, %f124;
	ld.global.f32 	%f126, [%rd25+11264];
	sub.f32 	%f127, %f126, %f44;
	ld.global.f32 	%f128, [%rd25+12288];
	sub.f32 	%f129, %f128, %f44;
	mul.f32 	%f130, %f129, %f129;
	ld.global.f32 	%f131, [%rd25+13312];
	sub.f32 	%f132, %f131, %f44;
	ld.global.f32 	%f133, [%rd25+14336];
	sub.f32 	%f134, %f133, %f44;
	mul.f32 	%f135, %f134, %f134;
	ld.global.f32 	%f136, [%rd25+15360];
	sub.f32 	%f137, %f136, %f44;
	fma.rn.f32 	%f138, %f100, %f100, %f435;
	fma.rn.f32 	%f139, %f102, %f102, %f105;
	fma.rn.f32 	%f140, %f107, %f107, %f110;
	fma.rn.f32 	%f141, %f112, %f112, %f115;
	fma.rn.f32 	%f142, %f117, %f117, %f120;
	fma.rn.f32 	%f143, %f122, %f122, %f125;
	fma.rn.f32 	%f144, %f127, %f127, %f130;
	fma.rn.f32 	%f145, %f132, %f132, %f135;
	add.f32 	%f146, %f138, %f139;
	add.f32 	%f147, %f140, %f141;
	add.f32 	%f148, %f142, %f143;
	add.f32 	%f149, %f144, %f145;
	add.f32 	%f150, %f146, %f147;
	add.f32 	%f151, %f148, %f149;
	add.f32 	%f152, %f150, %f151;
	fma.rn.f32 	%f435, %f137, %f137, %f152;
	sub.s64 	%rd26, %rd19, %rd53;
	setp.lt.u64 	%p4, %rd26, 4096;
	@%p4 bra 	$L__BB7_45;
	add.s64 	%rd53, %rd53, 4096;
	setp.le.u64 	%p5, %rd53, %rd8;
	@%p5 bra 	$L__BB7_30;
$L__BB7_32:
	setp.le.u64 	%p6, %rd19, %rd53;
	cvt.u32.u64 	%r42, %rd53;
	cvt.u32.u64 	%r43, %rd19;
	sub.s32 	%r44, %r43, %r42;
	setp.ge.s32 	%p7, %r24, %r44;
	or.pred  	%p8, %p6, %p7;
	@%p8 bra 	$L__BB7_45;
	not.b32 	%r47, %r24;
	add.s32 	%r48, %r47, %r43;
	sub.s32 	%r50, %r48, %r42;
	shr.u32 	%r51, %r50, 8;
	add.s32 	%r25, %r51, 1;
	and.b32  	%r26, %r25, 15;
	setp.lt.u32 	%p9, %r50, 3840;
	mov.u32 	%r167, %r24;
	@%p9 bra 	$L__BB7_36;
	and.b32  	%r52, %r25, 33554416;
	neg.s32 	%r165, %r52;
	add.s64 	%rd27, %rd53, %rd6;
	shl.b64 	%rd28, %rd27, 2;
	add.s64 	%rd29, %rd28, %rd2;
	add.s64 	%rd54, %rd29, 8192;
	mov.u32 	%r167, %r24;
$L__BB7_35:
	.pragma "nounroll";
	ld.global.f32 	%f154, [%rd54+-8192];
	sub.f32 	%f155, %f154, %f44;
	fma.rn.f32 	%f156, %f155, %f155, %f435;
	ld.global.f32 	%f157, [%rd54+-7168];
	sub.f32 	%f158, %f157, %f44;
	fma.rn.f32 	%f159, %f158, %f158, %f156;
	ld.global.f32 	%f160, [%rd54+-6144];
	sub.f32 	%f161, %f160, %f44;
	fma.rn.f32 	%f162, %f161, %f161, %f159;
	ld.global.f32 	%f163, [%rd54+-5120];
	sub.f32 	%f164, %f163, %f44;
	fma.rn.f32 	%f165, %f164, %f164, %f162;
	ld.global.f32 	%f166, [%rd54+-4096];
	sub.f32 	%f167, %f166, %f44;
	fma.rn.f32 	%f168, %f167, %f167, %f165;
	ld.global.f32 	%f169, [%rd54+-3072];
	sub.f32 	%f170, %f169, %f44;
	fma.rn.f32 	%f171, %f170, %f170, %f168;
	ld.global.f32 	%f172, [%rd54+-2048];
	sub.f32 	%f173, %f172, %f44;
	fma.rn.f32 	%f174, %f173, %f173, %f171;
	ld.global.f32 	%f175, [%rd54+-1024];
	sub.f32 	%f176, %f175, %f44;
	fma.rn.f32 	%f177, %f176, %f176, %f174;
	ld.global.f32 	%f178, [%rd54];
	sub.f32 	%f179, %f178, %f44;
	fma.rn.f32 	%f180, %f179, %f179, %f177;
	ld.global.f32 	%f181, [%rd54+1024];
	sub.f32 	%f182, %f181, %f44;
	fma.rn.f32 	%f183, %f182, %f182, %f180;
	ld.global.f32 	%f184, [%rd54+2048];
	sub.f32 	%f185, %f184, %f44;
	fma.rn.f32 	%f186, %f185, %f185, %f183;
	ld.global.f32 	%f187, [%rd54+3072];
	sub.f32 	%f188, %f187, %f44;
	fma.rn.f32 	%f189, %f188, %f188, %f186;
	ld.global.f32 	%f190, [%rd54+4096];
	sub.f32 	%f191, %f190, %f44;
	fma.rn.f32 	%f192, %f191, %f191, %f189;
	ld.global.f32 	%f193, [%rd54+5120];
	sub.f32 	%f194, %f193, %f44;
	fma.rn.f32 	%f195, %f194, %f194, %f192;
	ld.global.f32 	%f196, [%rd54+6144];
	sub.f32 	%f197, %f196, %f44;
	fma.rn.f32 	%f198, %f197, %f197, %f195;
	ld.global.f32 	%f199, [%rd54+7168];
	sub.f32 	%f200, %f199, %f44;
	fma.rn.f32 	%f435, %f200, %f200, %f198;
	add.s32 	%r167, %r167, 4096;
	add.s32 	%r165, %r165, 16;
	add.s64 	%rd54, %rd54, 16384;
	setp.ne.s32 	%p10, %r165, 0;
	@%p10 bra 	$L__BB7_35;
$L__BB7_36:
	setp.eq.s32 	%p11, %r26, 0;
	@%p11 bra 	$L__BB7_45;
	and.b32  	%r33, %r25, 7;
	setp.lt.u32 	%p12, %r26, 8;
	@%p12 bra 	$L__BB7_39;
	cvt.u64.u32 	%rd30, %r167;
	add.s64 	%rd31, %rd53, %rd30;
	shl.b64 	%rd32, %rd31, 2;
	add.s64 	%rd33, %rd2, %rd32;
	ld.global.f32 	%f202, [%rd33];
	sub.f32 	%f203, %f202, %f44;
	fma.rn.f32 	%f204, %f203, %f203, %f435;
	ld.global.f32 	%f205, [%rd33+1024];
	sub.f32 	%f206, %f205, %f44;
	fma.rn.f32 	%f207, %f206, %f206, %f204;
	ld.global.f32 	%f208, [%rd33+2048];
	sub.f32 	%f209, %f208, %f44;
	fma.rn.f32 	%f210, %f209, %f209, %f207;
	ld.global.f32 	%f211, [%rd33+3072];
	sub.f32 	%f212, %f211, %f44;
	fma.rn.f32 	%f213, %f212, %f212, %f210;
	ld.global.f32 	%f214, [%rd33+4096];
	sub.f32 	%f215, %f214, %f44;
	fma.rn.f32 	%f216, %f215, %f215, %f213;
	ld.global.f32 	%f217, [%rd33+5120];
	sub.f32 	%f218, %f217, %f44;
	fma.rn.f32 	%f219, %f218, %f218, %f216;
	ld.global.f32 	%f220, [%rd33+6144];
	sub.f32 	%f221, %f220, %f44;
	fma.rn.f32 	%f222, %f221, %f221, %f219;
	ld.global.f32 	%f223, [%rd33+7168];
	sub.f32 	%f224, %f223, %f44;
	fma.rn.f32 	%f435, %f224, %f224, %f222;
	add.s32 	%r167, %r167, 2048;
$L__BB7_39:
	setp.eq.s32 	%p13, %r33, 0;
	@%p13 bra 	$L__BB7_45;
	and.b32  	%r36, %r25, 3;
	setp.lt.u32 	%p14, %r33, 4;
	@%p14 bra 	$L__BB7_42;
	cvt.u64.u32 	%rd34, %r167;
	add.s64 	%rd35, %rd53, %rd34;
	shl.b64 	%rd36, %rd35, 2;
	add.s64 	%rd37, %rd2, %rd36;
	ld.global.f32 	%f226, [%rd37];
	sub.f32 	%f227, %f226, %f44;
	fma.rn.f32 	%f228, %f227, %f227, %f435;
	ld.global.f32 	%f229, [%rd37+1024];
	sub.f32 	%f230, %f229, %f44;
	fma.rn.f32 	%f231, %f230, %f230, %f228;
	ld.global.f32 	%f232, [%rd37+2048];
	sub.f32 	%f233, %f232, %f44;
	fma.rn.f32 	%f234, %f233, %f233, %f231;
	ld.global.f32 	%f235, [%rd37+3072];
	sub.f32 	%f236, %f235, %f44;
	fma.rn.f32 	%f435, %f236, %f236, %f234;
	add.s32 	%r167, %r167, 1024;
$L__BB7_42:
	setp.eq.s32 	%p15, %r36, 0;
	@%p15 bra 	$L__BB7_45;
	cvt.u64.u32 	%rd38, %r167;
	add.s64 	%rd39, %rd53, %rd38;
	shl.b64 	%rd40, %rd39, 2;
	add.s64 	%rd55, %rd2, %rd40;
	neg.s32 	%r170, %r36;
$L__BB7_44:
	.pragma "nounroll";
	ld.global.f32 	%f237, [%rd55];
	sub.f32 	%f238, %f237, %f44;
	fma.rn.f32 	%f435, %f238, %f238, %f435;
	add.s64 	%rd55, %rd55, 1024;
	add.s32 	%r170, %r170, 1;
	setp.ne.s32 	%p16, %r170, 0;
	@%p16 bra 	$L__BB7_44;
$L__BB7_45:
	// begin inline asm
	mov.u32 %r53, %laneid;
	// end inline asm
	mov.b32 	%r55, %f435;
	mov.b32 	%r56, 1;
	mov.b32 	%r77, 31;
	mov.b32 	%r78, -1;
	// begin inline asm
	shfl.sync.down.b32 %r54, %r55, %r56, %r77, %r78;
	// end inline asm
	setp.gt.s32 	%p17, %r53, 30;
	mov.b32 	%f239, %r54;
	add.f32 	%f240, %f435, %f239;
	selp.f32 	%f241, %f435, %f240, %p17;
	mov.b32 	%r60, %f241;
	mov.b32 	%r61, 2;
	// begin inline asm
	shfl.sync.down.b32 %r59, %r60, %r61, %r77, %r78;
	// end inline asm
	setp.gt.s32 	%p18, %r53, 29;
	mov.b32 	%f242, %r59;
	add.f32 	%f243, %f241, %f242;
	selp.f32 	%f244, %f241, %f243, %p18;
	mov.b32 	%r65, %f244;
	mov.b32 	%r66, 4;
	// begin inline asm
	shfl.sync.down.b32 %r64, %r65, %r66, %r77, %r78;
	// end inline asm
	setp.gt.s32 	%p19, %r53, 27;
	mov.b32 	%f245, %r64;
	add.f32 	%f246, %f244, %f245;
	selp.f32 	%f247, %f244, %f246, %p19;
	mov.b32 	%r70, %f247;
	mov.b32 	%r71, 8;
	// begin inline asm
	shfl.sync.down.b32 %r69, %r70, %r71, %r77, %r78;
	// end inline asm
	setp.gt.s32 	%p20, %r53, 23;
	mov.b32 	%f248, %r69;
	add.f32 	%f249, %f247, %f248;
	selp.f32 	%f250, %f247, %f249, %p20;
	mov.b32 	%r75, %f250;
	mov.b32 	%r76, 16;
	// begin inline asm
	shfl.sync.down.b32 %r74, %r75, %r76, %r77, %r78;
	// end inline asm
	setp.gt.s32 	%p21, %r53, 15;
	mov.b32 	%f251, %r74;
	add.f32 	%f39, %f250, %f251;
	selp.f32 	%f436, %f250, %f39, %p21;
	setp.ne.s32 	%p22, %r53, 0;
	@%p22 bra 	$L__BB7_47;
	shr.u32 	%r79, %r24, 3;
	and.b32  	%r80, %r79, 124;
	mov.u32 	%r81, _ZZN3cub18CUB_300001_SM_10006detail6reduce28DeviceReduceSingleTileKernelINS2_10policy_hubIfyN4cuda3std3__44plusIfEEE10Policy1000EN6thrust24THRUST_300001_SM_1000_NS6detail15normal_iteratorINSD_10device_ptrIKfEEEEPfyS9_ff11variance_opEEvT0_T1_T2_T3_T4_T6_E12temp_storage;
	add.s32 	%r82, %r81, %r80;
	st.shared.f32 	[%r82+8], %f39;
$L__BB7_47:
	bar.sync 	0;
	setp.ne.s32 	%p23, %r24, 0;
	@%p23 bra 	$L__BB7_49;
	ld.shared.f32 	%f252, [_ZZN3cub18CUB_300001_SM_10006detail6reduce28DeviceReduceSingleTileKernelINS2_10policy_hubIfyN4cuda3std3__44plusIfEEE10Policy1000EN6thrust24THRUST_300001_SM_1000_NS6detail15normal_iteratorINSD_10device_ptrIKfEEEEPfyS9_ff11variance_opEEvT0_T1_T2_T3_T4_T6_E12temp_storage+12];
	add.f32 	%f253, %f436, %f252;
	ld.shared.f32 	%f254, [_ZZN3cub18CUB_300001_SM_10006detail6reduce28DeviceReduceSingleTileKernelINS2_10policy_hubIfyN4cuda3std3__44plusIfEEE10Policy1000EN6thrust24THRUST_300001_SM_1000_NS6detail15normal_iteratorINSD_10device_ptrIKfEEEEPfyS9_ff11variance_opEEvT0_T1_T2_T3_T4_T6_E12temp_storage+16];
	add.f32 	%f255, %f253, %f254;
	ld.shared.f32 	%f256, [_ZZN3cub18CUB_300001_SM_10006detail6reduce28DeviceReduceSingleTileKernelINS2_10policy_hubIfyN4cuda3std3__44plusIfEEE10Policy1000EN6thrust24THRUST_300001_SM_1000_NS6detail15normal_iteratorINSD_10device_ptrIKfEEEEPfyS9_ff11variance_opEEvT0_T1_T2_T3_T4_T6_E12temp_storage+20];
	add.f32 	%f257, %f255, %f256;
	ld.shared.f32 	%f258, [_ZZN3cub18CUB_300001_SM_10006detail6reduce28DeviceReduceSingleTileKernelINS2_10policy_hubIfyN4cuda3std3__44plusIfEEE10Policy1000EN6thrust24THRUST_300001_SM_1000_NS6detail15normal_iteratorINSD_10device_ptrIKfEEEEPfyS9_ff11variance_opEEvT0_T1_T2_T3_T4_T6_E12temp_storage+24];
	add.f32 	%f259, %f257, %f258;
	ld.shared.f32 	%f260, [_ZZN3cub18CUB_300001_SM_10006detail6reduce28DeviceReduceSingleTileKernelINS2_10policy_hubIfyN4cuda3std3__44plusIfEEE10Policy1000EN6thrust24THRUST_300001_SM_1000_NS6detail15normal_iteratorINSD_10device_ptrIKfEEEEPfyS9_ff11variance_opEEvT0_T1_T2_T3_T4_T6_E12temp_storage+28];
	add.f32 	%f261, %f259, %f260;
	ld.shared.f32 	%f262, [_ZZN3cub18CUB_300001_SM_10006detail6reduce28DeviceReduceSingleTileKernelINS2_10policy_hubIfyN4cuda3std3__44plusIfEEE10Policy1000EN6thrust24THRUST_300001_SM_1000_NS6detail15normal_iteratorINSD_10device_ptrIKfEEEEPfyS9_ff11variance_opEEvT0_T1_T2_T3_T4_T6_E12temp_storage+32];
	add.f32 	%f263, %f261, %f262;
	ld.shared.f32 	%f264, [_ZZN3cub18CUB_300001_SM_10006detail6reduce28DeviceReduceSingleTileKernelINS2_10policy_hubIfyN4cuda3std3__44plusIfEEE10Policy1000EN6thrust24THRUST_300001_SM_1000_NS6detail15normal_iteratorINSD_10device_ptrIKfEEEEPfyS9_ff11variance_opEEvT0_T1_T2_T3_T4_T6_E12temp_storage+36];
	add.f32 	%f436, %f263, %f264;
$L__BB7_49:
	mov.u32 	%r155, %tid.x;
	setp.ne.s32 	%p57, %r155, 0;
	@%p57 bra 	$L__BB7_51;
	add.f32 	%f414, %f43, %f436;
	st.global.f32 	[%rd1], %f414;
$L__BB7_51:
	ret;

}
	// .globl	_ZN3cub18CUB_300001_SM_10006detail6reduce18DeviceReduceKernelINS2_10policy_hubIfyN4cuda3std3__44plusIfEEE10Policy1000EN6thrust24THRUST_300001_SM_1000_NS6detail15normal_iteratorINSD_10device_ptrIKfEEEEyS9_f11variance_opEEvT0_PT3_T1_NS0_13GridEvenShareISO_EET2_T4_
.visible .entry _ZN3cub18CUB_300001_SM_10006detail6reduce18DeviceReduceKernelINS2_10policy_hubIfyN4cuda3std3__44plusIfEEE10Policy1000EN6thrust24THRUST_300001_SM_1000_NS6detail15normal_iteratorINSD_10device_ptrIKfEEEEyS9_f11variance_opEEvT0_PT3_T1_NS0_13GridEvenShareISO_EET2_T4_(
	.param .align 8 .b8 _ZN3cub18CUB_300001_SM_10006detail6reduce18DeviceReduceKernelINS2_10policy_hubIfyN4cuda3std3__44plusIfEEE10Policy1000EN6thrust24THRUST_300001_SM_1000_NS6detail15normal_iteratorINSD_10device_ptrIKfEEEEyS9_f11variance_opEEvT0_PT3_T1_NS0_13GridEvenShareISO_EET2_T4__param_0[8],
	.param .u64 .ptr .align 1 _ZN3cub18CUB_300001_SM_10006detail6reduce18DeviceReduceKernelINS2_10policy_hubIfyN4cuda3std3__44plusIfEEE10Policy1000EN6thrust24THRUST_300001_SM_1000_NS6detail15normal_iteratorINSD_10device_ptrIKfEEEEyS9_f11variance_opEEvT0_PT3_T1_NS0_13GridEvenShareISO_EET2_T4__param_1,
	.param .u64 _ZN3cub18CUB_300001_SM_10006detail6reduce18DeviceReduceKernelINS2_10policy_hubIfyN4cuda3std3__44plusIfEEE10Policy1000EN6thrust24THRUST_300001_SM_1000_NS6detail15normal_iteratorINSD_10device_ptrIKfEEEEyS9_f11variance_opEEvT0_PT3_T1_NS0_13GridEvenShareISO_EET2_T4__param_2,
	.param .align 8 .b8 _ZN3cub18CUB_300001_SM_10006detail6reduce18DeviceReduceKernelINS2_10policy_hubIfyN4cuda3std3__44plusIfEEE10Policy1000EN6thrust24THRUST_300001_SM_1000_NS6detail15normal_iteratorINSD_10device_ptrIKfEEEEyS9_f11variance_opEEvT0_PT3_T1_NS0_13GridEvenShareISO_EET2_T4__param_3[72],
	.param .align 1 .b8 _ZN3cub18CUB_300001_SM_10006detail6reduce18DeviceReduceKernelINS2_10policy_hubIfyN4cuda3std3__44plusIfEEE10Policy1000EN6thrust24THRUST_300001_SM_1000_NS6detail15normal_iteratorINSD_10device_ptrIKfEEEEyS9_f11variance_opEEvT0_PT3_T1_NS0_13GridEvenShareISO_EET2_T4__param_4[1],
	.param .align 4 .b8 _ZN3cub18CUB_300001_SM_10006detail6reduce18DeviceReduceKernelINS2_10policy_hubIfyN4cuda3std3__44plusIfEEE10Policy1000EN6thrust24THRUST_300001_SM_1000_NS6detail15normal_iteratorINSD_10device_ptrIKfEEEEyS9_f11variance_opEEvT0_PT3_T1_NS0_13GridEvenShareISO_EET2_T4__param_5[4]
)
.maxntid 256
{
	.reg .pred 	%p<57>;
	.reg .b16 	%rs<4>;
	.reg .b32 	%r<205>;
	.reg .b32 	%f<432>;
	.reg .b64 	%rd<74>;
	// demoted variable
	.shared .align 4 .b8 _ZZN3cub18CUB_300001_SM_10006detail6reduce18DeviceReduceKernelINS2_10policy_hubIfyN4cuda3std3__44plusIfEEE10Policy1000EN6thrust24THRUST_300001_SM_1000_NS6detail15normal_iteratorINSD_10device_ptrIKfEEEEyS9_f11variance_opEEvT0_PT3_T1_NS0_13GridEvenShareISO_EET2_T4_E12temp_storage[44];
	ld.param.f32 	%f1, [_ZN3cub18CUB_300001_SM_10006detail6reduce18DeviceReduceKernelINS2_10policy_hubIfyN4cuda3std3__44plusIfEEE10Policy1000EN6thrust24THRUST_300001_SM_1000_NS6detail15normal_iteratorINSD_10device_ptrIKfEEEEyS9_f11variance_opEEvT0_PT3_T1_NS0_13GridEvenShareISO_EET2_T4__param_5];
	ld.param.u64 	%rd1, [_ZN3cub18CUB_300001_SM_10006detail6reduce18DeviceReduceKernelINS2_10policy_hubIfyN4cuda3std3__44plusIfEEE10Policy1000EN6thrust24THRUST_300001_SM_1000_NS6detail15normal_iteratorINSD_10device_ptrIKfEEEEyS9_f11variance_opEEvT0_PT3_T1_NS0_13GridEvenShareISO_EET2_T4__param_3+32];
	ld.param.u32 	%r1, [_ZN3cub18CUB_300001_SM_10006detail6reduce18DeviceReduceKernelINS2_10policy_hubIfyN4cuda3std3__44plusIfEEE10Policy1000EN6thrust24THRUST_300001_SM_1000_NS6detail15normal_iteratorINSD_10device_ptrIKfEEEEyS9_f11variance_opEEvT0_PT3_T1_NS0_13GridEvenShareISO_EET2_T4__param_3+40];
	ld.param.u64 	%rd25, [_ZN3cub18CUB_300001_SM_10006detail6reduce18DeviceReduceKernelINS2_10policy_hubIfyN4cuda3std3__44plusIfEEE10Policy1000EN6thrust24THRUST_300001_SM_1000_NS6detail15normal_iteratorINSD_10device_ptrIKfEEEEyS9_f11variance_opEEvT0_PT3_T1_NS0_13GridEvenShareISO_EET2_T4__param_0];
	ld.param.u64 	%rd24, [_ZN3cub18CUB_300001_SM_10006detail6reduce18DeviceReduceKernelINS2_10policy_hubIfyN4cuda3std3__44plusIfEEE10Policy1000EN6thrust24THRUST_300001_SM_1000_NS6detail15normal_iteratorINSD_10device_ptrIKfEEEEyS9_f11variance_opEEvT0_PT3_T1_NS0_13GridEvenShareISO_EET2_T4__param_1];
	cvta.to.global.u64 	%rd2, %rd25;
	mov.u32 	%r2, %ctaid.x;
	shl.b32 	%r50, %r1, 12;
	cvt.s64.s32 	%rd3, %r50;
	shl.b32 	%r51, %r2, 12;
	cvt.u64.u32 	%rd4, %r51;
	sub.s64 	%rd5, %rd1, %rd4;
	setp.gt.u64 	%p1, %rd5, 4095;
	@%p1 bra 	$L__BB8_25;
	cvt.u32.u64 	%r111, %rd4;
	cvt.u32.u64 	%r3, %rd1;
	sub.s32 	%r4, %r3, %r111;
	mov.u32 	%r5, %tid.x;
	setp.ge.s32 	%p23, %r5, %r4;
	mov.f32 	%f420, 0f00000000;
	mov.u32 	%r192, %r5;
	@%p23 bra 	$L__BB8_3;
	add.s32 	%r113, %r111, %r5;
	mul.wide.u32 	%rd48, %r113, 4;
	add.s64 	%rd49, %rd2, %rd48;
	ld.global.f32 	%f263, [%rd49];
	sub.f32 	%f264, %f263, %f1;
	mul.f32 	%f420, %f264, %f264;
	add.s32 	%r192, %r5, 256;
$L__BB8_3:
	setp.ge.s32 	%p24, %r192, %r4;
	@%p24 bra 	$L__BB8_16;
	not.b32 	%r115, %r192;
	add.s32 	%r116, %r115, %r3;
	sub.s32 	%r117, %r116, %r111;
	shr.u32 	%r118, %r117, 8;
	add.s32 	%r8, %r118, 1;
	and.b32  	%r9, %r8, 15;
	setp.lt.u32 	%p25, %r117, 3840;
	@%p25 bra 	$L__BB8_7;
	and.b32  	%r119, %r8, 33554416;
	neg.s32 	%r190, %r119;
	mul.wide.u32 	%rd50, %r2, 16384;
	mul.wide.u32 	%rd51, %r192, 4;
	or.b64  	%rd52, %rd50, %rd51;
	add.s64 	%rd53, %rd52, %rd2;
	add.s64 	%rd68, %rd53, 8192;
$L__BB8_6:
	.pragma "nounroll";
	ld.global.f32 	%f266, [%rd68+-8192];
	sub.f32 	%f267, %f266, %f1;
	fma.rn.f32 	%f268, %f267, %f267, %f420;
	ld.global.f32 	%f269, [%rd68+-7168];
	sub.f32 	%f270, %f269, %f1;
	fma.rn.f32 	%f271, %f270, %f270, %f268;
	ld.global.f32 	%f272, [%rd68+-6144];
	sub.f32 	%f273, %f272, %f1;
	fma.rn.f32 	%f274, %f273, %f273, %f271;
	ld.global.f32 	%f275, [%rd68+-5120];
	sub.f32 	%f276, %f275, %f1;
	fma.rn.f32 	%f277, %f276, %f276, %f274;
	ld.global.f32 	%f278, [%rd68+-4096];
	sub.f32 	%f279, %f278, %f1;
	fma.rn.f32 	%f280, %f279, %f279, %f277;
	ld.global.f32 	%f281, [%rd68+-3072];
	sub.f32 	%f282, %f281, %f1;
	fma.rn.f32 	%f283, %f282, %f282, %f280;
	ld.global.f32 	%f284, [%rd68+-2048];
	sub.f32 	%f285, %f284, %f1;
	fma.rn.f32 	%f286, %f285, %f285, %f283;
	ld.global.f32 	%f287, [%rd68+-1024];
	sub.f32 	%f288, %f287, %f1;
	fma.rn.f32 	%f289, %f288, %f288, %f286;
	ld.global.f32 	%f290, [%rd68];
	sub.f32 	%f291, %f290, %f1;
	fma.rn.f32 	%f292, %f291, %f291, %f289;
	ld.global.f32 	%f293, [%rd68+1024];
	sub.f32 	%f294, %f293, %f1;
	fma.rn.f32 	%f295, %f294, %f294, %f292;
	ld.global.f32 	%f296, [%rd68+2048];
	sub.f32 	%f297, %f296, %f1;
	fma.rn.f32 	%f298, %f297, %f297, %f295;
	ld.global.f32 	%f299, [%rd68+3072];
	sub.f32 	%f300, %f299, %f1;
	fma.rn.f32 	%f301, %f300, %f300, %f298;
	ld.global.f32 	%f302, [%rd68+4096];
	sub.f32 	%f303, %f302, %f1;
	fma.rn.f32 	%f304, %f303, %f303, %f301;
	ld.global.f32 	%f305, [%rd68+5120];
	sub.f32 	%f306, %f305, %f1;
	fma.rn.f32 	%f307, %f306, %f306, %f304;
	ld.global.f32 	%f308, [%rd68+6144];
	sub.f32 	%f309, %f308, %f1;
	fma.rn.f32 	%f310, %f309, %f309, %f307;
	ld.global.f32 	%f311, [%rd68+7168];
	sub.f32 	%f312, %f311, %f1;
	fma.rn.f32 	%f420, %f312, %f312, %f310;
	add.s32 	%r192, %r192, 4096;
	add.s32 	%r190, %r190, 16;
	add.s64 	%rd68, %rd68, 16384;
	setp.ne.s32 	%p26, %r190, 0;
	@%p26 bra 	$L__BB8_6;
$L__BB8_7:
	setp.eq.s32 	%p27, %r9, 0;
	@%p27 bra 	$L__BB8_16;
	and.b32  	%r16, %r8, 7;
	setp.lt.u32 	%p28, %r9, 8;
	@%p28 bra 	$L__BB8_10;
	cvt.s64.s32 	%rd54, %r192;
	add.s64 	%rd55, %rd54, %rd4;
	shl.b64 	%rd56, %rd55, 2;
	add.s64 	%rd57, %rd2, %rd56;
	ld.global.f32 	%f314, [%rd57];
	sub.f32 	%f315, %f314, %f1;
	fma.rn.f32 	%f316, %f315, %f315, %f420;
	ld.global.f32 	%f317, [%rd57+1024];
	sub.f32 	%f318, %f317, %f1;
	fma.rn.f32 	%f319, %f318, %f318, %f316;
	ld.global.f32 	%f320, [%rd57+2048];
	sub.f32 	%f321, %f320, %f1;
	fma.rn.f32 	%f322, %f321, %f321, %f319;
	ld.global.f32 	%f323, [%rd57+3072];
	sub.f32 	%f324, %f323, %f1;
	fma.rn.f32 	%f325, %f324, %f324, %f322;
	ld.global.f32 	%f326, [%rd57+4096];
	sub.f32 	%f327, %f326, %f1;
	fma.rn.f32 	%f328, %f327, %f327, %f325;
	ld.global.f32 	%f329, [%rd57+5120];
	sub.f32 	%f330, %f329, %f1;
	fma.rn.f32 	%f331, %f330, %f330, %f328;
	ld.global.f32 	%f332, [%rd57+6144];
	sub.f32 	%f333, %f332, %f1;
	fma.rn.f32 	%f334, %f333, %f333, %f331;
	ld.global.f32 	%f335, [%rd57+7168];
	sub.f32 	%f336, %f335, %f1;
	fma.rn.f32 	%f420, %f336, %f336, %f334;
	add.s32 	%r192, %r192, 2048;
$L__BB8_10:
	setp.eq.s32 	%p29, %r16, 0;
	@%p29 bra 	$L__BB8_16;
	and.b32  	%r19, %r8, 3;
	setp.lt.u32 	%p30, %r16, 4;
	@%p30 bra 	$L__BB8_13;
	cvt.s64.s32 	%rd58, %r192;
	add.s64 	%rd59, %rd58, %rd4;
	shl.b64 	%rd60, %rd59, 2;
	add.s64 	%rd61, %rd2, %rd60;
	ld.global.f32 	%f338, [%rd61];
	sub.f32 	%f339, %f338, %f1;
	fma.rn.f32 	%f340, %f339, %f339, %f420;
	ld.global.f32 	%f341, [%rd61+1024];
	sub.f32 	%f342, %f341, %f1;
	fma.rn.f32 	%f343, %f342, %f342, %f340;
	ld.global.f32 	%f344, [%rd61+2048];
	sub.f32 	%f345, %f344, %f1;
	fma.rn.f32 	%f346, %f345, %f345, %f343;
	ld.global.f32 	%f347, [%rd61+3072];
	sub.f32 	%f348, %f347, %f1;
	fma.rn.f32 	%f420, %f348, %f348, %f346;
	add.s32 	%r192, %r192, 1024;
$L__BB8_13:
	setp.eq.s32 	%p31, %r19, 0;
	@%p31 bra 	$L__BB8_16;
	mul.wide.u32 	%rd62, %r2, 16384;
	add.s64 	%rd9, %rd2, %rd62;
	neg.s32 	%r195, %r19;
$L__BB8_15:
	.pragma "nounroll";
	mul.wide.s32 	%rd63, %r192, 4;
	add.s64 	%rd64, %rd9, %rd63;
	ld.global.f32 	%f349, [%rd64];
	sub.f32 	%f350, %f349, %f1;
	fma.rn.f32 	%f420, %f350, %f350, %f420;
	add.s32 	%r192, %r192, 256;
	add.s32 	%r195, %r195, 1;
	setp.ne.s32 	%p32, %r195, 0;
	@%p32 bra 	$L__BB8_15;
$L__BB8_16:
	setp.lt.s32 	%p33, %r4, 256;
	@%p33 bra 	$L__BB8_21;
	// begin inline asm
	mov.u32 %r158, %laneid;
	// end inline asm
	mov.b32 	%r160, %f420;
	mov.b32 	%r161, 1;
	mov.b32 	%r182, 31;
	mov.b32 	%r183, -1;
	// begin inline asm
	shfl.sync.down.b32 %r159, %r160, %r161, %r182, %r183;
	// end inline asm
	setp.gt.s32 	%p49, %r158, 30;
	mov.b32 	%f385, %r159;
	add.f32 	%f386, %f420, %f385;
	selp.f32 	%f387, %f420, %f386, %p49;
	mov.b32 	%r165, %f387;
	mov.b32 	%r166, 2;
	// begin inline asm
	shfl.sync.down.b32 %r164, %r165, %r166, %r182, %r183;
	// end inline asm
	setp.gt.s32 	%p50, %r158, 29;
	mov.b32 	%f388, %r164;
	add.f32 	%f389, %f387, %f388;
	selp.f32 	%f390, %f387, %f389, %p50;
	mov.b32 	%r170, %f390;
	mov.b32 	%r171, 4;
	// begin inline asm
	shfl.sync.down.b32 %r169, %r170, %r171, %r182, %r183;
	// end inline asm
	setp.gt.s32 	%p51, %r158, 27;
	mov.b32 	%f391, %r169;
	add.f32 	%f392, %f390, %f391;
	selp.f32 	%f393, %f390, %f392, %p51;
	mov.b32 	%r175, %f393;
	mov.b32 	%r176, 8;
	// begin inline asm
	shfl.sync.down.b32 %r174, %r175, %r176, %r182, %r183;
	// end inline asm
	setp.gt.s32 	%p52, %r158, 23;
	mov.b32 	%f394, %r174;
	add.f32 	%f395, %f393, %f394;
	selp.f32 	%f396, %f393, %f395, %p52;
	mov.b32 	%r180, %f396;
	mov.b32 	%r181, 16;
	// begin inline asm
	shfl.sync.down.b32 %r179, %r180, %r181, %r182, %r183;
	// end inline asm
	setp.gt.s32 	%p53, %r158, 15;
	mov.b32 	%f397, %r179;
	add.f32 	%f17, %f396, %f397;
	selp.f32 	%f431, %f396, %f17, %p53;
	setp.ne.s32 	%p54, %r158, 0;
	@%p54 bra 	$L__BB8_19;
	shr.u32 	%r184, %r5, 3;
	and.b32  	%r185, %r184, 124;
	mov.u32 	%r186, _ZZN3cub18CUB_300001_SM_10006detail6reduce18DeviceReduceKernelINS2_10policy_hubIfyN4cuda3std3__44plusIfEEE10Policy1000EN6thrust24THRUST_300001_SM_1000_NS6detail15normal_iteratorINSD_10device_ptrIKfEEEEyS9_f11variance_opEEvT0_PT3_T1_NS0_13GridEvenShareISO_EET2_T4_E12temp_storage;
	add.s32 	%r187, %r186, %r185;
	st.shared.f32 	[%r187+8], %f17;
$L__BB8_19:
	bar.sync 	0;
	setp.ne.s32 	%p55, %r5, 0;
	@%p55 bra 	$L__BB8_46;
	ld.shared.f32 	%f398, [_ZZN3cub18CUB_300001_SM_10006detail6reduce18DeviceReduceKernelINS2_10policy_hubIfyN4cuda3std3__44plusIfEEE10Policy1000EN6thrust24THRUST_300001_SM_1000_NS6detail15normal_iteratorINSD_10device_ptrIKfEEEEyS9_f11variance_opEEvT0_PT3_T1_NS0_13GridEvenShareISO_EET2_T4_E12temp_storage+12];
	add.f32 	%f399, %f431, %f398;
	ld.shared.f32 	%f400, [_ZZN3cub18CUB_300001_SM_10006detail6reduce18DeviceReduceKernelINS2_10policy_hubIfyN4cuda3std3__44plusIfEEE10Policy1000EN6thrust24THRUST_300001_SM_1000_NS6detail15normal_iteratorINSD_10device_ptrIKfEEEEyS9_f11variance_opEEvT0_PT3_T1_NS0_13GridEvenShareISO_EET2_T4_E12temp_storage+16];
	add.f32 	%f401, %f399, %f400;
	ld.shared.f32 	%f402, [_ZZN3cub18CUB_300001_SM_10006detail6reduce18DeviceReduceKernelINS2_10policy_hubIfyN4cuda3std3__44plusIfEEE10Policy1000EN6thrust24THRUST_300001_SM_1000_NS6detail15normal_iteratorINSD_10device_ptrIKfEEEEyS9_f11variance_opEEvT0_PT3_T1_NS0_13GridEvenShareISO_EET2_T4_E12temp_storage+20];
	add.f32 	%f403, %f401, %f402;
	ld.shared.f32 	%f404, [_ZZN3cub18CUB_300001_SM_10006detail6reduce18DeviceReduceKernelINS2_10policy_hubIfyN4cuda3std3__44plusIfEEE10Policy1000EN6thrust24THRUST_300001_SM_1000_NS6detail15normal_iteratorINSD_10device_ptrIKfEEEEyS9_f11variance_opEEvT0_PT3_T1_NS0_13GridEvenShareISO_EET2_T4_E12temp_storage+24];
	add.f32 	%f405, %f403, %f404;
	ld.shared.f32 	%f406, [_ZZN3cub18CUB_300001_SM_10006detail6reduce18DeviceReduceKernelINS2_10policy_hubIfyN4cuda3std3__44plusIfEEE10Policy1000EN6thrust24THRUST_300001_SM_1000_NS6detail15normal_iteratorINSD_10device_ptrIKfEEEEyS9_f11variance_opEEvT0_PT3_T1_NS0_13GridEvenShareISO_EET2_T4_E12temp_storage+28];
	add.f32 	%f407, %f405, %f406;
	ld.shared.f32 	%f408, [_ZZN3cub18CUB_300001_SM_10006detail6reduce18DeviceReduceKernelINS2_10policy_hubIfyN4cuda3std3__44plusIfEEE10Policy1000EN6thrust24THRUST_300001_SM_1000_NS6detail15normal_iteratorINSD_10device_ptrIKfEEEEyS9_f11variance_opEEvT0_PT3_T1_NS0_13GridEvenShareISO_EET2_T4_E12temp_storage+32];
	add.f32 	%f409, %f407, %f408;
	ld.shared.f32 	%f410, [_ZZN3cub18CUB_300001_SM_10006detail6reduce18DeviceReduceKernelINS2_10policy_hubIfyN4cuda3std3__44plusIfEEE10Policy1000EN6thrust24THRUST_300001_SM_1000_NS6detail15normal_iteratorINSD_10device_ptrIKfEEEEyS9_f11variance_opEEvT0_PT3_T1_NS0_13GridEvenShareISO_EET2_T4_E12temp_storage+36];
	add.f32 	%f431, %f409, %f410;
	bra.uni 	$L__BB8_46;
$L__BB8_21:
	// begin inline asm
	mov.u32 %r120, %laneid;
	// end inline asm
	and.b32  	%r146, %r5, 992;
	add.s32 	%r147, %r146, 32;
	setp.gt.s32 	%p34, %r147, %r4;
	not.b32 	%r148, %r146;
	add.s32 	%r149, %r4, %r148;
	selp.b32 	%r144, %r149, 31, %p34;
	mov.b32 	%r122, %f420;
	mov.b32 	%r123, 1;
	mov.b32 	%r145, -1;
	// begin inline asm
	shfl.sync.down.b32 %r121, %r122, %r123, %r144, %r145;
	// end inline asm
	setp.lt.s32 	%p35, %r120, %r144;
	mov.b32 	%f351, %r121;
	add.f32 	%f352, %f420, %f351;
	selp.f32 	%f353, %f352, %f420, %p35;
	mov.b32 	%r127, %f353;
	mov.b32 	%r128, 2;
	// begin inline asm
	shfl.sync.down.b32 %r126, %r127, %r128, %r144, %r145;
	// end inline asm
	add.s32 	%r150, %r120, 2;
	setp.gt.s32 	%p36, %r150, %r144;
	mov.b32 	%f354, %r126;
	add.f32 	%f355, %f353, %f354;
	selp.f32 	%f356, %f353, %f355, %p36;
	mov.b32 	%r132, %f356;
	mov.b32 	%r133, 4;
	// begin inline asm
	shfl.sync.down.b32 %r131, %r132, %r133, %r144, %r145;
	// end inline asm
	add.s32 	%r151, %r120, 4;
	setp.gt.s32 	%p37, %r151, %r144;
	mov.b32 	%f357, %r131;
	add.f32 	%f358, %f356, %f357;
	selp.f32 	%f359, %f356, %f358, %p37;
	mov.b32 	%r137, %f359;
	mov.b32 	%r138, 8;
	// begin inline asm
	shfl.sync.down.b32 %r136, %r137, %r138, %r144, %r145;
	// end inline asm
	add.s32 	%r152, %r120, 8;
	setp.gt.s32 	%p38, %r152, %r144;
	mov.b32 	%f360, %r136;
	add.f32 	%f361, %f359, %f360;
	selp.f32 	%f362, %f359, %f361, %p38;
	mov.b32 	%r142, %f362;
	mov.b32 	%r143, 16;
	// begin inline asm
	shfl.sync.down.b32 %r141, %r142, %r143, %r144, %r145;
	// end inline asm
	add.s32 	%r153, %r120, 16;
	setp.gt.s32 	%p39, %r153, %r144;
	mov.b32 	%f363, %r141;
	add.f32 	%f364, %f362, %f363;
	selp.f32 	%f431, %f362, %f364, %p39;
	setp.ne.s32 	%p40, %r120, 0;
	@%p40 bra 	$L__BB8_23;
	shr.u32 	%r154, %r5, 3;
	and.b32  	%r155, %r154, 124;
	mov.u32 	%r156, _ZZN3cub18CUB_300001_SM_10006detail6reduce18DeviceReduceKernelINS2_10policy_hubIfyN4cuda3std3__44plusIfEEE10Policy1000EN6thrust24THRUST_300001_SM_1000_NS6detail15normal_iteratorINSD_10device_ptrIKfEEEEyS9_f11variance_opEEvT0_PT3_T1_NS0_13GridEvenShareISO_EET2_T4_E12temp_storage;
	add.s32 	%r157, %r156, %r155;
	st.shared.f32 	[%r157+8], %f431;
$L__BB8_23:
	bar.sync 	0;
	setp.ne.s32 	%p41, %r5, 0;
	@%p41 bra 	$L__BB8_46;
	setp.gt.s32 	%p42, %r4, 32;
	ld.shared.f32 	%f365, [_ZZN3cub18CUB_300001_SM_10006detail6reduce18DeviceReduceKernelINS2_10policy_hubIfyN4cuda3std3__44plusIfEEE10Policy1000EN6thrust24THRUST_300001_SM_1000_NS6detail15normal_iteratorINSD_10device_ptrIKfEEEEyS9_f11variance_opEEvT0_PT3_T1_NS0_13GridEvenShareISO_EET2_T4_E12temp_storage+12];
	add.f32 	%f366, %f431, %f365;
	selp.f32 	%f367, %f366, %f431, %p42;
	setp.gt.s32 	%p43, %r4, 64;
	ld.shared.f32 	%f368, [_ZZN3cub18CUB_300001_SM_10006detail6reduce18DeviceReduceKernelINS2_10policy_hubIfyN4cuda3std3__44plusIfEEE10Policy1000EN6thrust24THRUST_300001_SM_1000_NS6detail15normal_iteratorINSD_10device_ptrIKfEEEEyS9_f11variance_opEEvT0_PT3_T1_NS0_13GridEvenShareISO_EET2_T4_E12temp_storage+16];
	add.f32 	%f369, %f368, %f367;
	selp.f32 	%f370, %f369, %f367, %p43;
	setp.gt.s32 	%p44, %r4, 96;
	ld.shared.f32 	%f371, [_ZZN3cub18CUB_300001_SM_10006detail6reduce18DeviceReduceKernelINS2_10policy_hubIfyN4cuda3std3__44plusIfEEE10Policy1000EN6thrust24THRUST_300001_SM_1000_NS6detail15normal_iteratorINSD_10device_ptrIKfEEEEyS9_f11variance_opEEvT0_PT3_T1_NS0_13GridEvenShareISO_EET2_T4_E12temp_storage+20];
	add.f32 	%f372, %f371, %f370;
	selp.f32 	%f373, %f372, %f370, %p44;
	setp.gt.s32 	%p45, %r4, 128;
	ld.shared.f32 	%f374, [_ZZN3cub18CUB_300001_SM_10006detail6reduce18DeviceReduceKernelINS2_10policy_hubIfyN4cuda3std3__44plusIfEEE10Policy1000EN6thrust24THRUST_300001_SM_1000_NS6detail15normal_iteratorINSD_10device_ptrIKfEEEEyS9_f11variance_opEEvT0_PT3_T1_NS0_13GridEvenShareISO_EET2_T4_E12temp_storage+24];
	add.f32 	%f375, %f374, %f373;
	selp.f32 	%f376, %f375, %f373, %p45;
	setp.gt.s32 	%p46, %r4, 160;
	ld.shared.f32 	%f377, [_ZZN3cub18CUB_300001_SM_10006detail6reduce18DeviceReduceKernelINS2_10policy_hubIfyN4cuda3std3__44plusIfEEE10Policy1000EN6thrust24THRUST_300001_SM_1000_NS6detail15normal_iteratorINSD_10device_ptrIKfEEEEyS9_f11variance_opEEvT0_PT3_T1_NS0_13GridEvenShareISO_EET2_T4_E12temp_storage+28];
	add.f32 	%f378, %f377, %f376;
	selp.f32 	%f379, %f378, %f376, %p46;
	setp.gt.s32 	%p47, %r4, 192;
	ld.shared.f32 	%f380, [_ZZN3cub18CUB_300001_SM_10006detail6reduce18DeviceReduceKernelINS2_10policy_hubIfyN4cuda3std3__44plusIfEEE10Policy1000EN6thrust24THRUST_300001_SM_1000_NS6detail15normal_iteratorINSD_10device_ptrIKfEEEEyS9_f11variance_opEEvT0_PT3_T1_NS0_13GridEvenShareISO_EET2_T4_E12temp_storage+32];
	add.f32 	%f381, %f380, %f379;
	selp.f32 	%f382, %f381, %f379, %p47;
	setp.gt.s32 	%p48, %r4, 224;
	ld.shared.f32 	%f383, [_ZZN3cub18CUB_300001_SM_10006detail6reduce18DeviceReduceKernelINS2_10policy_hubIfyN4cuda3std3__44plusIfEEE10Policy1000EN6thrust24THRUST_300001_SM_1000_NS6detail15normal_iteratorINSD_10device_ptrIKfEEEEyS9_f11variance_opEEvT0_PT3_T1_NS0_13GridEvenShareISO_EET2_T4_E12temp_storage+36];
	add.f32 	%f384, %f383, %f382;
	selp.f32 	%f431, %f384, %f382, %p48;
	bra.uni 	$L__BB8_46;
$L__BB8_25:
	cvt.u32.u64 	%r52, %rd4;
	mov.u32 	%r27, %tid.x;
	add.s32 	%r53, %r27, %r52;
	mul.wide.u32 	%rd26, %r53, 4;
	add.s64 	%rd27, %rd2, %rd26;
	ld.global.f32 	%f42, [%rd27];
	sub.f32 	%f43, %f42, %f1;
	ld.global.f32 	%f44, [%rd27+1024];
	sub.f32 	%f45, %f44, %f1;
	mul.f32 	%f46, %f45, %f45;
	ld.global.f32 	%f47, [%rd27+2048];
	sub.f32 	%f48, %f47, %f1;
	ld.global.f32 	%f49, [%rd27+3072];
	sub.f32 	%f50, %f49, %f1;
	mul.f32 	%f51, %f50, %f50;
	ld.global.f32 	%f52, [%rd27+4096];
	sub.f32 	%f53, %f52, %f1;
	ld.global.f32 	%f54, [%rd27+5120];
	sub.f32 	%f55, %f54, %f1;
	mul.f32 	%f56, %f55, %f55;
	ld.global.f32 	%f57, [%rd27+6144];
	sub.f32 	%f58, %f57, %f1;
	ld.global.f32 	%f59, [%rd27+7168];
	sub.f32 	%f60, %f59, %f1;
	mul.f32 	%f61, %f60, %f60;
	ld.global.f32 	%f62, [%rd27+8192];
	sub.f32 	%f63, %f62, %f1;
	ld.global.f32 	%f64, [%rd27+9216];
	sub.f32 	%f65, %f64, %f1;
	mul.f32 	%f66, %f65, %f65;
	ld.global.f32 	%f67, [%rd27+10240];
	sub.f32 	%f68, %f67, %f1;
	ld.global.f32 	%f69, [%rd27+11264];
	sub.f32 	%f70, %f69, %f1;
	mul.f32 	%f71, %f70, %f70;
	ld.global.f32 	%f72, [%rd27+12288];
	sub.f32 	%f73, %f72, %f1;
	ld.global.f32 	%f74, [%rd27+13312];
	sub.f32 	%f75, %f74, %f1;
	mul.f32 	%f76, %f75, %f75;
	ld.global.f32 	%f77, [%rd27+14336];
	sub.f32 	%f78, %f77, %f1;
	ld.global.f32 	%f79, [%rd27+15360];
	sub.f32 	%f80, %f79, %f1;
	mul.f32 	%f81, %f80, %f80;
	fma.rn.f32 	%f82, %f43, %f43, %f46;
	fma.rn.f32 	%f83, %f48, %f48, %f51;
	fma.rn.f32 	%f84, %f53, %f53, %f56;
	fma.rn.f32 	%f85, %f58, %f58, %f61;
	fma.rn.f32 	%f86, %f63, %f63, %f66;
	fma.rn.f32 	%f87, %f68, %f68, %f71;
	fma.rn.f32 	%f88, %f73, %f73, %f76;
	fma.rn.f32 	%f89, %f78, %f78, %f81;
	add.f32 	%f90, %f82, %f83;
	add.f32 	%f91, %f84, %f85;
	add.f32 	%f92, %f86, %f87;
	add.f32 	%f93, %f88, %f89;
	add.f32 	%f94, %f90, %f91;
	add.f32 	%f95, %f92, %f93;
	add.f32 	%f430, %f94, %f95;
	setp.lt.u64 	%p2, %rd5, %rd3;
	@%p2 bra 	$L__BB8_42;
	cvt.u32.u64 	%r55, %rd3;
	cvt.u64.u32 	%rd10, %r27;
	add.s64 	%rd70, %rd4, %rd3;
	cvt.u32.u64 	%r28, %rd1;
	not.b32 	%r57, %r27;
	add.s32 	%r58, %r57, %r28;
	sub.s32 	%r59, %r58, %r55;
	sub.s32 	%r197, %r59, %r52;
	add.s64 	%rd28, %rd70, %rd10;
	shl.b64 	%rd29, %rd28, 2;
	add.s64 	%rd30, %rd29, %rd2;
	add.s64 	%rd69, %rd30, 8192;
	mov.b32 	%r198, 0;
	mov.u64 	%rd71, %rd4;
$L__BB8_27:
	add.s64 	%rd71, %rd71, %rd3;
	add.s64 	%rd31, %rd1, -4096;
	setp.gt.u64 	%p3, %rd71, %rd31;
	@%p3 bra 	$L__BB8_29;
	cvt.u32.u64 	%r60, %rd3;
	add.s64 	%rd32, %rd71, %rd10;
	shl.b64 	%rd33, %rd32, 2;
	add.s64 	%rd34, %rd2, %rd33;
	ld.global.f32 	%f96, [%rd34];
	sub.f32 	%f97, %f96, %f1;
	ld.global.f32 	%f98, [%rd34+1024];
	sub.f32 	%f99, %f98, %f1;
	ld.global.f32 	%f100, [%rd34+2048];
	sub.f32 	%f101, %f100, %f1;
	mul.f32 	%f102, %f101, %f101;
	ld.global.f32 	%f103, [%rd34+3072];
	sub.f32 	%f104, %f103, %f1;
	ld.global.f32 	%f105, [%rd34+4096];
	sub.f32 	%f106, %f105, %f1;
	mul.f32 	%f107, %f106, %f106;
	ld.global.f32 	%f108, [%rd34+5120];
	sub.f32 	%f109, %f108, %f1;
	ld.global.f32 	%f110, [%rd34+6144];
	sub.f32 	%f111, %f110, %f1;
	mul.f32 	%f112, %f111, %f111;
	ld.global.f32 	%f113, [%rd34+7168];
	sub.f32 	%f114, %f113, %f1;
	ld.global.f32 	%f115, [%rd34+8192];
	sub.f32 	%f116, %f115, %f1;
	mul.f32 	%f117, %f116, %f116;
	ld.global.f32 	%f118, [%rd34+9216];
	sub.f32 	%f119, %f118, %f1;
	ld.global.f32 	%f120, [%rd34+10240];
	sub.f32 	%f121, %f120, %f1;
	mul.f32 	%f122, %f121, %f121;
	ld.global.f32 	%f123, [%rd34+11264];
	sub.f32 	%f124, %f123, %f1;
	ld.global.f32 	%f125, [%rd34+12288];
	sub.f32 	%f126, %f125, %f1;
	mul.f32 	%f127, %f126, %f126;
	ld.global.f32 	%f128, [%rd34+13312];
	sub.f32 	%f129, %f128, %f1;
	ld.global.f32 	%f130, [%rd34+14336];
	sub.f32 	%f131, %f130, %f1;
	mul.f32 	%f132, %f131, %f131;
	ld.global.f32 	%f133, [%rd34+15360];
	sub.f32 	%f134, %f133, %f1;
	fma.rn.f32 	%f135, %f97, %f97, %f430;
	fma.rn.f32 	%f136, %f99, %f99, %f102;
	fma.rn.f32 	%f137, %f104, %f104, %f107;
	fma.rn.f32 	%f138, %f109, %f109, %f112;
	fma.rn.f32 	%f139, %f114, %f114, %f117;
	fma.rn.f32 	%f140, %f119, %f119, %f122;
	fma.rn.f32 	%f141, %f124, %f124, %f127;
	fma.rn.f32 	%f142, %f129, %f129, %f132;
	add.f32 	%f143, %f135, %f136;
	add.f32 	%f144, %f137, %f138;
	add.f32 	%f145, %f139, %f140;
	add.f32 	%f146, %f141, %f142;
	add.f32 	%f147, %f143, %f144;
	add.f32 	%f148, %f145, %f146;
	add.f32 	%f149, %f147, %f148;
	fma.rn.f32 	%f430, %f134, %f134, %f149;
	sub.s64 	%rd35, %rd1, %rd71;
	setp.lt.u64 	%p4, %rd35, %rd3;
	add.s32 	%r198, %r198, 1;
	add.s64 	%rd70, %rd70, %rd3;
	sub.s32 	%r197, %r197, %r60;
	shl.b64 	%rd36, %rd3, 2;
	add.s64 	%rd69, %rd69, %rd36;
	@%p4 bra 	$L__BB8_42;
	bra.uni 	$L__BB8_27;
$L__BB8_29:
	setp.le.u64 	%p5, %rd1, %rd71;
	cvt.u32.u64 	%r61, %rd71;
	cvt.u32.u64 	%r62, %rd1;
	sub.s32 	%r63, %r62, %r61;
	setp.ge.s32 	%p6, %r27, %r63;
	or.pred  	%p7, %p5, %p6;
	@%p7 bra 	$L__BB8_42;
	cvt.u32.u64 	%r65, %rd3;
	cvt.u32.u64 	%r66, %rd4;
	not.b32 	%r67, %r27;
	add.s32 	%r68, %r67, %r28;
	add.s32 	%r69, %r65, %r66;
	sub.s32 	%r70, %r68, %r69;
	mul.lo.s32 	%r71, %r1, %r198;
	shl.b32 	%r72, %r71, 12;
	sub.s32 	%r73, %r70, %r72;
	shr.u32 	%r74, %r73, 8;
	add.s32 	%r34, %r74, 1;
	and.b32  	%r35, %r34, 15;
	setp.lt.u32 	%p8, %r73, 3840;
	mov.u32 	%r201, %r27;
	@%p8 bra 	$L__BB8_33;
	shr.u32 	%r75, %r197, 8;
	add.s32 	%r76, %r75, 1;
	and.b32  	%r77, %r76, 33554416;
	neg.s32 	%r199, %r77;
	mov.u32 	%r201, %r27;
$L__BB8_32:
	.pragma "nounroll";
	ld.global.f32 	%f151, [%rd69+-8192];
	sub.f32 	%f152, %f151, %f1;
	fma.rn.f32 	%f153, %f152, %f152, %f430;
	ld.global.f32 	%f154, [%rd69+-7168];
	sub.f32 	%f155, %f154, %f1;
	fma.rn.f32 	%f156, %f155, %f155, %f153;
	ld.global.f32 	%f157, [%rd69+-6144];
	sub.f32 	%f158, %f157, %f1;
	fma.rn.f32 	%f159, %f158, %f158, %f156;
	ld.global.f32 	%f160, [%rd69+-5120];
	sub.f32 	%f161, %f160, %f1;
	fma.rn.f32 	%f162, %f161, %f161, %f159;
	ld.global.f32 	%f163, [%rd69+-4096];
	sub.f32 	%f164, %f163, %f1;
	fma.rn.f32 	%f165, %f164, %f164, %f162;
	ld.global.f32 	%f166, [%rd69+-3072];
	sub.f32 	%f167, %f166, %f1;
	fma.rn.f32 	%f168, %f167, %f167, %f165;
	ld.global.f32 	%f169, [%rd69+-2048];
	sub.f32 	%f170, %f169, %f1;
	fma.rn.f32 	%f171, %f170, %f170, %f168;
	ld.global.f32 	%f172, [%rd69+-1024];
	sub.f32 	%f173, %f172, %f1;
	fma.rn.f32 	%f174, %f173, %f173, %f171;
	ld.global.f32 	%f175, [%rd69];
	sub.f32 	%f176, %f175, %f1;
	fma.rn.f32 	%f177, %f176, %f176, %f174;
	ld.global.f32 	%f178, [%rd69+1024];
	sub.f32 	%f179, %f178, %f1;
	fma.rn.f32 	%f180, %f179, %f179, %f177;
	ld.global.f32 	%f181, [%rd69+2048];
	sub.f32 	%f182, %f181, %f1;
	fma.rn.f32 	%f183, %f182, %f182, %f180;
	ld.global.f32 	%f184, [%rd69+3072];
	sub.f32 	%f185, %f184, %f1;
	fma.rn.f32 	%f186, %f185, %f185, %f183;
	ld.global.f32 	%f187, [%rd69+4096];
	sub.f32 	%f188, %f187, %f1;
	fma.rn.f32 	%f189, %f188, %f188, %f186;
	ld.global.f32 	%f190, [%rd69+5120];
	sub.f32 	%f191, %f190, %f1;
	fma.rn.f32 	%f192, %f191, %f191, %f189;
	ld.global.f32 	%f193, [%rd69+6144];
	sub.f32 	%f194, %f193, %f1;
	fma.rn.f32 	%f195, %f194, %f194, %f192;
	ld.global.f32 	%f196, [%rd69+7168];
	sub.f32 	%f197, %f196, %f1;
	fma.rn.f32 	%f430, %f197, %f197, %f195;
	add.s32 	%r201, %r201, 4096;
	add.s32 	%r199, %r199, 16;
	add.s64 	%rd69, %rd69, 16384;
	setp.ne.s32 	%p9, %r199, 0;
	@%p9 bra 	$L__BB8_32;
$L__BB8_33:
	setp.eq.s32 	%p10, %r35, 0;
	@%p10 bra 	$L__BB8_42;
	and.b32  	%r42, %r34, 7;
	setp.lt.u32 	%p11, %r35, 8;
	@%p11 bra 	$L__BB8_36;
	cvt.u64.u32 	%rd37, %r201;
	add.s64 	%rd38, %rd71, %rd37;
	shl.b64 	%rd39, %rd38, 2;
	add.s64 	%rd40, %rd2, %rd39;
	ld.global.f32 	%f199, [%rd40];
	sub.f32 	%f200, %f199, %f1;
	fma.rn.f32 	%f201, %f200, %f200, %f430;
	ld.global.f32 	%f202, [%rd40+1024];
	sub.f32 	%f203, %f202, %f1;
	fma.rn.f32 	%f204, %f203, %f203, %f201;
	ld.global.f32 	%f205, [%rd40+2048];
	sub.f32 	%f206, %f205, %f1;
	fma.rn.f32 	%f207, %f206, %f206, %f204;
	ld.global.f32 	%f208, [%rd40+3072];
	sub.f32 	%f209, %f208, %f1;
	fma.rn.f32 	%f210, %f209, %f209, %f207;
	ld.global.f32 	%f211, [%rd40+4096];
	sub.f32 	%f212, %f211, %f1;
	fma.rn.f32 	%f213, %f212, %f212, %f210;
	ld.global.f32 	%f214, [%rd40+5120];
	sub.f32 	%f215, %f214, %f1;
	fma.rn.f32 	%f216, %f215, %f215, %f213;
	ld.global.f32 	%f217, [%rd40+6144];
	sub.f32 	%f218, %f217, %f1;
	fma.rn.f32 	%f219, %f218, %f218, %f216;
	ld.global.f32 	%f220, [%rd40+7168];
	sub.f32 	%f221, %f220, %f1;
	fma.rn.f32 	%f430, %f221, %f221, %f219;
	add.s32 	%r201, %r201, 2048;
$L__BB8_36:
	setp.eq.s32 	%p12, %r42, 0;
	@%p12 bra 	$L__BB8_42;
	setp.lt.u32 	%p13, %r42, 4;
	@%p13 bra 	$L__BB8_39;
	cvt.u64.u32 	%rd41, %r201;
	add.s64 	%rd42, %rd71, %rd41;
	shl.b64 	%rd43, %rd42, 2;
	add.s64 	%rd44, %rd2, %rd43;
	ld.global.f32 	%f223, [%rd44];
	sub.f32 	%f224, %f223, %f1;
	fma.rn.f32 	%f225, %f224, %f224, %f430;
	ld.global.f32 	%f226, [%rd44+1024];
	sub.f32 	%f227, %f226, %f1;
	fma.rn.f32 	%f228, %f227, %f227, %f225;
	ld.global.f32 	%f229, [%rd44+2048];
	sub.f32 	%f230, %f229, %f1;
	fma.rn.f32 	%f231, %f230, %f230, %f228;
	ld.global.f32 	%f232, [%rd44+3072];
	sub.f32 	%f233, %f232, %f1;
	fma.rn.f32 	%f430, %f233, %f233, %f231;
	add.s32 	%r201, %r201, 1024;
$L__BB8_39:
	and.b32  	%r78, %r34, 3;
	setp.eq.s32 	%p14, %r78, 0;
	@%p14 bra 	$L__BB8_42;
	cvt.u64.u32 	%rd45, %r201;
	add.s64 	%rd46, %rd45, %rd70;
	shl.b64 	%rd47, %rd46, 2;
	add.s64 	%rd73, %rd2, %rd47;
	cvt.u16.u32 	%rs1, %r197;
	shr.u16 	%rs2, %rs1, 8;
	add.s16 	%rs3, %rs2, 1;
	cvt.u32.u16 	%r79, %rs3;
	and.b32  	%r80, %r79, 3;
	neg.s32 	%r204, %r80;
$L__BB8_41:
	.pragma "nounroll";
	ld.global.f32 	%f234, [%rd73];
	sub.f32 	%f235, %f234, %f1;
	fma.rn.f32 	%f430, %f235, %f235, %f430;
	add.s64 	%rd73, %rd73, 1024;
	add.s32 	%r204, %r204, 1;
	setp.ne.s32 	%p15, %r204, 0;
	@%p15 bra 	$L__BB8_41;
$L__BB8_42:
	// begin inline asm
	mov.u32 %r81, %laneid;
	// end inline asm
	mov.b32 	%r83, %f430;
	mov.b32 	%r84, 1;
	mov.b32 	%r105, 31;
	mov.b32 	%r106, -1;
	// begin inline asm
	shfl.sync.down.b32 %r82, %r83, %r84, %r105, %r106;
	// end inline asm
	setp.gt.s32 	%p16, %r81, 30;
	mov.b32 	%f236, %r82;
	add.f32 	%f237, %f430, %f236;
	selp.f32 	%f238, %f430, %f237, %p16;
	mov.b32 	%r88, %f238;
	mov.b32 	%r89, 2;
	// begin inline asm
	shfl.sync.down.b32 %r87, %r88, %r89, %r105, %r106;
	// end inline asm
	setp.gt.s32 	%p17, %r81, 29;
	mov.b32 	%f239, %r87;
	add.f32 	%f240, %f238, %f239;
	selp.f32 	%f241, %f238, %f240, %p17;
	mov.b32 	%r93, %f241;
	mov.b32 	%r94, 4;
	// begin inline asm
	shfl.sync.down.b32 %r92, %r93, %r94, %r105, %r106;
	// end inline asm
	setp.gt.s32 	%p18, %r81, 27;
	mov.b32 	%f242, %r92;
	add.f32 	%f243, %f241, %f242;
	selp.f32 	%f244, %f241, %f243, %p18;
	mov.b32 	%r98, %f244;
	mov.b32 	%r99, 8;
	// begin inline asm
	shfl.sync.down.b32 %r97, %r98, %r99, %r105, %r106;
	// end inline asm
	setp.gt.s32 	%p19, %r81, 23;
	mov.b32 	%f245, %r97;
	add.f32 	%f246, %f244, %f245;
	selp.f32 	%f247, %f244, %f246, %p19;
	mov.b32 	%r103, %f247;
	mov.b32 	%r104, 16;
	// begin inline asm
	shfl.sync.down.b32 %r102, %r103, %r104, %r105, %r106;
	// end inline asm
	setp.gt.s32 	%p20, %r81, 15;
	mov.b32 	%f248, %r102;
	add.f32 	%f38, %f247, %f248;
	selp.f32 	%f431, %f247, %f38, %p20;
	setp.ne.s32 	%p21, %r81, 0;
	@%p21 bra 	$L__BB8_44;
	shr.u32 	%r107, %r27, 3;
	and.b32  	%r108, %r107, 124;
	mov.u32 	%r109, _ZZN3cub18CUB_300001_SM_10006detail6reduce18DeviceReduceKernelINS2_10policy_hubIfyN4cuda3std3__44plusIfEEE10Policy1000EN6thrust24THRUST_300001_SM_1000_NS6detail15normal_iteratorINSD_10device_ptrIKfEEEEyS9_f11variance_opEEvT0_PT3_T1_NS0_13GridEvenShareISO_EET2_T4_E12temp_storage;
	add.s32 	%r110, %r109, %r108;
	st.shared.f32 	[%r110+8], %f38;
$L__BB8_44:
	bar.sync 	0;
	setp.ne.s32 	%p22, %r27, 0;
	@%p22 bra 	$L__BB8_46;
	ld.shared.f32 	%f249, [_ZZN3cub18CUB_300001_SM_10006detail6reduce18DeviceReduceKernelINS2_10policy_hubIfyN4cuda3std3__44plusIfEEE10Policy1000EN6thrust24THRUST_300001_SM_1000_NS6detail15normal_iteratorINSD_10device_ptrIKfEEEEyS9_f11variance_opEEvT0_PT3_T1_NS0_13GridEvenShareISO_EET2_T4_E12temp_storage+12];
	add.f32 	%f250, %f431, %f249;
	ld.shared.f32 	%f251, [_ZZN3cub18CUB_300001_SM_10006detail6reduce18DeviceReduceKernelINS2_10policy_hubIfyN4cuda3std3__44plusIfEEE10Policy1000EN6thrust24THRUST_300001_SM_1000_NS6detail15normal_iteratorINSD_10device_ptrIKfEEEEyS9_f11variance_opEEvT0_PT3_T1_NS0_13GridEvenShareISO_EET2_T4_E12temp_storage+16];
	add.f32 	%f252, %f250, %f251;
	ld.shared.f32 	%f253, [_ZZN3cub18CUB_300001_SM_10006detail6reduce18DeviceReduceKernelINS2_10policy_hubIfyN4cuda3std3__44plusIfEEE10Policy1000EN6thrust24THRUST_300001_SM_1000_NS6detail15normal_iteratorINSD_10device_ptrIKfEEEEyS9_f11variance_opEEvT0_PT3_T1_NS0_13GridEvenShareISO_EET2_T4_E12temp_storage+20];
	add.f32 	%f254, %f252, %f253;
	ld.shared.f32 	%f255, [_ZZN3cub18CUB_300001_SM_10006detail6reduce18DeviceReduceKernelINS2_10policy_hubIfyN4cuda3std3__44plusIfEEE10Policy1000EN6thrust24THRUST_300001_SM_1000_NS6detail15normal_iteratorINSD_10device_ptrIKfEEEEyS9_f11variance_opEEvT0_PT3_T1_NS0_13GridEvenShareISO_EET2_T4_E12temp_storage+24];
	add.f32 	%f256, %f254, %f255;
	ld.shared.f32 	%f257, [_ZZN3cub18CUB_300001_SM_10006detail6reduce18DeviceReduceKernelINS2_10policy_hubIfyN4cuda3std3__44plusIfEEE10Policy1000EN6thrust24THRUST_300001_SM_1000_NS6detail15normal_iteratorINSD_10device_ptrIKfEEEEyS9_f11variance_opEEvT0_PT3_T1_NS0_13GridEvenShareISO_EET2_T4_E12temp_storage+28];
	add.f32 	%f258, %f256, %f257;
	ld.shared.f32 	%f259, [_ZZN3cub18CUB_300001_SM_10006detail6reduce18DeviceReduceKernelINS2_10policy_hubIfyN4cuda3std3__44plusIfEEE10Policy1000EN6thrust24THRUST_300001_SM_1000_NS6detail15normal_iteratorINSD_10device_ptrIKfEEEEyS9_f11variance_opEEvT0_PT3_T1_NS0_13GridEvenShareISO_EET2_T4_E12temp_storage+32];
	add.f32 	%f260, %f258, %f259;
	ld.shared.f32 	%f261, [_ZZN3cub18CUB_300001_SM_10006detail6reduce18DeviceReduceKernelINS2_10policy_hubIfyN4cuda3std3__44plusIfEEE10Policy1000EN6thrust24THRUST_300001_SM_1000_NS6detail15normal_iteratorINSD_10device_ptrIKfEEEEyS9_f11variance_opEEvT0_PT3_T1_NS0_13GridEvenShareISO_EET2_T4_E12temp_storage+36];
	add.f32 	%f431, %f260, %f261;
$L__BB8_46:
	mov.u32 	%r188, %tid.x;
	setp.ne.s32 	%p56, %r188, 0;
	@%p56 bra 	$L__BB8_48;
	cvta.to.global.u64 	%rd65, %rd24;
	mul.wide.u32 	%rd66, %r2, 4;
	add.s64 	%rd67, %rd65, %rd66;
	st.global.f32 	[%rd67], %f431;
$L__BB8_48:
	ret;

}
	// .globl	_ZN3cub18CUB_300001_SM_10006detail6reduce28DeviceReduceSingleTileKernelINS2_10policy_hubIfyN4cuda3std3__44plusIfEEE10Policy1000EPfSC_iS9_ffNS7_10__identityEEEvT0_T1_T2_T3_T4_T6_
.visible .entry _ZN3cub18CUB_300001_SM_10006detail6reduce28DeviceReduceSingleTileKernelINS2_10policy_hubIfyN4cuda3std3__44plusIfEEE10Policy1000EPfSC_iS9_ffNS7_10__identityEEEvT0_T1_T2_T3_T4_T6_(
	.param .u64 .ptr .align 1 _ZN3cub18CUB_300001_SM_10006detail6reduce28DeviceReduceSingleTileKernelINS2_10policy_hubIfyN4cuda3std3__44plusIfEEE10Policy1000EPfSC_iS9_ffNS7_10__identityEEEvT0_T1_T2_T3_T4_T6__param_0,
	.param .u64 .ptr .align 1 _ZN3cub18CUB_300001_SM_10006detail6reduce28DeviceReduceSingleTileKernelINS2_10policy_hubIfyN4cuda3std3__44plusIfEEE10Policy1000EPfSC_iS9_ffNS7_10__identityEEEvT0_T1_T2_T3_T4_T6__param_1,
	.param .u32 _ZN3cub18CUB_300001_SM_10006detail6reduce28DeviceReduceSingleTileKernelINS2_10policy_hubIfyN4cuda3std3__44plusIfEEE10Policy1000EPfSC_iS9_ffNS7_10__identityEEEvT0_T1_T2_T3_T4_T6__param_2,
	.param .align 1 .b8 _ZN3cub18CUB_300001_SM_10006detail6reduce28DeviceReduceSingleTileKernelINS2_10policy_hubIfyN4cuda3std3__44plusIfEEE10Policy1000EPfSC_iS9_ffNS7_10__identityEEEvT0_T1_T2_T3_T4_T6__param_3[1],
	.param .f32 _ZN3cub18CUB_300001_SM_10006detail6reduce28DeviceReduceSingleTileKernelINS2_10policy_hubIfyN4cuda3std3__44plusIfEEE10Policy1000EPfSC_iS9_ffNS7_10__identityEEEvT0_T1_T2_T3_T4_T6__param_4,
	.param .align 1 .b8 _ZN3cub18CUB_300001_SM_10006detail6reduce28DeviceReduceSingleTileKernelINS2_10policy_hubIfyN4cuda3std3__44plusIfEEE10Policy1000EPfSC_iS9_ffNS7_10__identityEEEvT0_T1_T2_T3_T4_T6__param_5[1]
)
.maxntid 256
.minnctapersm 1
{
	.reg .pred 	%p<97>;
	.reg .b32 	%r<407>;
	.reg .b32 	%f<419>;
	.reg .b64 	%rd<125>;
	// demoted variable
	.shared .align 4 .b8 _ZZN3cub18CUB_300001_SM_10006detail6reduce28DeviceReduceSingleTileKernelINS2_10policy_hubIfyN4cuda3std3__44plusIfEEE10Policy1000EPfSC_iS9_ffNS7_10__identityEEEvT0_T1_T2_T3_T4_T6_E12temp_storage[44];
	ld.param.u64 	%rd16, [_ZN3cub18CUB_300001_SM_10006detail6reduce28DeviceReduceSingleTileKernelINS2_10policy_hubIfyN4cuda3std3__44plusIfEEE10Policy1000EPfSC_iS9_ffNS7_10__identityEEEvT0_T1_T2_T3_T4_T6__param_0];
	ld.param.u64 	%rd17, [_ZN3cub18CUB_300001_SM_10006detail6reduce28DeviceReduceSingleTileKernelINS2_10policy_hubIfyN4cuda3std3__44plusIfEEE10Policy1000EPfSC_iS9_ffNS7_10__identityEEEvT0_T1_T2_T3_T4_T6__param_1];
	ld.param.u32 	%r67, [_ZN3cub18CUB_300001_SM_10006detail6reduce28DeviceReduceSingleTileKernelINS2_10policy_hubIfyN4cuda3std3__44plusIfEEE10Policy1000EPfSC_iS9_ffNS7_10__identityEEEvT0_T1_T2_T3_T4_T6__param_2];
	ld.param.f32 	%f58, [_ZN3cub18CUB_300001_SM_10006detail6reduce28DeviceReduceSingleTileKernelINS2_10policy_hubIfyN4cuda3std3__44plusIfEEE10Policy1000EPfSC_iS9_ffNS7_10__identityEEEvT0_T1_T2_T3_T4_T6__param_4];
	cvta.to.global.u64 	%rd1, %rd17;
	setp.ne.s32 	%p1, %r67, 0;
	@%p1 bra 	$L__BB9_3;
	mov.u32 	%r380, %tid.x;
	setp.ne.s32 	%p96, %r380, 0;
	@%p96 bra 	$L__BB9_74;
	st.global.f32 	[%rd1], %f58;
	bra.uni 	$L__BB9_74;
$L__BB9_3:
	and.b64  	%rd18, %rd16, 15;
	setp.ne.s64 	%p2, %rd18, 0;
	@%p2 bra 	$L__BB9_38;
	setp.gt.s32 	%p49, %r67, 4095;
	@%p49 bra 	$L__BB9_22;
	mov.u32 	%r1, %tid.x;
	setp.ge.s32 	%p66, %r1, %r67;
	mov.f32 	%f397, 0f00000000;
	mov.u32 	%r384, %r1;
	@%p66 bra 	$L__BB9_7;
	mul.wide.u32 	%rd113, %r1, 4;
	add.s64 	%rd112, %rd16, %rd113;
	// begin inline asm
	ld.global.nc.u32 %r300, [%rd112];
	// end inline asm
	mov.b32 	%f397, %r300;
	add.s32 	%r384, %r1, 256;
$L__BB9_7:
	setp.ge.s32 	%p67, %r384, %r67;
	@%p67 bra 	$L__BB9_13;
	not.b32 	%r301, %r384;
	add.s32 	%r4, %r67, %r301;
	and.b32  	%r302, %r4, 768;
	setp.eq.s32 	%p68, %r302, 768;
	@%p68 bra 	$L__BB9_11;
	mul.wide.u32 	%rd114, %r384, 4;
	add.s64 	%rd121, %rd16, %rd114;
	shr.u32 	%r303, %r4, 8;
	add.s32 	%r304, %r303, 1;
	and.b32  	%r305, %r304, 3;
	neg.s32 	%r382, %r305;
$L__BB9_10:
	.pragma "nounroll";
	// begin inline asm
	ld.global.nc.u32 %r306, [%rd121];
	// end inline asm
	mov.b32 	%f323, %r306;
	add.f32 	%f397, %f397, %f323;
	add.s32 	%r384, %r384, 256;
	add.s64 	%rd121, %rd121, 1024;
	add.s32 	%r382, %r382, 1;
	setp.ne.s32 	%p69, %r382, 0;
	@%p69 bra 	$L__BB9_10;
$L__BB9_11:
	setp.lt.u32 	%p70, %r4, 768;
	@%p70 bra 	$L__BB9_13;
$L__BB9_12:
	mul.wide.s32 	%rd120, %r384, 4;
	add.s64 	%rd116, %rd16, %rd120;
	// begin inline asm
	ld.global.nc.u32 %r307, [%rd116];
	// end inline asm
	mov.b32 	%f324, %r307;
	add.f32 	%f325, %f397, %f324;
	add.s64 	%rd117, %rd116, 1024;
	// begin inline asm
	ld.global.nc.u32 %r308, [%rd117];
	// end inline asm
	mov.b32 	%f326, %r308;
	add.f32 	%f327, %f325, %f326;
	add.s64 	%rd118, %rd116, 2048;
	// begin inline asm
	ld.global.nc.u32 %r309, [%rd118];
	// end inline asm
	mov.b32 	%f328, %r309;
	add.f32 	%f329, %f327, %f328;
	add.s64 	%rd119, %rd116, 3072;
	// begin inline asm
	ld.global.nc.u32 %r310, [%rd119];
	// end inline asm
	mov.b32 	%f330, %r310;
	add.f32 	%f397, %f329, %f330;
	add.s32 	%r384, %r384, 1024;
	setp.lt.s32 	%p71, %r384, %r67;
	@%p71 bra 	$L__BB9_12;
$L__BB9_13:
	setp.lt.s32 	%p72, %r67, 256;
	@%p72 bra 	$L__BB9_18;
	// begin inline asm
	mov.u32 %r349, %laneid;
	// end inline asm
	mov.b32 	%r351, %f397;
	mov.b32 	%r352, 1;
	mov.b32 	%r373, 31;
	mov.b32 	%r374, -1;
	// begin inline asm
	shfl.sync.down.b32 %r350, %r351, %r352, %r373, %r374;
	// end inline asm
	setp.gt.s32 	%p88, %r349, 30;
	mov.b32 	%f365, %r350;
	add.f32 	%f366, %f397, %f365;
	selp.f32 	%f367, %f397, %f366, %p88;
	mov.b32 	%r356, %f367;
	mov.b32 	%r357, 2;
	// begin inline asm
	shfl.sync.down.b32 %r355, %r356, %r357, %r373, %r374;
	// end inline asm
	setp.gt.s32 	%p89, %r349, 29;
	mov.b32 	%f368, %r355;
	add.f32 	%f369, %f367, %f368;
	selp.f32 	%f370, %f367, %f369, %p89;
	mov.b32 	%r361, %f370;
	mov.b32 	%r362, 4;
	// begin inline asm
	shfl.sync.down.b32 %r360, %r361, %r362, %r373, %r374;
	// end inline asm
	setp.gt.s32 	%p90, %r349, 27;
	mov.b32 	%f371, %r360;
	add.f32 	%f372, %f370, %f371;
	selp.f32 	%f373, %f370, %f372, %p90;
	mov.b32 	%r366, %f373;
	mov.b32 	%r367, 8;
	// begin inline asm
	shfl.sync.down.b32 %r365, %r366, %r367, %r373, %r374;
	// end inline asm
	setp.gt.s32 	%p91, %r349, 23;
	mov.b32 	%f374, %r365;
	add.f32 	%f375, %f373, %f374;
	selp.f32 	%f376, %f373, %f375, %p91;
	mov.b32 	%r371, %f376;
	mov.b32 	%r372, 16;
	// begin inline asm
	shfl.sync.down.b32 %r370, %r371, %r372, %r373, %r374;
	// end inline asm
	setp.gt.s32 	%p92, %r349, 15;
	mov.b32 	%f377, %r370;
	add.f32 	%f10, %f376, %f377;
	selp.f32 	%f418, %f376, %f10, %p92;
	setp.ne.s32 	%p93, %r349, 0;
	@%p93 bra 	$L__BB9_16;
	shr.u32 	%r375, %r1, 3;
	and.b32  	%r376, %r375, 124;
	mov.u32 	%r377, _ZZN3cub18CUB_300001_SM_10006detail6reduce28DeviceReduceSingleTileKernelINS2_10policy_hubIfyN4cuda3std3__44plusIfEEE10Policy1000EPfSC_iS9_ffNS7_10__identityEEEvT0_T1_T2_T3_T4_T6_E12temp_storage;
	add.s32 	%r378, %r377, %r376;
	st.shared.f32 	[%r378+8], %f10;
$L__BB9_16:
	bar.sync 	0;
	setp.ne.s32 	%p94, %r1, 0;
	@%p94 bra 	$L__BB9_72;
	ld.shared.f32 	%f378, [_ZZN3cub18CUB_300001_SM_10006detail6reduce28DeviceReduceSingleTileKernelINS2_10policy_hubIfyN4cuda3std3__44plusIfEEE10Policy1000EPfSC_iS9_ffNS7_10__identityEEEvT0_T1_T2_T3_T4_T6_E12temp_storage+12];
	add.f32 	%f379, %f418, %f378;
	ld.shared.f32 	%f380, [_ZZN3cub18CUB_300001_SM_10006detail6reduce28DeviceReduceSingleTileKernelINS2_10policy_hubIfyN4cuda3std3__44plusIfEEE10Policy1000EPfSC_iS9_ffNS7_10__identityEEEvT0_T1_T2_T3_T4_T6_E12temp_storage+16];
	add.f32 	%f381, %f379, %f380;
	ld.shared.f32 	%f382, [_ZZN3cub18CUB_300001_SM_10006detail6reduce28DeviceReduceSingleTileKernelINS2_10policy_hubIfyN4cuda3std3__44plusIfEEE10Policy1000EPfSC_iS9_ffNS7_10__identityEEEvT0_T1_T2_T3_T4_T6_E12temp_storage+20];
	add.f32 	%f383, %f381, %f382;
	ld.shared.f32 	%f384, [_ZZN3cub18CUB_300001_SM_10006detail6reduce28DeviceReduceSingleTileKernelINS2_10policy_hubIfyN4cuda3std3__44plusIfEEE10Policy1000EPfSC_iS9_ffNS7_10__identityEEEvT0_T1_T2_T3_T4_T6_E12temp_storage+24];
	add.f32 	%f385, %f383, %f384;
	ld.shared.f32 	%f386, [_ZZN3cub18CUB_300001_SM_10006detail6reduce28DeviceReduceSingleTileKernelINS2_10policy_hubIfyN4cuda3std3__44plusIfEEE10Policy1000EPfSC_iS9_ffNS7_10__identityEEEvT0_T1_T2_T3_T4_T6_E12temp_storage+28];
	add.f32 	%f387, %f385, %f386;
	ld.shared.f32 	%f388, [_ZZN3cub18CUB_300001_SM_10006detail6reduce28DeviceReduceSingleTileKernelINS2_10policy_hubIfyN4cuda3std3__44plusIfEEE10Policy1000EPfSC_iS9_ffNS7_10__identityEEEvT0_T1_T2_T3_T4_T6_E12temp_storage+32];
	add.f32 	%f389, %f387, %f388;
	ld.shared.f32 	%f390, [_ZZN3cub18CUB_300001_SM_10006detail6reduce28DeviceReduceSingleTileKernelINS2_10policy_hubIfyN4cuda3std3__44plusIfEEE10Policy1000EPfSC_iS9_ffNS7_10__identityEEEvT0_T1_T2_T3_T4_T6_E12temp_storage+36];
	add.f32 	%f418, %f389, %f390;
	bra.uni 	$L__BB9_72;
$L__BB9_18:
	// begin inline asm
	mov.u32 %r311, %laneid;
	// end inline asm
	and.b32  	%r337, %r1, 992;
	add.s32 	%r338, %r337, 32;
	setp.gt.s32 	%p73, %r338, %r67;
	not.b32 	%r339, %r337;
	add.s32 	%r340, %r67, %r339;
	selp.b32 	%r335, %r340, 31, %p73;
	mov.b32 	%r313, %f397;
	mov.b32 	%r314, 1;
	mov.b32 	%r336, -1;
	// begin inline asm
	shfl.sync.down.b32 %r312, %r313, %r314, %r335, %r336;
	// end inline asm
	setp.lt.s32 	%p74, %r311, %r335;
	mov.b32 	%f331, %r312;
	add.f32 	%f332, %f397, %f331;
	selp.f32 	%f333, %f332, %f397, %p74;
	mov.b32 	%r318, %f333;
	mov.b32 	%r319, 2;
	// begin inline asm
	shfl.sync.down.b32 %r317, %r318, %r319, %r335, %r336;
	// end inline asm
	add.s32 	%r341, %r311, 2;
	setp.gt.s32 	%p75, %r341, %r335;
	mov.b32 	%f334, %r317;
	add.f32 	%f335, %f333, %f334;
	selp.f32 	%f336, %f333, %f335, %p75;
	mov.b32 	%r323, %f336;
	mov.b32 	%r324, 4;
	// begin inline asm
	shfl.sync.down.b32 %r322, %r323, %r324, %r335, %r336;
	// end inline asm
	add.s32 	%r342, %r311, 4;
	setp.gt.s32 	%p76, %r342, %r335;
	mov.b32 	%f337, %r322;
	add.f32 	%f338, %f336, %f337;
	selp.f32 	%f339, %f336, %f338, %p76;
	mov.b32 	%r328, %f339;
	mov.b32 	%r329, 8;
	// begin inline asm
	shfl.sync.down.b32 %r327, %r328, %r329, %r335, %r336;
	// end inline asm
	add.s32 	%r343, %r311, 8;
	setp.gt.s32 	%p77, %r343, %r335;
	mov.b32 	%f340, %r327;
	add.f32 	%f341, %f339, %f340;
	selp.f32 	%f342, %f339, %f341, %p77;
	mov.b32 	%r333, %f342;
	mov.b32 	%r334, 16;
	// begin inline asm
	shfl.sync.down.b32 %r332, %r333, %r334, %r335, %r336;
	// end inline asm
	add.s32 	%r344, %r311, 16;
	setp.gt.s32 	%p78, %r344, %r335;
	mov.b32 	%f343, %r332;
	add.f32 	%f344, %f342, %f343;
	selp.f32 	%f418, %f342, %f344, %p78;
	setp.ne.s32 	%p79, %r311, 0;
	@%p79 bra 	$L__BB9_20;
	shr.u32 	%r345, %r1, 3;
	and.b32  	%r346, %r345, 124;
	mov.u32 	%r347, _ZZN3cub18CUB_300001_SM_10006detail6reduce28DeviceReduceSingleTileKernelINS2_10policy_hubIfyN4cuda3std3__44plusIfEEE10Policy1000EPfSC_iS9_ffNS7_10__identityEEEvT0_T1_T2_T3_T4_T6_E12temp_storage;
	add.s32 	%r348, %r347, %r346;
	st.shared.f32 	[%r348+8], %f418;
$L__BB9_20:
	bar.sync 	0;
	setp.ne.s32 	%p80, %r1, 0;
	@%p80 bra 	$L__BB9_72;
	setp.gt.s32 	%p81, %r67, 32;
	ld.shared.f32 	%f345, [_ZZN3cub18CUB_300001_SM_10006detail6reduce28DeviceReduceSingleTileKernelINS2_10policy_hubIfyN4cuda3std3__44plusIfEEE10Policy1000EPfSC_iS9_ffNS7_10__identityEEEvT0_T1_T2_T3_T4_T6_E12temp_storage+12];
	add.f32 	%f346, %f418, %f345;
	selp.f32 	%f347, %f346, %f418, %p81;
	setp.gt.s32 	%p82, %r67, 64;
	ld.shared.f32 	%f348, [_ZZN3cub18CUB_300001_SM_10006detail6reduce28DeviceReduceSingleTileKernelINS2_10policy_hubIfyN4cuda3std3__44plusIfEEE10Policy1000EPfSC_iS9_ffNS7_10__identityEEEvT0_T1_T2_T3_T4_T6_E12temp_storage+16];
	add.f32 	%f349, %f348, %f347;
	selp.f32 	%f350, %f349, %f347, %p82;
	setp.gt.s32 	%p83, %r67, 96;
	ld.shared.f32 	%f351, [_ZZN3cub18CUB_300001_SM_10006detail6reduce28DeviceReduceSingleTileKernelINS2_10policy_hubIfyN4cuda3std3__44plusIfEEE10Policy1000EPfSC_iS9_ffNS7_10__identityEEEvT0_T1_T2_T3_T4_T6_E12temp_storage+20];
	add.f32 	%f352, %f351, %f350;
	selp.f32 	%f353, %f352, %f350, %p83;
	setp.gt.s32 	%p84, %r67, 128;
	ld.shared.f32 	%f354, [_ZZN3cub18CUB_300001_SM_10006detail6reduce28DeviceReduceSingleTileKernelINS2_10policy_hubIfyN4cuda3std3__44plusIfEEE10Policy1000EPfSC_iS9_ffNS7_10__identityEEEvT0_T1_T2_T3_T4_T6_E12temp_storage+24];
	add.f32 	%f355, %f354, %f353;
	selp.f32 	%f356, %f355, %f353, %p84;
	setp.gt.s32 	%p85, %r67, 160;
	ld.shared.f32 	%f357, [_ZZN3cub18CUB_300001_SM_10006detail6reduce28DeviceReduceSingleTileKernelINS2_10policy_hubIfyN4cuda3std3__44plusIfEEE10Policy1000EPfSC_iS9_ffNS7_10__identityEEEvT0_T1_T2_T3_T4_T6_E12temp_storage+28];
	add.f32 	%f358, %f357, %f356;
	selp.f32 	%f359, %f358, %f356, %p85;
	setp.gt.s32 	%p86, %r67, 192;
	ld.shared.f32 	%f360, [_ZZN3cub18CUB_300001_SM_10006detail6reduce28DeviceReduceSingleTileKernelINS2_10policy_hubIfyN4cuda3std3__44plusIfEEE10Policy1000EPfSC_iS9_ffNS7_10__identityEEEvT0_T1_T2_T3_T4_T6_E12temp_storage+32];
	add.f32 	%f361, %f360, %f359;
	selp.f32 	%f362, %f361, %f359, %p86;
	setp.gt.s32 	%p87, %r67, 224;
	ld.shared.f32 	%f363, [_ZZN3cub18CUB_300001_SM_10006detail6reduce28DeviceReduceSingleTileKernelINS2_10policy_hubIfyN4cuda3std3__44plusIfEEE10Policy1000EPfSC_iS9_ffNS7_10__identityEEEvT0_T1_T2_T3_T4_T6_E12temp_storage+36];
	add.f32 	%f364, %f363, %f362;
	selp.f32 	%f418, %f364, %f362, %p87;
	bra.uni 	$L__BB9_72;
$L__BB9_22:
	mov.u32 	%r13, %tid.x;
	shl.b32 	%r224, %r13, 2;
	mul.wide.u32 	%rd86, %r224, 4;
	add.s64 	%rd76, %rd16, %rd86;
	// begin inline asm
	ld.global.nc.v2.u64 {%rd74, %rd75}, [%rd76];
	// end inline asm
	mov.b64 	{%r225, %r226}, %rd75;
	mov.b64 	{%r227, %r228}, %rd74;
	mov.b32 	%f225, %r228;
	mov.b32 	%f226, %r227;
	mov.b32 	%f227, %r226;
	mov.b32 	%f228, %r225;
	add.s64 	%rd79, %rd76, 4096;
	// begin inline asm
	ld.global.nc.v2.u64 {%rd77, %rd78}, [%rd79];
	// end inline asm
	mov.b64 	{%r229, %r230}, %rd78;
	mov.b64 	{%r231, %r232}, %rd77;
	mov.b32 	%f229, %r232;
	mov.b32 	%f230, %r231;
	mov.b32 	%f231, %r230;
	mov.b32 	%f232, %r229;
	add.s64 	%rd82, %rd76, 8192;
	// begin inline asm
	ld.global.nc.v2.u64 {%rd80, %rd81}, [%rd82];
	// end inline asm
	mov.b64 	{%r233, %r234}, %rd81;
	mov.b64 	{%r235, %r236}, %rd80;
	mov.b32 	%f233, %r236;
	mov.b32 	%f234, %r235;
	mov.b32 	%f235, %r234;
	mov.b32 	%f236, %r233;
	add.s64 	%rd85, %rd76, 12288;
	// begin inline asm
	ld.global.nc.v2.u64 {%rd83, %rd84}, [%rd85];
	// end inline asm
	mov.b64 	{%r237, %r238}, %rd84;
	mov.b64 	{%r239, %r240}, %rd83;
	mov.b32 	%f237, %r240;
	mov.b32 	%f238, %r239;
	mov.b32 	%f239, %r238;
	mov.b32 	%f240, %r237;
	add.f32 	%f241, %f226, %f225;
	add.f32 	%f242, %f228, %f227;
	add.f32 	%f243, %f230, %f229;
	add.f32 	%f244, %f232, %f231;
	add.f32 	%f245, %f234, %f233;
	add.f32 	%f246, %f236, %f235;
	add.f32 	%f247, %f238, %f237;
	add.f32 	%f248, %f240, %f239;
	add.f32 	%f249, %f241, %f242;
	add.f32 	%f250, %f243, %f244;
	add.f32 	%f251, %f245, %f246;
	add.f32 	%f252, %f247, %f248;
	add.f32 	%f253, %f249, %f250;
	add.f32 	%f254, %f251, %f252;
	add.f32 	%f404, %f253, %f254;
	setp.lt.u32 	%p50, %r67, 8192;
	mov.b32 	%r387, 4096;
	@%p50 bra 	$L__BB9_26;
	add.s32 	%r14, %r67, -4096;
	mov.b32 	%r387, 4096;
$L__BB9_24:
	mul.wide.s32 	%rd99, %r387, 4;
	add.s64 	%rd89, %rd76, %rd99;
	// begin inline asm
	ld.global.nc.v2.u64 {%rd87, %rd88}, [%rd89];
	// end inline asm
	mov.b64 	{%r242, %r243}, %rd88;
	mov.b64 	{%r244, %r245}, %rd87;
	mov.b32 	%f255, %r245;
	mov.b32 	%f256, %r244;
	mov.b32 	%f257, %r243;
	mov.b32 	%f258, %r242;
	add.s64 	%rd92, %rd89, 4096;
	// begin inline asm
	ld.global.nc.v2.u64 {%rd90, %rd91}, [%rd92];
	// end inline asm
	mov.b64 	{%r246, %r247}, %rd91;
	mov.b64 	{%r248, %r249}, %rd90;
	mov.b32 	%f259, %r249;
	mov.b32 	%f260, %r248;
	mov.b32 	%f261, %r247;
	mov.b32 	%f262, %r246;
	add.s64 	%rd95, %rd89, 8192;
	// begin inline asm
	ld.global.nc.v2.u64 {%rd93, %rd94}, [%rd95];
	// end inline asm
	mov.b64 	{%r250, %r251}, %rd94;
	mov.b64 	{%r252, %r253}, %rd93;
	mov.b32 	%f263, %r253;
	mov.b32 	%f264, %r252;
	mov.b32 	%f265, %r251;
	mov.b32 	%f266, %r250;
	add.s64 	%rd98, %rd89, 12288;
	// begin inline asm
	ld.global.nc.v2.u64 {%rd96, %rd97}, [%rd98];
	// end inline asm
	mov.b64 	{%r254, %r255}, %rd97;
	mov.b64 	{%r256, %r257}, %rd96;
	mov.b32 	%f267, %r257;
	mov.b32 	%f268, %r256;
	mov.b32 	%f269, %r255;
	mov.b32 	%f270, %r254;
	add.f32 	%f271, %f404, %f256;
	add.f32 	%f272, %f255, %f258;
	add.f32 	%f273, %f257, %f260;
	add.f32 	%f274, %f259, %f262;
	add.f32 	%f275, %f261, %f264;
	add.f32 	%f276, %f263, %f266;
	add.f32 	%f277, %f265, %f268;
	add.f32 	%f278, %f267, %f270;
	add.f32 	%f279, %f271, %f272;
	add.f32 	%f280, %f273, %f274;
	add.f32 	%f281, %f275, %f276;
	add.f32 	%f282, %f277, %f278;
	add.f32 	%f283, %f279, %f280;
	add.f32 	%f284, %f281, %f282;
	add.f32 	%f285, %f283, %f284;
	add.f32 	%f404, %f285, %f269;
	sub.s32 	%r258, %r67, %r387;
	setp.lt.s32 	%p51, %r258, 4096;
	@%p51 bra 	$L__BB9_34;
	add.s32 	%r387, %r387, 4096;
	setp.le.s32 	%p52, %r387, %r14;
	@%p52 bra 	$L__BB9_24;
$L__BB9_26:
	setp.le.s32 	%p53, %r67, %r387;
	@%p53 bra 	$L__BB9_34;
	sub.s32 	%r18, %r67, %r387;
	setp.ge.s32 	%p54, %r13, %r18;
	@%p54 bra 	$L__BB9_34;
	not.b32 	%r259, %r13;
	add.s32 	%r260, %r67, %r259;
	sub.s32 	%r19, %r260, %r387;
	and.b32  	%r261, %r19, 768;
	setp.eq.s32 	%p55, %r261, 768;
	mov.u32 	%r391, %r13;
	@%p55 bra 	$L__BB9_31;
	add.s32 	%r389, %r13, %r387;
	shr.u32 	%r262, %r19, 8;
	add.s32 	%r263, %r262, 1;
	and.b32  	%r264, %r263, 3;
	neg.s32 	%r388, %r264;
	mov.u32 	%r391, %r13;
$L__BB9_30:
	.pragma "nounroll";
	mul.wide.u32 	%rd101, %r389, 4;
	add.s64 	%rd100, %rd16, %rd101;
	// begin inline asm
	ld.global.nc.u32 %r265, [%rd100];
	// end inline asm
	mov.b32 	%f287, %r265;
	add.f32 	%f404, %f404, %f287;
	add.s32 	%r391, %r391, 256;
	add.s32 	%r389, %r389, 256;
	add.s32 	%r388, %r388, 1;
	setp.ne.s32 	%p56, %r388, 0;
	@%p56 bra 	$L__BB9_30;
$L__BB9_31:
	setp.lt.u32 	%p57, %r19, 768;
	@%p57 bra 	$L__BB9_34;
	cvt.u64.u32 	%rd102, %r391;
	cvt.u64.u32 	%rd103, %r387;
	add.s64 	%rd104, %rd102, %rd103;
	shl.b64 	%rd105, %rd104, 2;
	add.s64 	%rd106, %rd105, %rd16;
	add.s64 	%rd122, %rd106, 2048;
	add.s32 	%r392, %r391, %r387;
$L__BB9_33:
	mul.wide.u32 	%rd111, %r392, 4;
	add.s64 	%rd107, %rd16, %rd111;
	// begin inline asm
	ld.global.nc.u32 %r266, [%rd107];
	// end inline asm
	mov.b32 	%f288, %r266;
	add.f32 	%f289, %f404, %f288;
	add.s64 	%rd108, %rd122, -1024;
	// begin inline asm
	ld.global.nc.u32 %r267, [%rd108];
	// end inline asm
	mov.b32 	%f290, %r267;
	add.f32 	%f291, %f289, %f290;
	// begin inline asm
	ld.global.nc.u32 %r268, [%rd122];
	// end inline asm
	mov.b32 	%f292, %r268;
	add.f32 	%f293, %f291, %f292;
	add.s64 	%rd110, %rd122, 1024;
	// begin inline asm
	ld.global.nc.u32 %r269, [%rd110];
	// end inline asm
	mov.b32 	%f294, %r269;
	add.f32 	%f404, %f293, %f294;
	add.s32 	%r391, %r391, 1024;
	add.s64 	%rd122, %rd122, 4096;
	add.s32 	%r392, %r392, 1024;
	setp.lt.s32 	%p58, %r391, %r18;
	@%p58 bra 	$L__BB9_33;
$L__BB9_34:
	// begin inline asm
	mov.u32 %r270, %laneid;
	// end inline asm
	mov.b32 	%r272, %f404;
	mov.b32 	%r273, 1;
	mov.b32 	%r294, 31;
	mov.b32 	%r295, -1;
	// begin inline asm
	shfl.sync.down.b32 %r271, %r272, %r273, %r294, %r295;
	// end inline asm
	setp.gt.s32 	%p59, %r270, 30;
	mov.b32 	%f295, %r271;
	add.f32 	%f296, %f404, %f295;
	selp.f32 	%f297, %f404, %f296, %p59;
	mov.b32 	%r277, %f297;
	mov.b32 	%r278, 2;
	// begin inline asm
	shfl.sync.down.b32 %r276, %r277, %r278, %r294, %r295;
	// end inline asm
	setp.gt.s32 	%p60, %r270, 29;
	mov.b32 	%f298, %r276;
	add.f32 	%f299, %f297, %f298;
	selp.f32 	%f300, %f297, %f299, %p60;
	mov.b32 	%r282, %f300;
	mov.b32 	%r283, 4;
	// begin inline asm
	shfl.sync.down.b32 %r281, %r282, %r283, %r294, %r295;
	// end inline asm
	setp.gt.s32 	%p61, %r270, 27;
	mov.b32 	%f301, %r281;
	add.f32 	%f302, %f300, %f301;
	selp.f32 	%f303, %f300, %f302, %p61;
	mov.b32 	%r287, %f303;
	mov.b32 	%r288, 8;
	// begin inline asm
	shfl.sync.down.b32 %r286, %r287, %r288, %r294, %r295;
	// end inline asm
	setp.gt.s32 	%p62, %r270, 23;
	mov.b32 	%f304, %r286;
	add.f32 	%f305, %f303, %f304;
	selp.f32 	%f306, %f303, %f305, %p62;
	mov.b32 	%r292, %f306;
	mov.b32 	%r293, 16;
	// begin inline asm
	shfl.sync.down.b32 %r291, %r292, %r293, %r294, %r295;
	// end inline asm
	setp.gt.s32 	%p63, %r270, 15;
	mov.b32 	%f307, %r291;
	add.f32 	%f26, %f306, %f307;
	selp.f32 	%f418, %f306, %f26, %p63;
	setp.ne.s32 	%p64, %r270, 0;
	@%p64 bra 	$L__BB9_36;
	shr.u32 	%r296, %r13, 3;
	and.b32  	%r297, %r296, 124;
	mov.u32 	%r298, _ZZN3cub18CUB_300001_SM_10006detail6reduce28DeviceReduceSingleTileKernelINS2_10policy_hubIfyN4cuda3std3__44plusIfEEE10Policy1000EPfSC_iS9_ffNS7_10__identityEEEvT0_T1_T2_T3_T4_T6_E12temp_storage;
	add.s32 	%r299, %r298, %r297;
	st.shared.f32 	[%r299+8], %f26;
$L__BB9_36:
	bar.sync 	0;
	setp.ne.s32 	%p65, %r13, 0;
	@%p65 bra 	$L__BB9_72;
	ld.shared.f32 	%f308, [_ZZN3cub18CUB_300001_SM_10006detail6reduce28DeviceReduceSingleTileKernelINS2_10policy_hubIfyN4cuda3std3__44plusIfEEE10Policy1000EPfSC_iS9_ffNS7_10__identityEEEvT0_T1_T2_T3_T4_T6_E12temp_storage+12];
	add.f32 	%f309, %f418, %f308;
	ld.shared.f32 	%f310, [_ZZN3cub18CUB_300001_SM_10006detail6reduce28DeviceReduceSingleTileKernelINS2_10policy_hubIfyN4cuda3std3__44plusIfEEE10Policy1000EPfSC_iS9_ffNS7_10__identityEEEvT0_T1_T2_T3_T4_T6_E12temp_storage+16];
	add.f32 	%f311, %f309, %f310;
	ld.shared.f32 	%f312, [_ZZN3cub18CUB_300001_SM_10006detail6reduce28DeviceReduceSingleTileKernelINS2_10policy_hubIfyN4cuda3std3__44plusIfEEE10Policy1000EPfSC_iS9_ffNS7_10__identityEEEvT0_T1_T2_T3_T4_T6_E12temp_storage+20];
	add.f32 	%f313, %f311, %f312;
	ld.shared.f32 	%f314, [_ZZN3cub18CUB_300001_SM_10006detail6reduce28DeviceReduceSingleTileKernelINS2_10policy_hubIfyN4cuda3std3__44plusIfEEE10Policy1000EPfSC_iS9_ffNS7_10__identityEEEvT0_T1_T2_T3_T4_T6_E12temp_storage+24];
	add.f32 	%f315, %f313, %f314;
	ld.shared.f32 	%f316, [_ZZN3cub18CUB_300001_SM_10006detail6reduce28DeviceReduceSingleTileKernelINS2_10policy_hubIfyN4cuda3std3__44plusIfEEE10Policy1000EPfSC_iS9_ffNS7_10__identityEEEvT0_T1_T2_T3_T4_T6_E12temp_storage+28];
	add.f32 	%f317, %f315, %f316;
	ld.shared.f32 	%f318, [_ZZN3cub18CUB_300001_SM_10006detail6reduce28DeviceReduceSingleTileKernelINS2_10policy_hubIfyN4cuda3std3__44plusIfEEE10Policy1000EPfSC_iS9_ffNS7_10__identityEEEvT0_T1_T2_T3_T4_T6_E12temp_storage+32];
	add.f32 	%f319, %f317, %f318;
	ld.shared.f32 	%f320, [_ZZN3cub18CUB_300001_SM_10006detail6reduce28DeviceReduceSingleTileKernelINS2_10policy_hubIfyN4cuda3std3__44plusIfEEE10Policy1000EPfSC_iS9_ffNS7_10__identityEEEvT0_T1_T2_T3_T4_T6_E12temp_storage+36];
	add.f32 	%f418, %f319, %f320;
	bra.uni 	$L__BB9_72;
$L__BB9_38:
	setp.gt.s32 	%p3, %r67, 4095;
	@%p3 bra 	$L__BB9_56;
	mov.u32 	%r34, %tid.x;
	setp.ge.s32 	%p20, %r34, %r67;
	mov.f32 	%f410, 0f00000000;
	mov.u32 	%r397, %r34;
	@%p20 bra 	$L__BB9_41;
	mul.wide.u32 	%rd66, %r34, 4;
	add.s64 	%rd65, %rd16, %rd66;
	// begin inline asm
	ld.global.nc.u32 %r144, [%rd65];
	// end inline asm
	mov.b32 	%f410, %r144;
	add.s32 	%r397, %r34, 256;
$L__BB9_41:
	setp.ge.s32 	%p21, %r397, %r67;
	@%p21 bra 	$L__BB9_47;
	not.b32 	%r145, %r397;
	add.s32 	%r37, %r67, %r145;
	and.b32  	%r146, %r37, 768;
	setp.eq.s32 	%p22, %r146, 768;
	@%p22 bra 	$L__BB9_45;
	mul.wide.u32 	%rd67, %r397, 4;
	add.s64 	%rd123, %rd16, %rd67;
	shr.u32 	%r147, %r37, 8;
	add.s32 	%r148, %r147, 1;
	and.b32  	%r149, %r148, 3;
	neg.s32 	%r395, %r149;
$L__BB9_44:
	.pragma "nounroll";
	// begin inline asm
	ld.global.nc.u32 %r150, [%rd123];
	// end inline asm
	mov.b32 	%f157, %r150;
	add.f32 	%f410, %f410, %f157;
	add.s32 	%r397, %r397, 256;
	add.s64 	%rd123, %rd123, 1024;
	add.s32 	%r395, %r395, 1;
	setp.ne.s32 	%p23, %r395, 0;
	@%p23 bra 	$L__BB9_44;
$L__BB9_45:
	setp.lt.u32 	%p24, %r37, 768;
	@%p24 bra 	$L__BB9_47;
$L__BB9_46:
	mul.wide.s32 	%rd73, %r397, 4;
	add.s64 	%rd69, %rd16, %rd73;
	// begin inline asm
	ld.global.nc.u32 %r151, [%rd69];
	// end inline asm
	mov.b32 	%f158, %r151;
	add.f32 	%f159, %f410, %f158;
	add.s64 	%rd70, %rd69, 1024;
	// begin inline asm
	ld.global.nc.u32 %r152, [%rd70];
	// end inline asm
	mov.b32 	%f160, %r152;
	add.f32 	%f161, %f159, %f160;
	add.s64 	%rd71, %rd69, 2048;
	// begin inline asm
	ld.global.nc.u32 %r153, [%rd71];
	// end inline asm
	mov.b32 	%f162, %r153;
	add.f32 	%f163, %f161, %f162;
	add.s64 	%rd72, %rd69, 3072;
	// begin inline asm
	ld.global.nc.u32 %r154, [%rd72];
	// end inline asm
	mov.b32 	%f164, %r154;
	add.f32 	%f410, %f163, %f164;
	add.s32 	%r397, %r397, 1024;
	setp.lt.s32 	%p25, %r397, %r67;
	@%p25 bra 	$L__BB9_46;
$L__BB9_47:
	setp.lt.s32 	%p26, %r67, 256;
	@%p26 bra 	$L__BB9_52;
	// begin inline asm
	mov.u32 %r193, %laneid;
	// end inline asm
	mov.b32 	%r195, %f410;
	mov.b32 	%r196, 1;
	mov.b32 	%r217, 31;
	mov.b32 	%r218, -1;
	// begin inline asm
	shfl.sync.down.b32 %r194, %r195, %r196, %r217, %r218;
	// end inline asm
	setp.gt.s32 	%p42, %r193, 30;
	mov.b32 	%f199, %r194;
	add.f32 	%f200, %f410, %f199;
	selp.f32 	%f201, %f410, %f200, %p42;
	mov.b32 	%r200, %f201;
	mov.b32 	%r201, 2;
	// begin inline asm
	shfl.sync.down.b32 %r199, %r200, %r201, %r217, %r218;
	// end inline asm
	setp.gt.s32 	%p43, %r193, 29;
	mov.b32 	%f202, %r199;
	add.f32 	%f203, %f201, %f202;
	selp.f32 	%f204, %f201, %f203, %p43;
	mov.b32 	%r205, %f204;
	mov.b32 	%r206, 4;
	// begin inline asm
	shfl.sync.down.b32 %r204, %r205, %r206, %r217, %r218;
	// end inline asm
	setp.gt.s32 	%p44, %r193, 27;
	mov.b32 	%f205, %r204;
	add.f32 	%f206, %f204, %f205;
	selp.f32 	%f207, %f204, %f206, %p44;
	mov.b32 	%r210, %f207;
	mov.b32 	%r211, 8;
	// begin inline asm
	shfl.sync.down.b32 %r209, %r210, %r211, %r217, %r218;
	// end inline asm
	setp.gt.s32 	%p45, %r193, 23;
	mov.b32 	%f208, %r209;
	add.f32 	%f209, %f207, %f208;
	selp.f32 	%f210, %f207, %f209, %p45;
	mov.b32 	%r215, %f210;
	mov.b32 	%r216, 16;
	// begin inline asm
	shfl.sync.down.b32 %r214, %r215, %r216, %r217, %r218;
	// end inline asm
	setp.gt.s32 	%p46, %r193, 15;
	mov.b32 	%f211, %r214;
	add.f32 	%f38, %f210, %f211;
	selp.f32 	%f418, %f210, %f38, %p46;
	setp.ne.s32 	%p47, %r193, 0;
	@%p47 bra 	$L__BB9_50;
	shr.u32 	%r219, %r34, 3;
	and.b32  	%r220, %r219, 124;
	mov.u32 	%r221, _ZZN3cub18CUB_300001_SM_10006detail6reduce28DeviceReduceSingleTileKernelINS2_10policy_hubIfyN4cuda3std3__44plusIfEEE10Policy1000EPfSC_iS9_ffNS7_10__identityEEEvT0_T1_T2_T3_T4_T6_E12temp_storage;
	add.s32 	%r222, %r221, %r220;
	st.shared.f32 	[%r222+8], %f38;
$L__BB9_50:
	bar.sync 	0;
	setp.ne.s32 	%p48, %r34, 0;
	@%p48 bra 	$L__BB9_72;
	ld.shared.f32 	%f212, [_ZZN3cub18CUB_300001_SM_10006detail6reduce28DeviceReduceSingleTileKernelINS2_10policy_hubIfyN4cuda3std3__44plusIfEEE10Policy1000EPfSC_iS9_ffNS7_10__identityEEEvT0_T1_T2_T3_T4_T6_E12temp_storage+12];
	add.f32 	%f213, %f418, %f212;
	ld.shared.f32 	%f214, [_ZZN3cub18CUB_300001_SM_10006detail6reduce28DeviceReduceSingleTileKernelINS2_10policy_hubIfyN4cuda3std3__44plusIfEEE10Policy1000EPfSC_iS9_ffNS7_10__identityEEEvT0_T1_T2_T3_T4_T6_E12temp_storage+16];
	add.f32 	%f215, %f213, %f214;
	ld.shared.f32 	%f216, [_ZZN3cub18CUB_300001_SM_10006detail6reduce28DeviceReduceSingleTileKernelINS2_10policy_hubIfyN4cuda3std3__44plusIfEEE10Policy1000EPfSC_iS9_ffNS7_10__identityEEEvT0_T1_T2_T3_T4_T6_E12temp_storage+20];
	add.f32 	%f217, %f215, %f216;
	ld.shared.f32 	%f218, [_ZZN3cub18CUB_300001_SM_10006detail6reduce28DeviceReduceSingleTileKernelINS2_10policy_hubIfyN4cuda3std3__44plusIfEEE10Policy1000EPfSC_iS9_ffNS7_10__identityEEEvT0_T1_T2_T3_T4_T6_E12temp_storage+24];
	add.f32 	%f219, %f217, %f218;
	ld.shared.f32 	%f220, [_ZZN3cub18CUB_300001_SM_10006detail6reduce28DeviceReduceSingleTileKernelINS2_10policy_hubIfyN4cuda3std3__44plusIfEEE10Policy1000EPfSC_iS9_ffNS7_10__identityEEEvT0_T1_T2_T3_T4_T6_E12temp_storage+28];
	add.f32 	%f221, %f219, %f220;
	ld.shared.f32 	%f222, [_ZZN3cub18CUB_300001_SM_10006detail6reduce28DeviceReduceSingleTileKernelINS2_10policy_hubIfyN4cuda3std3__44plusIfEEE10Policy1000EPfSC_iS9_ffNS7_10__identityEEEvT0_T1_T2_T3_T4_T6_E12temp_storage+32];
	add.f32 	%f223, %f221, %f222;
	ld.shared.f32 	%f224, [_ZZN3cub18CUB_300001_SM_10006detail6reduce28DeviceReduceSingleTileKernelINS2_10policy_hubIfyN4cuda3std3__44plusIfEEE10Policy1000EPfSC_iS9_ffNS7_10__identityEEEvT0_T1_T2_T3_T4_T6_E12temp_storage+36];
	add.f32 	%f418, %f223, %f224;
	bra.uni 	$L__BB9_72;
$L__BB9_52:
	// begin inline asm
	mov.u32 %r155, %laneid;
	// end inline asm
	and.b32  	%r181, %r34, 992;
	add.s32 	%r182, %r181, 32;
	setp.gt.s32 	%p27, %r182, %r67;
	not.b32 	%r183, %r181;
	add.s32 	%r184, %r67, %r183;
	selp.b32 	%r179, %r184, 31, %p27;
	mov.b32 	%r157, %f410;
	mov.b32 	%r158, 1;
	mov.b32 	%r180, -1;
	// begin inline asm
	shfl.sync.down.b32 %r156, %r157, %r158, %r179, %r180;
	// end inline asm
	setp.lt.s32 	%p28, %r155, %r179;
	mov.b32 	%f165, %r156;
	add.f32 	%f166, %f410, %f165;
	selp.f32 	%f167, %f166, %f410, %p28;
	mov.b32 	%r162, %f167;
	mov.b32 	%r163, 2;
	// begin inline asm
	shfl.sync.down.b32 %r161, %r162, %r163, %r179, %r180;
	// end inline asm
	add.s32 	%r185, %r155, 2;
	setp.gt.s32 	%p29, %r185, %r179;
	mov.b32 	%f168, %r161;
	add.f32 	%f169, %f167, %f168;
	selp.f32 	%f170, %f167, %f169, %p29;
	mov.b32 	%r167, %f170;
	mov.b32 	%r168, 4;
	// begin inline asm
	shfl.sync.down.b32 %r166, %r167, %r168, %r179, %r180;
	// end inline asm
	add.s32 	%r186, %r155, 4;
	setp.gt.s32 	%p30, %r186, %r179;
	mov.b32 	%f171, %r166;
	add.f32 	%f172, %f170, %f171;
	selp.f32 	%f173, %f170, %f172, %p30;
	mov.b32 	%r172, %f173;
	mov.b32 	%r173, 8;
	// begin inline asm
	shfl.sync.down.b32 %r171, %r172, %r173, %r179, %r180;
	// end inline asm
	add.s32 	%r187, %r155, 8;
	setp.gt.s32 	%p31, %r187, %r179;
	mov.b32 	%f174, %r171;
	add.f32 	%f175, %f173, %f174;
	selp.f32 	%f176, %f173, %f175, %p31;
	mov.b32 	%r177, %f176;
	mov.b32 	%r178, 16;
	// begin inline asm
	shfl.sync.down.b32 %r176, %r177, %r178, %r179, %r180;
	// end inline asm
	add.s32 	%r188, %r155, 16;
	setp.gt.s32 	%p32, %r188, %r179;
	mov.b32 	%f177, %r176;
	add.f32 	%f178, %f176, %f177;
	selp.f32 	%f418, %f176, %f178, %p32;
	setp.ne.s32 	%p33, %r155, 0;
	@%p33 bra 	$L__BB9_54;
	shr.u32 	%r189, %r34, 3;
	and.b32  	%r190, %r189, 124;
	mov.u32 	%r191, _ZZN3cub18CUB_300001_SM_10006detail6reduce28DeviceReduceSingleTileKernelINS2_10policy_hubIfyN4cuda3std3__44plusIfEEE10Policy1000EPfSC_iS9_ffNS7_10__identityEEEvT0_T1_T2_T3_T4_T6_E12temp_storage;
	add.s32 	%r192, %r191, %r190;
	st.shared.f32 	[%r192+8], %f418;
$L__BB9_54:
	bar.sync 	0;
	setp.ne.s32 	%p34, %r34, 0;
	@%p34 bra 	$L__BB9_72;
	setp.gt.s32 	%p35, %r67, 32;
	ld.shared.f32 	%f179, [_ZZN3cub18CUB_300001_SM_10006detail6reduce28DeviceReduceSingleTileKernelINS2_10policy_hubIfyN4cuda3std3__44plusIfEEE10Policy1000EPfSC_iS9_ffNS7_10__identityEEEvT0_T1_T2_T3_T4_T6_E12temp_storage+12];
	add.f32 	%f180, %f418, %f179;
	selp.f32 	%f181, %f180, %f418, %p35;
	setp.gt.s32 	%p36, %r67, 64;
	ld.shared.f32 	%f182, [_ZZN3cub18CUB_300001_SM_10006detail6reduce28DeviceReduceSingleTileKernelINS2_10policy_hubIfyN4cuda3std3__44plusIfEEE10Policy1000EPfSC_iS9_ffNS7_10__identityEEEvT0_T1_T2_T3_T4_T6_E12temp_storage+16];
	add.f32 	%f183, %f182, %f181;
	selp.f32 	%f184, %f183, %f181, %p36;
	setp.gt.s32 	%p37, %r67, 96;
	ld.shared.f32 	%f185, [_ZZN3cub18CUB_300001_SM_10006detail6reduce28DeviceReduceSingleTileKernelINS2_10policy_hubIfyN4cuda3std3__44plusIfEEE10Policy1000EPfSC_iS9_ffNS7_10__identityEEEvT0_T1_T2_T3_T4_T6_E12temp_storage+20];
	add.f32 	%f186, %f185, %f184;
	selp.f32 	%f187, %f186, %f184, %p37;
	setp.gt.s32 	%p38, %r67, 128;
	ld.shared.f32 	%f188, [_ZZN3cub18CUB_300001_SM_10006detail6reduce28DeviceReduceSingleTileKernelINS2_10policy_hubIfyN4cuda3std3__44plusIfEEE10Policy1000EPfSC_iS9_ffNS7_10__identityEEEvT0_T1_T2_T3_T4_T6_E12temp_storage+24];
	add.f32 	%f189, %f188, %f187;
	selp.f32 	%f190, %f189, %f187, %p38;
	setp.gt.s32 	%p39, %r67, 160;
	ld.shared.f32 	%f191, [_ZZN3cub18CUB_300001_SM_10006detail6reduce28DeviceReduceSingleTileKernelINS2_10policy_hubIfyN4cuda3std3__44plusIfEEE10Policy1000EPfSC_iS9_ffNS7_10__identityEEEvT0_T1_T2_T3_T4_T6_E12temp_storage+28];
	add.f32 	%f192, %f191, %f190;
	selp.f32 	%f193, %f192, %f190, %p39;
	setp.gt.s32 	%p40, %r67, 192;
	ld.shared.f32 	%f194, [_ZZN3cub18CUB_300001_SM_10006detail6reduce28DeviceReduceSingleTileKernelINS2_10policy_hubIfyN4cuda3std3__44plusIfEEE10Policy1000EPfSC_iS9_ffNS7_10__identityEEEvT0_T1_T2_T3_T4_T6_E12temp_storage+32];
	add.f32 	%f195, %f194, %f193;
	selp.f32 	%f196, %f195, %f193, %p40;
	setp.gt.s32 	%p41, %r67, 224;
	ld.shared.f32 	%f197, [_ZZN3cub18CUB_300001_SM_10006detail6reduce28DeviceReduceSingleTileKernelINS2_10policy_hubIfyN4cuda3std3__44plusIfEEE10Policy1000EPfSC_iS9_ffNS7_10__identityEEEvT0_T1_T2_T3_T4_T6_E12temp_storage+36];
	add.f32 	%f198, %f197, %f196;
	selp.f32 	%f418, %f198, %f196, %p41;
	bra.uni 	$L__BB9_72;
$L__BB9_56:
	mov.u32 	%r46, %tid.x;
	mul.wide.u32 	%rd35, %r46, 4;
	add.s64 	%rd19, %rd16, %rd35;
	// begin inline asm
	ld.global.nc.u32 %r68, [%rd19];
	// end inline asm
	mov.b32 	%f59, %r68;
	add.s64 	%rd20, %rd19, 1024;
	// begin inline asm
	ld.global.nc.u32 %r69, [%rd20];
	// end inline asm
	mov.b32 	%f60, %r69;
	add.s64 	%rd21, %rd19, 2048;
	// begin inline asm
	ld.global.nc.u32 %r70, [%rd21];
	// end inline asm
	mov.b32 	%f61, %r70;
	add.s64 	%rd22, %rd19, 3072;
	// begin inline asm
	ld.global.nc.u32 %r71, [%rd22];
	// end inline asm
	mov.b32 	%f62, %r71;
	add.s64 	%rd23, %rd19, 4096;
	// begin inline asm
	ld.global.nc.u32 %r72, [%rd23];
	// end inline asm
	mov.b32 	%f63, %r72;
	add.s64 	%rd24, %rd19, 5120;
	// begin inline asm
	ld.global.nc.u32 %r73, [%rd24];
	// end inline asm
	mov.b32 	%f64, %r73;
	add.s64 	%rd25, %rd19, 6144;
	// begin inline asm
	ld.global.nc.u32 %r74, [%rd25];
	// end inline asm
	mov.b32 	%f65, %r74;
	add.s64 	%rd26, %rd19, 7168;
	// begin inline asm
	ld.global.nc.u32 %r75, [%rd26];
	// end inline asm
	mov.b32 	%f66, %r75;
	add.s64 	%rd27, %rd19, 8192;
	// begin inline asm
	ld.global.nc.u32 %r76, [%rd27];
	// end inline asm
	mov.b32 	%f67, %r76;
	add.s64 	%rd28, %rd19, 9216;
	// begin inline asm
	ld.global.nc.u32 %r77, [%rd28];
	// end inline asm
	mov.b32 	%f68, %r77;
	add.s64 	%rd29, %rd19, 10240;
	// begin inline asm
	ld.global.nc.u32 %r78, [%rd29];
	// end inline asm
	mov.b32 	%f69, %r78;
	add.s64 	%rd30, %rd19, 11264;
	// begin inline asm
	ld.global.nc.u32 %r79, [%rd30];
	// end inline asm
	mov.b32 	%f70, %r79;
	add.s64 	%rd31, %rd19, 12288;
	// begin inline asm
	ld.global.nc.u32 %r80, [%rd31];
	// end inline asm
	mov.b32 	%f71, %r80;
	add.s64 	%rd32, %rd19, 13312;
	// begin inline asm
	ld.global.nc.u32 %r81, [%rd32];
	// end inline asm
	mov.b32 	%f72, %r81;
	add.s64 	%rd33, %rd19, 14336;
	// begin inline asm
	ld.global.nc.u32 %r82, [%rd33];
	// end inline asm
	mov.b32 	%f73, %r82;
	add.s64 	%rd34, %rd19, 15360;
	// begin inline asm
	ld.global.nc.u32 %r83, [%rd34];
	// end inline asm
	mov.b32 	%f74, %r83;
	add.f32 	%f75, %f59, %f60;
	add.f32 	%f76, %f61, %f62;
	add.f32 	%f77, %f63, %f64;
	add.f32 	%f78, %f65, %f66;
	add.f32 	%f79, %f67, %f68;
	add.f32 	%f80, %f69, %f70;
	add.f32 	%f81, %f71, %f72;
	add.f32 	%f82, %f73, %f74;
	add.f32 	%f83, %f75, %f76;
	add.f32 	%f84, %f77, %f78;
	add.f32 	%f85, %f79, %f80;
	add.f32 	%f86, %f81, %f82;
	add.f32 	%f87, %f83, %f84;
	add.f32 	%f88, %f85, %f86;
	add.f32 	%f417, %f87, %f88;
	setp.lt.u32 	%p4, %r67, 8192;
	mov.b32 	%r400, 4096;
	@%p4 bra 	$L__BB9_60;
	add.s32 	%r47, %r67, -4096;
	mov.b32 	%r400, 4096;
$L__BB9_58:
	mul.wide.s32 	%rd52, %r400, 4;
	add.s64 	%rd36, %rd19, %rd52;
	// begin inline asm
	ld.global.nc.u32 %r86, [%rd36];
	// end inline asm
	mov.b32 	%f89, %r86;
	add.s64 	%rd37, %rd36, 1024;
	// begin inline asm
	ld.global.nc.u32 %r87, [%rd37];
	// end inline asm
	mov.b32 	%f90, %r87;
	add.s64 	%rd38, %rd36, 2048;
	// begin inline asm
	ld.global.nc.u32 %r88, [%rd38];
	// end inline asm
	mov.b32 	%f91, %r88;
	add.s64 	%rd39, %rd36, 3072;
	// begin inline asm
	ld.global.nc.u32 %r89, [%rd39];
	// end inline asm
	mov.b32 	%f92, %r89;
	add.s64 	%rd40, %rd36, 4096;
	// begin inline asm
	ld.global.nc.u32 %r90, [%rd40];
	// end inline asm
	mov.b32 	%f93, %r90;
	add.s64 	%rd41, %rd36, 5120;
	// begin inline asm
	ld.global.nc.u32 %r91, [%rd41];
	// end inline asm
	mov.b32 	%f94, %r91;
	add.s64 	%rd42, %rd36, 6144;
	// begin inline asm
	ld.global.nc.u32 %r92, [%rd42];
	// end inline asm
	mov.b32 	%f95, %r92;
	add.s64 	%rd43, %rd36, 7168;
	// begin inline asm
	ld.global.nc.u32 %r93, [%rd43];
	// end inline asm
	mov.b32 	%f96, %r93;
	add.s64 	%rd44, %rd36, 8192;
	// begin inline asm
	ld.global.nc.u32 %r94, [%rd44];
	// end inline asm
	mov.b32 	%f97, %r94;
	add.s64 	%rd45, %rd36, 9216;
	// begin inline asm
	ld.global.nc.u32 %r95, [%rd45];
	// end inline asm
	mov.b32 	%f98, %r95;
	add.s64 	%rd46, %rd36, 10240;
	// begin inline asm
	ld.global.nc.u32 %r96, [%rd46];
	// end inline asm
	mov.b32 	%f99, %r96;
	add.s64 	%rd47, %rd36, 11264;
	// begin inline asm
	ld.global.nc.u32 %r97, [%rd47];
	// end inline asm
	mov.b32 	%f100, %r97;
	add.s64 	%rd48, %rd36, 12288;
	// begin inline asm
	ld.global.nc.u32 %r98, [%rd48];
	// end inline asm
	mov.b32 	%f101, %r98;
	add.s64 	%rd49, %rd36, 13312;
	// begin inline asm
	ld.global.nc.u32 %r99, [%rd49];
	// end inline asm
	mov.b32 	%f102, %r99;
	add.s64 	%rd50, %rd36, 14336;
	// begin inline asm
	ld.global.nc.u32 %r100, [%rd50];
	// end inline asm
	mov.b32 	%f103, %r100;
	add.s64 	%rd51, %rd36, 15360;
	// begin inline asm
	ld.global.nc.u32 %r101, [%rd51];
	// end inline asm
	mov.b32 	%f104, %r101;
	add.f32 	%f105, %f417, %f89;
	add.f32 	%f106, %f90, %f91;
	add.f32 	%f107, %f92, %f93;
	add.f32 	%f108, %f94, %f95;
	add.f32 	%f109, %f96, %f97;
	add.f32 	%f110, %f98, %f99;
	add.f32 	%f111, %f100, %f101;
	add.f32 	%f112, %f102, %f103;
	add.f32 	%f113, %f105, %f106;
	add.f32 	%f114, %f107, %f108;
	add.f32 	%f115, %f109, %f110;
	add.f32 	%f116, %f111, %f112;
	add.f32 	%f117, %f113, %f114;
	add.f32 	%f118, %f115, %f116;
	add.f32 	%f119, %f117, %f118;
	add.f32 	%f417, %f119, %f104;
	sub.s32 	%r102, %r67, %r400;
	setp.lt.s32 	%p5, %r102, 4096;
	@%p5 bra 	$L__BB9_68;
	add.s32 	%r400, %r400, 4096;
	setp.le.s32 	%p6, %r400, %r47;
	@%p6 bra 	$L__BB9_58;
$L__BB9_60:
	setp.le.s32 	%p7, %r67, %r400;
	@%p7 bra 	$L__BB9_68;
	sub.s32 	%r51, %r67, %r400;
	setp.ge.s32 	%p8, %r46, %r51;
	@%p8 bra 	$L__BB9_68;
	not.b32 	%r103, %r46;
	add.s32 	%r104, %r67, %r103;
	sub.s32 	%r52, %r104, %r400;
	and.b32  	%r105, %r52, 768;
	setp.eq.s32 	%p9, %r105, 768;
	mov.u32 	%r404, %r46;
	@%p9 bra 	$L__BB9_65;
	add.s32 	%r402, %r46, %r400;
	shr.u32 	%r106, %r52, 8;
	add.s32 	%r107, %r106, 1;
	and.b32  	%r108, %r107, 3;
	neg.s32 	%r401, %r108;
	mov.u32 	%r404, %r46;
$L__BB9_64:
	.pragma "nounroll";
	mul.wide.u32 	%rd54, %r402, 4;
	add.s64 	%rd53, %rd16, %rd54;
	// begin inline asm
	ld.global.nc.u32 %r109, [%rd53];
	// end inline asm
	mov.b32 	%f121, %r109;
	add.f32 	%f417, %f417, %f121;
	add.s32 	%r404, %r404, 256;
	add.s32 	%r402, %r402, 256;
	add.s32 	%r401, %r401, 1;
	setp.ne.s32 	%p10, %r401, 0;
	@%p10 bra 	$L__BB9_64;
$L__BB9_65:
	setp.lt.u32 	%p11, %r52, 768;
	@%p11 bra 	$L__BB9_68;
	cvt.u64.u32 	%rd55, %r404;
	cvt.u64.u32 	%rd56, %r400;
	add.s64 	%rd57, %rd55, %rd56;
	shl.b64 	%rd58, %rd57, 2;
	add.s64 	%rd59, %rd58, %rd16;
	add.s64 	%rd124, %rd59, 2048;
	add.s32 	%r405, %r404, %r400;
$L__BB9_67:
	mul.wide.u32 	%rd64, %r405, 4;
	add.s64 	%rd60, %rd16, %rd64;
	// begin inline asm
	ld.global.nc.u32 %r110, [%rd60];
	// end inline asm
	mov.b32 	%f122, %r110;
	add.f32 	%f123, %f417, %f122;
	add.s64 	%rd61, %rd124, -1024;
	// begin inline asm
	ld.global.nc.u32 %r111, [%rd61];
	// end inline asm
	mov.b32 	%f124, %r111;
	add.f32 	%f125, %f123, %f124;
	// begin inline asm
	ld.global.nc.u32 %r112, [%rd124];
	// end inline asm
	mov.b32 	%f126, %r112;
	add.f32 	%f127, %f125, %f126;
	add.s64 	%rd63, %rd124, 1024;
	// begin inline asm
	ld.global.nc.u32 %r113, [%rd63];
	// end inline asm
	mov.b32 	%f128, %r113;
	add.f32 	%f417, %f127, %f128;
	add.s32 	%r404, %r404, 1024;
	add.s64 	%rd124, %rd124, 4096;
	add.s32 	%r405, %r405, 1024;
	setp.lt.s32 	%p12, %r404, %r51;
	@%p12 bra 	$L__BB9_67;
$L__BB9_68:
	// begin inline asm
	mov.u32 %r114, %laneid;
	// end inline asm
	mov.b32 	%r116, %f417;
	mov.b32 	%r117, 1;
	mov.b32 	%r138, 31;
	mov.b32 	%r139, -1;
	// begin inline asm
	shfl.sync.down.b32 %r115, %r116, %r117, %r138, %r139;
	// end inline asm
	setp.gt.s32 	%p13, %r114, 30;
	mov.b32 	%f129, %r115;
	add.f32 	%f130, %f417, %f129;
	selp.f32 	%f131, %f417, %f130, %p13;
	mov.b32 	%r121, %f131;
	mov.b32 	%r122, 2;
	// begin inline asm
	shfl.sync.down.b32 %r120, %r121, %r122, %r138, %r139;
	// end inline asm
	setp.gt.s32 	%p14, %r114, 29;
	mov.b32 	%f132, %r120;
	add.f32 	%f133, %f131, %f132;
	selp.f32 	%f134, %f131, %f133, %p14;
	mov.b32 	%r126, %f134;
	mov.b32 	%r127, 4;
	// begin inline asm
	shfl.sync.down.b32 %r125, %r126, %r127, %r138, %r139;
	// end inline asm
	setp.gt.s32 	%p15, %r114, 27;
	mov.b32 	%f135, %r125;
	add.f32 	%f136, %f134, %f135;
	selp.f32 	%f137, %f134, %f136, %p15;
	mov.b32 	%r131, %f137;
	mov.b32 	%r132, 8;
	// begin inline asm
	shfl.sync.down.b32 %r130, %r131, %r132, %r138, %r139;
	// end inline asm
	setp.gt.s32 	%p16, %r114, 23;
	mov.b32 	%f138, %r130;
	add.f32 	%f139, %f137, %f138;
	selp.f32 	%f140, %f137, %f139, %p16;
	mov.b32 	%r136, %f140;
	mov.b32 	%r137, 16;
	// begin inline asm
	shfl.sync.down.b32 %r135, %r136, %r137, %r138, %r139;
	// end inline asm
	setp.gt.s32 	%p17, %r114, 15;
	mov.b32 	%f141, %r135;
	add.f32 	%f54, %f140, %f141;
	selp.f32 	%f418, %f140, %f54, %p17;
	setp.ne.s32 	%p18, %r114, 0;
	@%p18 bra 	$L__BB9_70;
	shr.u32 	%r140, %r46, 3;
	and.b32  	%r141, %r140, 124;
	mov.u32 	%r142, _ZZN3cub18CUB_300001_SM_10006detail6reduce28DeviceReduceSingleTileKernelINS2_10policy_hubIfyN4cuda3std3__44plusIfEEE10Policy1000EPfSC_iS9_ffNS7_10__identityEEEvT0_T1_T2_T3_T4_T6_E12temp_storage;
	add.s32 	%r143, %r142, %r141;
	st.shared.f32 	[%r143+8], %f54;
$L__BB9_70:
	bar.sync 	0;
	setp.ne.s32 	%p19, %r46, 0;
	@%p19 bra 	$L__BB9_72;
	ld.shared.f32 	%f142, [_ZZN3cub18CUB_300001_SM_10006detail6reduce28DeviceReduceSingleTileKernelINS2_10policy_hubIfyN4cuda3std3__44plusIfEEE10Policy1000EPfSC_iS9_ffNS7_10__identityEEEvT0_T1_T2_T3_T4_T6_E12temp_storage+12];
	add.f32 	%f143, %f418, %f142;
	ld.shared.f32 	%f144, [_ZZN3cub18CUB_300001_SM_10006detail6reduce28DeviceReduceSingleTileKernelINS2_10policy_hubIfyN4cuda3std3__44plusIfEEE10Policy1000EPfSC_iS9_ffNS7_10__identityEEEvT0_T1_T2_T3_T4_T6_E12temp_storage+16];
	add.f32 	%f145, %f143, %f144;
	ld.shared.f32 	%f146, [_ZZN3cub18CUB_300001_SM_10006detail6reduce28DeviceReduceSingleTileKernelINS2_10policy_hubIfyN4cuda3std3__44plusIfEEE10Policy1000EPfSC_iS9_ffNS7_10__identityEEEvT0_T1_T2_T3_T4_T6_E12temp_storage+20];
	add.f32 	%f147, %f145, %f146;
	ld.shared.f32 	%f148, [_ZZN3cub18CUB_300001_SM_10006detail6reduce28DeviceReduceSingleTileKernelINS2_10policy_hubIfyN4cuda3std3__44plusIfEEE10Policy1000EPfSC_iS9_ffNS7_10__identityEEEvT0_T1_T2_T3_T4_T6_E12temp_storage+24];
	add.f32 	%f149, %f147, %f148;
	ld.shared.f32 	%f150, [_ZZN3cub18CUB_300001_SM_10006detail6reduce28DeviceReduceSingleTileKernelINS2_10policy_hubIfyN4cuda3std3__44plusIfEEE10Policy1000EPfSC_iS9_ffNS7_10__identityEEEvT0_T1_T2_T3_T4_T6_E12temp_storage+28];
	add.f32 	%f151, %f149, %f150;
	ld.shared.f32 	%f152, [_ZZN3cub18CUB_300001_SM_10006detail6reduce28DeviceReduceSingleTileKernelINS2_10policy_hubIfyN4cuda3std3__44plusIfEEE10Policy1000EPfSC_iS9_ffNS7_10__identityEEEvT0_T1_T2_T3_T4_T6_E12temp_storage+32];
	add.f32 	%f153, %f151, %f152;
	ld.shared.f32 	%f154, [_ZZN3cub18CUB_300001_SM_10006detail6reduce28DeviceReduceSingleTileKernelINS2_10policy_hubIfyN4cuda3std3__44plusIfEEE10Policy1000EPfSC_iS9_ffNS7_10__identityEEEvT0_T1_T2_T3_T4_T6_E12temp_storage+36];
	add.f32 	%f418, %f153, %f154;
$L__BB9_72:
	mov.u32 	%r379, %tid.x;
	setp.ne.s32 	%p95, %r379, 0;
	@%p95 bra 	$L__BB9_74;
	add.f32 	%f391, %f58, %f418;
	st.global.f32 	[%rd1], %f391;
$L__BB9_74:
	ret;

}
	// .globl	_ZN3cub18CUB_300001_SM_10006detail6reduce28DeviceReduceSingleTileKernelINS2_10policy_hubIfjN4cuda3std3__44plusIfEEE10Policy1000EN6thrust24THRUST_300001_SM_1000_NS6detail15normal_iteratorINSD_10device_ptrIKfEEEEPfjS9_ffNS7_10__identityEEEvT0_T1_T2_T3_T4_T6_
.visible .entry _ZN3cub18CUB_300001_SM_10006detail6reduce28DeviceReduceSingleTileKernelINS2_10policy_hubIfjN4cuda3std3__44plusIfEEE10Policy1000EN6thrust24THRUST_300001_SM_1000_NS6detail15normal_iteratorINSD_10device_ptrIKfEEEEPfjS9_ffNS7_10__identityEEEvT0_T1_T2_T3_T4_T6_(
	.param .align 8 .b8 _ZN3cub18CUB_300001_SM_10006detail6reduce28DeviceReduceSingleTileKernelINS2_10policy_hubIfjN4cuda3std3__44plusIfEEE10Policy1000EN6thrust24THRUST_300001_SM_1000_NS6detail15normal_iteratorINSD_10device_ptrIKfEEEEPfjS9_ffNS7_10__identityEEEvT0_T1_T2_T3_T4_T6__param_0[8],
	.param .u64 .ptr .align 1 _ZN3cub18CUB_300001_SM_10006detail6reduce28DeviceReduceSingleTileKernelINS2_10policy_hubIfjN4cuda3std3__44plusIfEEE10Policy1000EN6thrust24THRUST_300001_SM_1000_NS6detail15normal_iteratorINSD_10device_ptrIKfEEEEPfjS9_ffNS7_10__identityEEEvT0_T1_T2_T3_T4_T6__param_1,
	.param .u32 _ZN3cub18CUB_300001_SM_10006detail6reduce28DeviceReduceSingleTileKernelINS2_10policy_hubIfjN4cuda3std3__44plusIfEEE10Policy1000EN6thrust24THRUST_300001_SM_1000_NS6detail15normal_iteratorINSD_10device_ptrIKfEEEEPfjS9_ffNS7_10__identityEEEvT0_T1_T2_T3_T4_T6__param_2,
	.param .align 1 .b8 _ZN3cub18CUB_300001_SM_10006detail6reduce28DeviceReduceSingleTileKernelINS2_10policy_hubIfjN4cuda3std3__44plusIfEEE10Policy1000EN6thrust24THRUST_300001_SM_1000_NS6detail15normal_iteratorINSD_10device_ptrIKfEEEEPfjS9_ffNS7_10__identityEEEvT0_T1_T2_T3_T4_T6__param_3[1],
	.param .f32 _ZN3cub18CUB_300001_SM_10006detail6reduce28DeviceReduceSingleTileKernelINS2_10policy_hubIfjN4cuda3std3__44plusIfEEE10Policy1000EN6thrust24THRUST_300001_SM_1000_NS6detail15normal_iteratorINSD_10device_ptrIKfEEEEPfjS9_ffNS7_10__identityEEEvT0_T1_T2_T3_T4_T6__param_4,
	.param .align 1 .b8 _ZN3cub18CUB_300001_SM_10006detail6reduce28DeviceReduceSingleTileKernelINS2_10policy_hubIfjN4cuda3std3__44plusIfEEE10Policy1000EN6thrust24THRUST_300001_SM_1000_NS6detail15normal_iteratorINSD_10device_ptrIKfEEEEPfjS9_ffNS7_10__identityEEEvT0_T1_T2_T3_T4_T6__param_5[1]
)
.maxntid 512
.minnctapersm 1
{
	.reg .pred 	%p<67>;
	.reg .b32 	%r<211>;
	.reg .b32 	%f<384>;
	.reg .b64 	%rd<84>;
	// demoted variable
	.shared .align 4 .b8 _ZZN3cub18CUB_300001_SM_10006detail6reduce28DeviceReduceSingleTileKernelINS2_10policy_hubIfjN4cuda3std3__44plusIfEEE10Policy1000EN6thrust24THRUST_300001_SM_1000_NS6detail15normal_iteratorINSD_10device_ptrIKfEEEEPfjS9_ffNS7_10__identityEEEvT0_T1_T2_T3_T4_T6_E12temp_storage[84];
	ld.param.u64 	%rd9, [_ZN3cub18CUB_300001_SM_10006detail6reduce28DeviceReduceSingleTileKernelINS2_10policy_hubIfjN4cuda3std3__44plusIfEEE10Policy1000EN6thrust24THRUST_300001_SM_1000_NS6detail15normal_iteratorINSD_10device_ptrIKfEEEEPfjS9_ffNS7_10__identityEEEvT0_T1_T2_T3_T4_T6__param_0];
	ld.param.u64 	%rd10, [_ZN3cub18CUB_300001_SM_10006detail6reduce28DeviceReduceSingleTileKernelINS2_10policy_hubIfjN4cuda3std3__44plusIfEEE10Policy1000EN6thrust24THRUST_300001_SM_1000_NS6detail15normal_iteratorINSD_10device_ptrIKfEEEEPfjS9_ffNS7_10__identityEEEvT0_T1_T2_T3_T4_T6__param_1];
	ld.param.u32 	%r51, [_ZN3cub18CUB_300001_SM_10006detail6reduce28DeviceReduceSingleTileKernelINS2_10policy_hubIfjN4cuda3std3__44plusIfEEE10Policy1000EN6thrust24THRUST_300001_SM_1000_NS6detail15normal_iteratorINSD_10device_ptrIKfEEEEPfjS9_ffNS7_10__identityEEEvT0_T1_T2_T3_T4_T6__param_2];
	ld.param.f32 	%f42, [_ZN3cub18CUB_300001_SM_10006detail6reduce28DeviceReduceSingleTileKernelINS2_10policy_hubIfjN4cuda3std3__44plusIfEEE10Policy1000EN6thrust24THRUST_300001_SM_1000_NS6detail15normal_iteratorINSD_10device_ptrIKfEEEEPfjS9_ffNS7_10__identityEEEvT0_T1_T2_T3_T4_T6__param_4];
	cvta.to.global.u64 	%rd1, %rd10;
	setp.ne.s32 	%p1, %r51, 0;
	@%p1 bra 	$L__BB10_3;
	mov.u32 	%r193, %tid.x;
	setp.ne.s32 	%p66, %r193, 0;
	@%p66 bra 	$L__BB10_52;
	st.global.f32 	[%rd1], %f42;
	bra.uni 	$L__BB10_52;
$L__BB10_3:
	cvta.to.global.u64 	%rd2, %rd9;
	setp.gt.u32 	%p2, %r51, 8191;
	@%p2 bra 	$L__BB10_28;
	mov.u32 	%r1, %tid.x;
	setp.ge.u32 	%p24, %r1, %r51;
	mov.f32 	%f371, 0f00000000;
	mov.u32 	%r197, %r1;
	@%p24 bra 	$L__BB10_6;
	mul.wide.u32 	%rd73, %r1, 4;
	add.s64 	%rd74, %rd2, %rd73;
	ld.global.f32 	%f371, [%rd74];
	add.s32 	%r197, %r1, 512;
$L__BB10_6:
	setp.ge.u32 	%p25, %r197, %r51;
	@%p25 bra 	$L__BB10_19;
	not.b32 	%r120, %r197;
	add.s32 	%r121, %r51, %r120;
	shr.u32 	%r122, %r121, 9;
	add.s32 	%r4, %r122, 1;
	and.b32  	%r5, %r4, 15;
	setp.lt.u32 	%p26, %r121, 7680;
	@%p26 bra 	$L__BB10_10;
	and.b32  	%r123, %r4, 16777200;
	neg.s32 	%r195, %r123;
	mul.wide.u32 	%rd75, %r197, 4;
	add.s64 	%rd76, %rd75, %rd2;
	add.s64 	%rd82, %rd76, 16384;
$L__BB10_9:
	.pragma "nounroll";
	ld.global.f32 	%f205, [%rd82+-16384];
	add.f32 	%f206, %f371, %f205;
	ld.global.f32 	%f207, [%rd82+-14336];
	add.f32 	%f208, %f206, %f207;
	ld.global.f32 	%f209, [%rd82+-12288];
	add.f32 	%f210, %f208, %f209;
	ld.global.f32 	%f211, [%rd82+-10240];
	add.f32 	%f212, %f210, %f211;
	ld.global.f32 	%f213, [%rd82+-8192];
	add.f32 	%f214, %f212, %f213;
	ld.global.f32 	%f215, [%rd82+-6144];
	add.f32 	%f216, %f214, %f215;
	ld.global.f32 	%f217, [%rd82+-4096];
	add.f32 	%f218, %f216, %f217;
	ld.global.f32 	%f219, [%rd82+-2048];
	add.f32 	%f220, %f218, %f219;
	ld.global.f32 	%f221, [%rd82];
	add.f32 	%f222, %f220, %f221;
	ld.global.f32 	%f223, [%rd82+2048];
	add.f32 	%f224, %f222, %f223;
	ld.global.f32 	%f225, [%rd82+4096];
	add.f32 	%f226, %f224, %f225;
	ld.global.f32 	%f227, [%rd82+6144];
	add.f32 	%f228, %f226, %f227;
	ld.global.f32 	%f229, [%rd82+8192];
	add.f32 	%f230, %f228, %f229;
	ld.global.f32 	%f231, [%rd82+10240];
	add.f32 	%f232, %f230, %f231;
	ld.global.f32 	%f233, [%rd82+12288];
	add.f32 	%f234, %f232, %f233;
	ld.global.f32 	%f235, [%rd82+14336];
	add.f32 	%f371, %f234, %f235;
	add.s32 	%r197, %r197, 8192;
	add.s32 	%r195, %r195, 16;
	add.s64 	%rd82, %rd82, 32768;
	setp.ne.s32 	%p27, %r195, 0;
	@%p27 bra 	$L__BB10_9;
$L__BB10_10:
	setp.eq.s32 	%p28, %r5, 0;
	@%p28 bra 	$L__BB10_19;
	and.b32  	%r12, %r4, 7;
	setp.lt.u32 	%p29, %r5, 8;
	@%p29 bra 	$L__BB10_13;
	mul.wide.u32 	%rd77, %r197, 4;
	add.s64 	%rd78, %rd2, %rd77;
	ld.global.f32 	%f237, [%rd78];
	add.f32 	%f238, %f371, %f237;
	ld.global.f32 	%f239, [%rd78+2048];
	add.f32 	%f240, %f238, %f239;
	ld.global.f32 	%f241, [%rd78+4096];
	add.f32 	%f242, %f240, %f241;
	ld.global.f32 	%f243, [%rd78+6144];
	add.f32 	%f244, %f242, %f243;
	ld.global.f32 	%f245, [%rd78+8192];
	add.f32 	%f246, %f244, %f245;
	ld.global.f32 	%f247, [%rd78+10240];
	add.f32 	%f248, %f246, %f247;
	ld.global.f32 	%f249, [%rd78+12288];
	add.f32 	%f250, %f248, %f249;
	ld.global.f32 	%f251, [%rd78+14336];
	add.f32 	%f371, %f250, %f251;
	add.s32 	%r197, %r197, 4096;
$L__BB10_13:
	setp.eq.s32 	%p30, %r12, 0;
	@%p30 bra 	$L__BB10_19;
	and.b32  	%r15, %r4, 3;
	setp.lt.u32 	%p31, %r12, 4;
	@%p31 bra 	$L__BB10_16;
	mul.wide.u32 	%rd79, %r197, 4;
	add.s64 	%rd80, %rd2, %rd79;
	ld.global.f32 	%f253, [%rd80];
	add.f32 	%f254, %f371, %f253;
	ld.global.f32 	%f255, [%rd80+2048];
	add.f32 	%f256, %f254, %f255;
	ld.global.f32 	%f257, [%rd80+4096];
	add.f32 	%f258, %f256, %f257;
	ld.global.f32 	%f259, [%rd80+6144];
	add.f32 	%f371, %f258, %f259;
	add.s32 	%r197, %r197, 2048;
$L__BB10_16:
	setp.eq.s32 	%p32, %r15, 0;
	@%p32 bra 	$L__BB10_19;
	mul.wide.u32 	%rd81, %r197, 4;
	add.s64 	%rd83, %rd2, %rd81;
	neg.s32 	%r200, %r15;
$L__BB10_18:
	.pragma "nounroll";
	ld.global.f32 	%f260, [%rd83];
	add.f32 	%f371, %f371, %f260;
	add.s64 	%rd83, %rd83, 2048;
	add.s32 	%r200, %r200, 1;
	setp.ne.s32 	%p33, %r200, 0;
	@%p33 bra 	$L__BB10_18;
$L__BB10_19:
	setp.lt.u32 	%p34, %r51, 512;
	@%p34 bra 	$L__BB10_24;
	// begin inline asm
	mov.u32 %r162, %laneid;
	// end inline asm
	mov.b32 	%r164, %f371;
	mov.b32 	%r165, 1;
	mov.b32 	%r186, 31;
	mov.b32 	%r187, -1;
	// begin inline asm
	shfl.sync.down.b32 %r163, %r164, %r165, %r186, %r187;
	// end inline asm
	setp.gt.s32 	%p58, %r162, 30;
	mov.b32 	%f319, %r163;
	add.f32 	%f320, %f371, %f319;
	selp.f32 	%f321, %f371, %f320, %p58;
	mov.b32 	%r169, %f321;
	mov.b32 	%r170, 2;
	// begin inline asm
	shfl.sync.down.b32 %r168, %r169, %r170, %r186, %r187;
	// end inline asm
	setp.gt.s32 	%p59, %r162, 29;
	mov.b32 	%f322, %r168;
	add.f32 	%f323, %f321, %f322;
	selp.f32 	%f324, %f321, %f323, %p59;
	mov.b32 	%r174, %f324;
	mov.b32 	%r175, 4;
	// begin inline asm
	shfl.sync.down.b32 %r173, %r174, %r175, %r186, %r187;
	// end inline asm
	setp.gt.s32 	%p60, %r162, 27;
	mov.b32 	%f325, %r173;
	add.f32 	%f326, %f324, %f325;
	selp.f32 	%f327, %f324, %f326, %p60;
	mov.b32 	%r179, %f327;
	mov.b32 	%r180, 8;
	// begin inline asm
	shfl.sync.down.b32 %r178, %r179, %r180, %r186, %r187;
	// end inline asm
	setp.gt.s32 	%p61, %r162, 23;
	mov.b32 	%f328, %r178;
	add.f32 	%f329, %f327, %f328;
	selp.f32 	%f330, %f327, %f329, %p61;
	mov.b32 	%r184, %f330;
	mov.b32 	%r185, 16;
	// begin inline asm
	shfl.sync.down.b32 %r183, %r184, %r185, %r186, %r187;
	// end inline asm
	setp.gt.s32 	%p62, %r162, 15;
	mov.b32 	%f331, %r183;
	add.f32 	%f16, %f330, %f331;
	selp.f32 	%f383, %f330, %f16, %p62;
	setp.ne.s32 	%p63, %r162, 0;
	@%p63 bra 	$L__BB10_22;
	shr.u32 	%r188, %r1, 3;
	and.b32  	%r189, %r188, 124;
	mov.u32 	%r190, _ZZN3cub18CUB_300001_SM_10006detail6reduce28DeviceReduceSingleTileKernelINS2_10policy_hubIfjN4cuda3std3__44plusIfEEE10Policy1000EN6thrust24THRUST_300001_SM_1000_NS6detail15normal_iteratorINSD_10device_ptrIKfEEEEPfjS9_ffNS7_10__identityEEEvT0_T1_T2_T3_T4_T6_E12temp_storage;
	add.s32 	%r191, %r190, %r189;
	st.shared.f32 	[%r191+16], %f16;
$L__BB10_22:
	bar.sync 	0;
	setp.ne.s32 	%p64, %r1, 0;
	@%p64 bra 	$L__BB10_50;
	ld.shared.f32 	%f332, [_ZZN3cub18CUB_300001_SM_10006detail6reduce28DeviceReduceSingleTileKernelINS2_10policy_hubIfjN4cuda3std3__44plusIfEEE10Policy1000EN6thrust24THRUST_300001_SM_1000_NS6detail15normal_iteratorINSD_10device_ptrIKfEEEEPfjS9_ffNS7_10__identityEEEvT0_T1_T2_T3_T4_T6_E12temp_storage+20];
	add.f32 	%f333, %f383, %f332;
	ld.shared.f32 	%f334, [_ZZN3cub18CUB_300001_SM_10006detail6reduce28DeviceReduceSingleTileKernelINS2_10policy_hubIfjN4cuda3std3__44plusIfEEE10Policy1000EN6thrust24THRUST_300001_SM_1000_NS6detail15normal_iteratorINSD_10device_ptrIKfEEEEPfjS9_ffNS7_10__identityEEEvT0_T1_T2_T3_T4_T6_E12temp_storage+24];
	add.f32 	%f335, %f333, %f334;
	ld.shared.f32 	%f336, [_ZZN3cub18CUB_300001_SM_10006detail6reduce28DeviceReduceSingleTileKernelINS2_10policy_hubIfjN4cuda3std3__44plusIfEEE10Policy1000EN6thrust24THRUST_300001_SM_1000_NS6detail15normal_iteratorINSD_10device_ptrIKfEEEEPfjS9_ffNS7_10__identityEEEvT0_T1_T2_T3_T4_T6_E12temp_storage+28];
	add.f32 	%f337, %f335, %f336;
	ld.shared.f32 	%f338, [_ZZN3cub18CUB_300001_SM_10006detail6reduce28DeviceReduceSingleTileKernelINS2_10policy_hubIfjN4cuda3std3__44plusIfEEE10Policy1000EN6thrust24THRUST_300001_SM_1000_NS6detail15normal_iteratorINSD_10device_ptrIKfEEEEPfjS9_ffNS7_10__identityEEEvT0_T1_T2_T3_T4_T6_E12temp_storage+32];
	add.f32 	%f339, %f337, %f338;
	ld.shared.f32 	%f340, [_ZZN3cub18CUB_300001_SM_10006detail6reduce28DeviceReduceSingleTileKernelINS2_10policy_hubIfjN4cuda3std3__44plusIfEEE10Policy1000EN6thrust24THRUST_300001_SM_1000_NS6detail15normal_iteratorINSD_10device_ptrIKfEEEEPfjS9_ffNS7_10__identityEEEvT0_T1_T2_T3_T4_T6_E12temp_storage+36];
	add.f32 	%f341, %f339, %f340;
	ld.shared.f32 	%f342, [_ZZN3cub18CUB_300001_SM_10006detail6reduce28DeviceReduceSingleTileKernelINS2_10policy_hubIfjN4cuda3std3__44plusIfEEE10Policy1000EN6thrust24THRUST_300001_SM_1000_NS6detail15normal_iteratorINSD_10device_ptrIKfEEEEPfjS9_ffNS7_10__identityEEEvT0_T1_T2_T3_T4_T6_E12temp_storage+40];
	add.f32 	%f343, %f341, %f342;
	ld.shared.f32 	%f344, [_ZZN3cub18CUB_300001_SM_10006detail6reduce28DeviceReduceSingleTileKernelINS2_10policy_hubIfjN4cuda3std3__44plusIfEEE10Policy1000EN6thrust24THRUST_300001_SM_1000_NS6detail15normal_iteratorINSD_10device_ptrIKfEEEEPfjS9_ffNS7_10__identityEEEvT0_T1_T2_T3_T4_T6_E12temp_storage+44];
	add.f32 	%f345, %f343, %f344;
	ld.shared.f32 	%f346, [_ZZN3cub18CUB_300001_SM_10006detail6reduce28DeviceReduceSingleTileKernelINS2_10policy_hubIfjN4cuda3std3__44plusIfEEE10Policy1000EN6thrust24THRUST_300001_SM_1000_NS6detail15normal_iteratorINSD_10device_ptrIKfEEEEPfjS9_ffNS7_10__identityEEEvT0_T1_T2_T3_T4_T6_E12temp_storage+48];
	add.f32 	%f347, %f345, %f346;
	ld.shared.f32 	%f348, [_ZZN3cub18CUB_300001_SM_10006detail6reduce28DeviceReduceSingleTileKernelINS2_10policy_hubIfjN4cuda3std3__44plusIfEEE10Policy1000EN6thrust24THRUST_300001_SM_1000_NS6detail15normal_iteratorINSD_10device_ptrIKfEEEEPfjS9_ffNS7_10__identityEEEvT0_T1_T2_T3_T4_T6_E12temp_storage+52];
	add.f32 	%f349, %f347, %f348;
	ld.shared.f32 	%f350, [_ZZN3cub18CUB_300001_SM_10006detail6reduce28DeviceReduceSingleTileKernelINS2_10policy_hubIfjN4cuda3std3__44plusIfEEE10Policy1000EN6thrust24THRUST_300001_SM_1000_NS6detail15normal_iteratorINSD_10device_ptrIKfEEEEPfjS9_ffNS7_10__identityEEEvT0_T1_T2_T3_T4_T6_E12temp_storage+56];
	add.f32 	%f351, %f349, %f350;
	ld.shared.f32 	%f352, [_ZZN3cub18CUB_300001_SM_10006detail6reduce28DeviceReduceSingleTileKernelINS2_10policy_hubIfjN4cuda3std3__44plusIfEEE10Policy1000EN6thrust24THRUST_300001_SM_1000_NS6detail15normal_iteratorINSD_10device_ptrIKfEEEEPfjS9_ffNS7_10__identityEEEvT0_T1_T2_T3_T4_T6_E12temp_storage+60];
	add.f32 	%f353, %f351, %f352;
	ld.shared.f32 	%f354, [_ZZN3cub18CUB_300001_SM_10006detail6reduce28DeviceReduceSingleTileKernelINS2_10policy_hubIfjN4cuda3std3__44plusIfEEE10Policy1000EN6thrust24THRUST_300001_SM_1000_NS6detail15normal_iteratorINSD_10device_ptrIKfEEEEPfjS9_ffNS7_10__identityEEEvT0_T1_T2_T3_T4_T6_E12temp_storage+64];
	add.f32 	%f355, %f353, %f354;
	ld.shared.f32 	%f356, [_ZZN3cub18CUB_300001_SM_10006detail6reduce28DeviceReduceSingleTileKernelINS2_10policy_hubIfjN4cuda3std3__44plusIfEEE10Policy1000EN6thrust24THRUST_300001_SM_1000_NS6detail15normal_iteratorINSD_10device_ptrIKfEEEEPfjS9_ffNS7_10__identityEEEvT0_T1_T2_T3_T4_T6_E12temp_storage+68];
	add.f32 	%f357, %f355, %f356;
	ld.shared.f32 	%f358, [_ZZN3cub18CUB_300001_SM_10006detail6reduce28DeviceReduceSingleTileKernelINS2_10policy_hubIfjN4cuda3std3__44plusIfEEE10Policy1000EN6thrust24THRUST_300001_SM_1000_NS6detail15normal_iteratorINSD_10device_ptrIKfEEEEPfjS9_ffNS7_10__identityEEEvT0_T1_T2_T3_T4_T6_E12temp_storage+72];
	add.f32 	%f359, %f357, %f358;
	ld.shared.f32 	%f360, [_ZZN3cub18CUB_300001_SM_10006detail6reduce28DeviceReduceSingleTileKernelINS2_10policy_hubIfjN4cuda3std3__44plusIfEEE10Policy1000EN6thrust24THRUST_300001_SM_1000_NS6detail15normal_iteratorINSD_10device_ptrIKfEEEEPfjS9_ffNS7_10__identityEEEvT0_T1_T2_T3_T4_T6_E12temp_storage+76];
	add.f32 	%f383, %f359, %f360;
	bra.uni 	$L__BB10_50;
$L__BB10_24:
	// begin inline asm
	mov.u32 %r124, %laneid;
	// end inline asm
	and.b32  	%r150, %r1, 992;
	add.s32 	%r151, %r150, 32;
	setp.gt.u32 	%p35, %r151, %r51;
	not.b32 	%r152, %r150;
	add.s32 	%r153, %r51, %r152;
	selp.b32 	%r148, %r153, 31, %p35;
	mov.b32 	%r126, %f371;
	mov.b32 	%r127, 1;
	mov.b32 	%r149, -1;
	// begin inline asm
	shfl.sync.down.b32 %r125, %r126, %r127, %r148, %r149;
	// end inline asm
	setp.lt.s32 	%p36, %r124, %r148;
	mov.b32 	%f261, %r125;
	add.f32 	%f262, %f371, %f261;
	selp.f32 	%f263, %f262, %f371, %p36;
	mov.b32 	%r131, %f263;
	mov.b32 	%r132, 2;
	// begin inline asm
	shfl.sync.down.b32 %r130, %r131, %r132, %r148, %r149;
	// end inline asm
	add.s32 	%r154, %r124, 2;
	setp.gt.s32 	%p37, %r154, %r148;
	mov.b32 	%f264, %r130;
	add.f32 	%f265, %f263, %f264;
	selp.f32 	%f266, %f263, %f265, %p37;
	mov.b32 	%r136, %f266;
	mov.b32 	%r137, 4;
	// begin inline asm
	shfl.sync.down.b32 %r135, %r136, %r137, %r148, %r149;
	// end inline asm
	add.s32 	%r155, %r124, 4;
	setp.gt.s32 	%p38, %r155, %r148;
	mov.b32 	%f267, %r135;
	add.f32 	%f268, %f266, %f267;
	selp.f32 	%f269, %f266, %f268, %p38;
	mov.b32 	%r141, %f269;
	mov.b32 	%r142, 8;
	// begin inline asm
	shfl.sync.down.b32 %r140, %r141, %r142, %r148, %r149;
	// end inline asm
	add.s32 	%r156, %r124, 8;
	setp.gt.s32 	%p39, %r156, %r148;
	mov.b32 	%f270, %r140;
	add.f32 	%f271, %f269, %f270;
	selp.f32 	%f272, %f269, %f271, %p39;
	mov.b32 	%r146, %f272;
	mov.b32 	%r147, 16;
	// begin inline asm
	shfl.sync.down.b32 %r145, %r146, %r147, %r148, %r149;
	// end inline asm
	add.s32 	%r157, %r124, 16;
	setp.gt.s32 	%p40, %r157, %r148;
	mov.b32 	%f273, %r145;
	add.f32 	%f274, %f272, %f273;
	selp.f32 	%f383, %f272, %f274, %p40;
	setp.ne.s32 	%p41, %r124, 0;
	@%p41 bra 	$L__BB10_26;
	shr.u32 	%r158, %r1, 3;
	and.b32  	%r159, %r158, 124;
	mov.u32 	%r160, _ZZN3cub18CUB_300001_SM_10006detail6reduce28DeviceReduceSingleTileKernelINS2_10policy_hubIfjN4cuda3std3__44plusIfEEE10Policy1000EN6thrust24THRUST_300001_SM_1000_NS6detail15normal_iteratorINSD_10device_ptrIKfEEEEPfjS9_ffNS7_10__identityEEEvT0_T1_T2_T3_T4_T6_E12temp_storage;
	add.s32 	%r161, %r160, %r159;
	st.shared.f32 	[%r161+16], %f383;
$L__BB10_26:
	bar.sync 	0;
	setp.ne.s32 	%p42, %r1, 0;
	@%p42 bra 	$L__BB10_50;
	setp.gt.u32 	%p43, %r51, 32;
	ld.shared.f32 	%f275, [_ZZN3cub18CUB_300001_SM_10006detail6reduce28DeviceReduceSingleTileKernelINS2_10policy_hubIfjN4cuda3std3__44plusIfEEE10Policy1000EN6thrust24THRUST_300001_SM_1000_NS6detail15normal_iteratorINSD_10device_ptrIKfEEEEPfjS9_ffNS7_10__identityEEEvT0_T1_T2_T3_T4_T6_E12temp_storage+20];
	add.f32 	%f276, %f383, %f275;
	selp.f32 	%f277, %f276, %f383, %p43;
	setp.gt.u32 	%p44, %r51, 64;
	ld.shared.f32 	%f278, [_ZZN3cub18CUB_300001_SM_10006detail6reduce28DeviceReduceSingleTileKernelINS2_10policy_hubIfjN4cuda3std3__44plusIfEEE10Policy1000EN6thrust24THRUST_300001_SM_1000_NS6detail15normal_iteratorINSD_10device_ptrIKfEEEEPfjS9_ffNS7_10__identityEEEvT0_T1_T2_T3_T4_T6_E12temp_storage+24];
	add.f32 	%f279, %f278, %f277;
	selp.f32 	%f280, %f279, %f277, %p44;
	setp.gt.u32 	%p45, %r51, 96;
	ld.shared.f32 	%f281, [_ZZN3cub18CUB_300001_SM_10006detail6reduce28DeviceReduceSingleTileKernelINS2_10policy_hubIfjN4cuda3std3__44plusIfEEE10Policy1000EN6thrust24THRUST_300001_SM_1000_NS6detail15normal_iteratorINSD_10device_ptrIKfEEEEPfjS9_ffNS7_10__identityEEEvT0_T1_T2_T3_T4_T6_E12temp_storage+28];
	add.f32 	%f282, %f281, %f280;
	selp.f32 	%f283, %f282, %f280, %p45;
	setp.gt.u32 	%p46, %r51, 128;
	ld.shared.f32 	%f284, [_ZZN3cub18CUB_300001_SM_10006detail6reduce28DeviceReduceSingleTileKernelINS2_10policy_hubIfjN4cuda3std3__44plusIfEEE10Policy1000EN6thrust24THRUST_300001_SM_1000_NS6detail15normal_iteratorINSD_10device_ptrIKfEEEEPfjS9_ffNS7_10__identityEEEvT0_T1_T2_T3_T4_T6_E12temp_storage+32];
	add.f32 	%f285, %f284, %f283;
	selp.f32 	%f286, %f285, %f283, %p46;
	setp.gt.u32 	%p47, %r51, 160;
	ld.shared.f32 	%f287, [_ZZN3cub18CUB_300001_SM_10006detail6reduce28DeviceReduceSingleTileKernelINS2_10policy_hubIfjN4cuda3std3__44plusIfEEE10Policy1000EN6thrust24THRUST_300001_SM_1000_NS6detail15normal_iteratorINSD_10device_ptrIKfEEEEPfjS9_ffNS7_10__identityEEEvT0_T1_T2_T3_T4_T6_E12temp_storage+36];
	add.f32 	%f288, %f287, %f286;
	selp.f32 	%f289, %f288, %f286, %p47;
	setp.gt.u32 	%p48, %r51, 192;
	ld.shared.f32 	%f290, [_ZZN3cub18CUB_300001_SM_10006detail6reduce28DeviceReduceSingleTileKernelINS2_10policy_hubIfjN4cuda3std3__44plusIfEEE10Policy1000EN6thrust24THRUST_300001_SM_1000_NS6detail15normal_iteratorINSD_10device_ptrIKfEEEEPfjS9_ffNS7_10__identityEEEvT0_T1_T2_T3_T4_T6_E12temp_storage+40];
	add.f32 	%f291, %f290, %f289;
	selp.f32 	%f292, %f291, %f289, %p48;
	setp.gt.u32 	%p49, %r51, 224;
	ld.shared.f32 	%f293, [_ZZN3cub18CUB_300001_SM_10006detail6reduce28DeviceReduceSingleTileKernelINS2_10policy_hubIfjN4cuda3std3__44plusIfEEE10Policy1000EN6thrust24THRUST_300001_SM_1000_NS6detail15normal_iteratorINSD_10device_ptrIKfEEEEPfjS9_ffNS7_10__identityEEEvT0_T1_T2_T3_T4_T6_E12temp_storage+44];
	add.f32 	%f294, %f293, %f292;
	selp.f32 	%f295, %f294, %f292, %p49;
	setp.gt.u32 	%p50, %r51, 256;
	ld.shared.f32 	%f296, [_ZZN3cub18CUB_300001_SM_10006detail6reduce28DeviceReduceSingleTileKernelINS2_10policy_hubIfjN4cuda3std3__44plusIfEEE10Policy1000EN6thrust24THRUST_300001_SM_1000_NS6detail15normal_iteratorINSD_10device_ptrIKfEEEEPfjS9_ffNS7_10__identityEEEvT0_T1_T2_T3_T4_T6_E12temp_storage+48];
	add.f32 	%f297, %f296, %f295;
	selp.f32 	%f298, %f297, %f295, %p50;
	setp.gt.u32 	%p51, %r51, 288;
	ld.shared.f32 	%f299, [_ZZN3cub18CUB_300001_SM_10006detail6reduce28DeviceReduceSingleTileKernelINS2_10policy_hubIfjN4cuda3std3__44plusIfEEE10Policy1000EN6thrust24THRUST_300001_SM_1000_NS6detail15normal_iteratorINSD_10device_ptrIKfEEEEPfjS9_ffNS7_10__identityEEEvT0_T1_T2_T3_T4_T6_E12temp_storage+52];
	add.f32 	%f300, %f299, %f298;
	selp.f32 	%f301, %f300, %f298, %p51;
	setp.gt.u32 	%p52, %r51, 320;
	ld.shared.f32 	%f302, [_ZZN3cub18CUB_300001_SM_10006detail6reduce28DeviceReduceSingleTileKernelINS2_10policy_hubIfjN4cuda3std3__44plusIfEEE10Policy1000EN6thrust24THRUST_300001_SM_1000_NS6detail15normal_iteratorINSD_10device_ptrIKfEEEEPfjS9_ffNS7_10__identityEEEvT0_T1_T2_T3_T4_T6_E12temp_storage+56];
	add.f32 	%f303, %f302, %f301;
	selp.f32 	%f304, %f303, %f301, %p52;
	setp.gt.u32 	%p53, %r51, 352;
	ld.shared.f32 	%f305, [_ZZN3cub18CUB_300001_SM_10006detail6reduce28DeviceReduceSingleTileKernelINS2_10policy_hubIfjN4cuda3std3__44plusIfEEE10Policy1000EN6thrust24THRUST_300001_SM_1000_NS6detail15normal_iteratorINSD_10device_ptrIKfEEEEPfjS9_ffNS7_10__identityEEEvT0_T1_T2_T3_T4_T6_E12temp_storage+60];
	add.f32 	%f306, %f305, %f304;
	selp.f32 	%f307, %f306, %f304, %p53;
	setp.gt.u32 	%p54, %r51, 384;
	ld.shared.f32 	%f308, [_ZZN3cub18CUB_300001_SM_10006detail6reduce28DeviceReduceSingleTileKernelINS2_10policy_hubIfjN4cuda3std3__44plusIfEEE10Policy1000EN6thrust24THRUST_300001_SM_1000_NS6detail15normal_iteratorINSD_10device_ptrIKfEEEEPfjS9_ffNS7_10__identityEEEvT0_T1_T2_T3_T4_T6_E12temp_storage+64];
	add.f32 	%f309, %f308, %f307;
	selp.f32 	%f310, %f309, %f307, %p54;
	setp.gt.u32 	%p55, %r51, 416;
	ld.shared.f32 	%f311, [_ZZN3cub18CUB_300001_SM_10006detail6reduce28DeviceReduceSingleTileKernelINS2_10policy_hubIfjN4cuda3std3__44plusIfEEE10Policy1000EN6thrust24THRUST_300001_SM_1000_NS6detail15normal_iteratorINSD_10device_ptrIKfEEEEPfjS9_ffNS7_10__identityEEEvT0_T1_T2_T3_T4_T6_E12temp_storage+68];
	add.f32 	%f312, %f311, %f310;
	selp.f32 	%f313, %f312, %f310, %p55;
	setp.gt.u32 	%p56, %r51, 448;
	ld.shared.f32 	%f314, [_ZZN3cub18CUB_300001_SM_10006detail6reduce28DeviceReduceSingleTileKernelINS2_10policy_hubIfjN4cuda3std3__44plusIfEEE10Policy1000EN6thrust24THRUST_300001_SM_1000_NS6detail15normal_iteratorINSD_10device_ptrIKfEEEEPfjS9_ffNS7_10__identityEEEvT0_T1_T2_T3_T4_T6_E12temp_storage+72];
	add.f32 	%f315, %f314, %f313;
	selp.f32 	%f316, %f315, %f313, %p56;
	setp.gt.u32 	%p57, %r51, 480;
	ld.shared.f32 	%f317, [_ZZN3cub18CUB_300001_SM_10006detail6reduce28DeviceReduceSingleTileKernelINS2_10policy_hubIfjN4cuda3std3__44plusIfEEE10Policy1000EN6thrust24THRUST_300001_SM_1000_NS6detail15normal_iteratorINSD_10device_ptrIKfEEEEPfjS9_ffNS7_10__identityEEEvT0_T1_T2_T3_T4_T6_E12temp_storage+76];
	add.f32 	%f318, %f317, %f316;
	selp.f32 	%f383, %f318, %f316, %p57;
	bra.uni 	$L__BB10_50;
$L__BB10_28:
	mov.u32 	%r21, %tid.x;
	mul.wide.u32 	%rd11, %r21, 4;
	add.s64 	%rd12, %rd2, %rd11;
	ld.global.f32 	%f43, [%rd12];
	ld.global.f32 	%f44, [%rd12+2048];
	ld.global.f32 	%f45, [%rd12+4096];
	ld.global.f32 	%f46, [%rd12+6144];
	ld.global.f32 	%f47, [%rd12+8192];
	ld.global.f32 	%f48, [%rd12+10240];
	ld.global.f32 	%f49, [%rd12+12288];
	ld.global.f32 	%f50, [%rd12+14336];
	ld.global.f32 	%f51, [%rd12+16384];
	ld.global.f32 	%f52, [%rd12+18432];
	ld.global.f32 	%f53, [%rd12+20480];
	ld.global.f32 	%f54, [%rd12+22528];
	ld.global.f32 	%f55, [%rd12+24576];
	ld.global.f32 	%f56, [%rd12+26624];
	ld.global.f32 	%f57, [%rd12+28672];
	ld.global.f32 	%f58, [%rd12+30720];
	add.f32 	%f59, %f43, %f44;
	add.f32 	%f60, %f45, %f46;
	add.f32 	%f61, %f47, %f48;
	add.f32 	%f62, %f49, %f50;
	add.f32 	%f63, %f51, %f52;
	add.f32 	%f64, %f53, %f54;
	add.f32 	%f65, %f55, %f56;
	add.f32 	%f66, %f57, %f58;
	add.f32 	%f67, %f59, %f60;
	add.f32 	%f68, %f61, %f62;
	add.f32 	%f69, %f63, %f64;
	add.f32 	%f70, %f65, %f66;
	add.f32 	%f71, %f67, %f68;
	add.f32 	%f72, %f69, %f70;
	add.f32 	%f382, %f71, %f72;
	add.s32 	%r22, %r51, -8192;
	setp.lt.u32 	%p3, %r22, 8192;
	mov.b32 	%r202, 8192;
	@%p3 bra 	$L__BB10_32;
	mov.b32 	%r202, 8192;
$L__BB10_30:
	add.s32 	%r54, %r21, %r202;
	mul.wide.u32 	%rd13, %r54, 4;
	add.s64 	%rd14, %rd2, %rd13;
	ld.global.f32 	%f73, [%rd14];
	ld.global.f32 	%f74, [%rd14+2048];
	ld.global.f32 	%f75, [%rd14+4096];
	ld.global.f32 	%f76, [%rd14+6144];
	ld.global.f32 	%f77, [%rd14+8192];
	ld.global.f32 	%f78, [%rd14+10240];
	ld.global.f32 	%f79, [%rd14+12288];
	ld.global.f32 	%f80, [%rd14+14336];
	ld.global.f32 	%f81, [%rd14+16384];
	ld.global.f32 	%f82, [%rd14+18432];
	ld.global.f32 	%f83, [%rd14+20480];
	ld.global.f32 	%f84, [%rd14+22528];
	ld.global.f32 	%f85, [%rd14+24576];
	ld.global.f32 	%f86, [%rd14+26624];
	ld.global.f32 	%f87, [%rd14+28672];
	ld.global.f32 	%f88, [%rd14+30720];
	add.f32 	%f89, %f382, %f73;
	add.f32 	%f90, %f74, %f75;
	add.f32 	%f91, %f76, %f77;
	add.f32 	%f92, %f78, %f79;
	add.f32 	%f93, %f80, %f81;
	add.f32 	%f94, %f82, %f83;
	add.f32 	%f95, %f84, %f85;
	add.f32 	%f96, %f86, %f87;
	add.f32 	%f97, %f89, %f90;
	add.f32 	%f98, %f91, %f92;
	add.f32 	%f99, %f93, %f94;
	add.f32 	%f100, %f95, %f96;
	add.f32 	%f101, %f97, %f98;
	add.f32 	%f102, %f99, %f100;
	add.f32 	%f103, %f101, %f102;
	add.f32 	%f382, %f103, %f88;
	sub.s32 	%r55, %r51, %r202;
	setp.lt.u32 	%p4, %r55, 8192;
	@%p4 bra 	$L__BB10_46;
	add.s32 	%r202, %r202, 8192;
	setp.le.u32 	%p5, %r202, %r22;
	@%p5 bra 	$L__BB10_30;
$L__BB10_32:
	setp.le.u32 	%p6, %r51, %r202;
	sub.s32 	%r56, %r51, %r202;
	setp.ge.s32 	%p7, %r21, %r56;
	or.pred  	%p8, %p6, %p7;
	@%p8 bra 	$L__BB10_46;
	not.b32 	%r58, %r21;
	add.s32 	%r59, %r51, %r58;
	sub.s32 	%r60, %r59, %r202;
	shr.u32 	%r61, %r60, 9;
	add.s32 	%r26, %r61, 1;
	and.b32  	%r27, %r26, 15;
	setp.lt.u32 	%p9, %r60, 7680;
	mov.u32 	%r207, %r21;
	@%p9 bra 	$L__BB10_37;
	or.b32  	%r205, %r21, 4096;
	add.s32 	%r204, %r21, %r202;
	and.b32  	%r62, %r26, 16777200;
	neg.s32 	%r203, %r62;
$L__BB10_35:
	.pragma "nounroll";
	mul.wide.u32 	%rd15, %r204, 4;
	add.s64 	%rd16, %rd2, %rd15;
	ld.global.f32 	%f105, [%rd16];
	add.f32 	%f106, %f382, %f105;
	add.s32 	%r63, %r204, 512;
	mul.wide.u32 	%rd17, %r63, 4;
	add.s64 	%rd18, %rd2, %rd17;
	ld.global.f32 	%f107, [%rd18];
	add.f32 	%f108, %f106, %f107;
	add.s32 	%r64, %r204, 1024;
	mul.wide.u32 	%rd19, %r64, 4;
	add.s64 	%rd20, %rd2, %rd19;
	ld.global.f32 	%f109, [%rd20];
	add.f32 	%f110, %f108, %f109;
	add.s32 	%r65, %r204, 1536;
	mul.wide.u32 	%rd21, %r65, 4;
	add.s64 	%rd22, %rd2, %rd21;
	ld.global.f32 	%f111, [%rd22];
	add.f32 	%f112, %f110, %f111;
	add.s32 	%r66, %r204, 2048;
	mul.wide.u32 	%rd23, %r66, 4;
	add.s64 	%rd24, %rd2, %rd23;
	ld.global.f32 	%f113, [%rd24];
	add.f32 	%f114, %f112, %f113;
	add.s32 	%r67, %r204, 2560;
	mul.wide.u32 	%rd25, %r67, 4;
	add.s64 	%rd26, %rd2, %rd25;
	ld.global.f32 	%f115, [%rd26];
	add.f32 	%f116, %f114, %f115;
	add.s32 	%r68, %r204, 3072;
	mul.wide.u32 	%rd27, %r68, 4;
	add.s64 	%rd28, %rd2, %rd27;
	ld.global.f32 	%f117, [%rd28];
	add.f32 	%f118, %f116, %f117;
	add.s32 	%r69, %r204, 3584;
	mul.wide.u32 	%rd29, %r69, 4;
	add.s64 	%rd30, %rd2, %rd29;
	ld.global.f32 	%f119, [%rd30];
	add.f32 	%f120, %f118, %f119;
	add.s32 	%r70, %r204, 4096;
	mul.wide.u32 	%rd31, %r70, 4;
	add.s64 	%rd32, %rd2, %rd31;
	ld.global.f32 	%f121, [%rd32];
	add.f32 	%f122, %f120, %f121;
	add.s32 	%r71, %r204, 4608;
	mul.wide.u32 	%rd33, %r71, 4;
	add.s64 	%rd34, %rd2, %rd33;
	ld.global.f32 	%f123, [%rd34];
	add.f32 	%f124, %f122, %f123;
	add.s32 	%r72, %r204, 5120;
	mul.wide.u32 	%rd35, %r72, 4;
	add.s64 	%rd36, %rd2, %rd35;
	ld.global.f32 	%f125, [%rd36];
	add.f32 	%f126, %f124, %f125;
	add.s32 	%r73, %r204, 5632;
	mul.wide.u32 	%rd37, %r73, 4;
	add.s64 	%rd38, %rd2, %rd37;
	ld.global.f32 	%f127, [%rd38];
	add.f32 	%f128, %f126, %f127;
	add.s32 	%r74, %r204, 6144;
	mul.wide.u32 	%rd39, %r74, 4;
	add.s64 	%rd40, %rd2, %rd39;
	ld.global.f32 	%f129, [%rd40];
	add.f32 	%f130, %f128, %f129;
	add.s32 	%r75, %r204, 6656;
	mul.wide.u32 	%rd41, %r75, 4;
	add.s64 	%rd42, %rd2, %rd41;
	ld.global.f32 	%f131, [%rd42];
	add.f32 	%f132, %f130, %f131;
	add.s32 	%r76, %r204, 7168;
	mul.wide.u32 	%rd43, %r76, 4;
	add.s64 	%rd44, %rd2, %rd43;
	ld.global.f32 	%f133, [%rd44];
	add.f32 	%f134, %f132, %f133;
	add.s32 	%r77, %r204, 7680;
	mul.wide.u32 	%rd45, %r77, 4;
	add.s64 	%rd46, %rd2, %rd45;
	ld.global.f32 	%f135, [%rd46];
	add.f32 	%f382, %f134, %f135;
	add.s32 	%r205, %r205, 8192;
	add.s32 	%r204, %r204, 8192;
	add.s32 	%r203, %r203, 16;
	setp.ne.s32 	%p10, %r203, 0;
	@%p10 bra 	$L__BB10_35;
	add.s32 	%r207, %r205, -4096;
$L__BB10_37:
	setp.eq.s32 	%p11, %r27, 0;
	@%p11 bra 	$L__BB10_46;
	and.b32  	%r39, %r26, 7;
	setp.lt.u32 	%p12, %r27, 8;
	@%p12 bra 	$L__BB10_40;
	add.s32 	%r78, %r207, %r202;
	mul.wide.u32 	%rd47, %r78, 4;
	add.s64 	%rd48, %rd2, %rd47;
	ld.global.f32 	%f137, [%rd48];
	add.f32 	%f138, %f382, %f137;
	add.s32 	%r79, %r78, 512;
	mul.wide.u32 	%rd49, %r79, 4;
	add.s64 	%rd50, %rd2, %rd49;
	ld.global.f32 	%f139, [%rd50];
	add.f32 	%f140, %f138, %f139;
	add.s32 	%r80, %r78, 1024;
	mul.wide.u32 	%rd51, %r80, 4;
	add.s64 	%rd52, %rd2, %rd51;
	ld.global.f32 	%f141, [%rd52];
	add.f32 	%f142, %f140, %f141;
	add.s32 	%r81, %r78, 1536;
	mul.wide.u32 	%rd53, %r81, 4;
	add.s64 	%rd54, %rd2, %rd53;
	ld.global.f32 	%f143, [%rd54];
	add.f32 	%f144, %f142, %f143;
	add.s32 	%r82, %r78, 2048;
	mul.wide.u32 	%rd55, %r82, 4;
	add.s64 	%rd56, %rd2, %rd55;
	ld.global.f32 	%f145, [%rd56];
	add.f32 	%f146, %f144, %f145;
	add.s32 	%r83, %r78, 2560;
	mul.wide.u32 	%rd57, %r83, 4;
	add.s64 	%rd58, %rd2, %rd57;
	ld.global.f32 	%f147, [%rd58];
	add.f32 	%f148, %f146, %f147;
	add.s32 	%r84, %r78, 3072;
	mul.wide.u32 	%rd59, %r84, 4;
	add.s64 	%rd60, %rd2, %rd59;
	ld.global.f32 	%f149, [%rd60];
	add.f32 	%f150, %f148, %f149;
	add.s32 	%r85, %r78, 3584;
	mul.wide.u32 	%rd61, %r85, 4;
	add.s64 	%rd62, %rd2, %rd61;
	ld.global.f32 	%f151, [%rd62];
	add.f32 	%f382, %f150, %f151;
	add.s32 	%r207, %r207, 4096;
$L__BB10_40:
	setp.eq.s32 	%p13, %r39, 0;
	@%p13 bra 	$L__BB10_46;
	and.b32  	%r42, %r26, 3;
	setp.lt.u32 	%p14, %r39, 4;
	@%p14 bra 	$L__BB10_43;
	add.s32 	%r86, %r207, %r202;
	mul.wide.u32 	%rd63, %r86, 4;
	add.s64 	%rd64, %rd2, %rd63;
	ld.global.f32 	%f153, [%rd64];
	add.f32 	%f154, %f382, %f153;
	add.s32 	%r87, %r86, 512;
	mul.wide.u32 	%rd65, %r87, 4;
	add.s64 	%rd66, %rd2, %rd65;
	ld.global.f32 	%f155, [%rd66];
	add.f32 	%f156, %f154, %f155;
	add.s32 	%r88, %r86, 1024;
	mul.wide.u32 	%rd67, %r88, 4;
	add.s64 	%rd68, %rd2, %rd67;
	ld.global.f32 	%f157, [%rd68];
	add.f32 	%f158, %f156, %f157;
	add.s32 	%r89, %r86, 1536;
	mul.wide.u32 	%rd69, %r89, 4;
	add.s64 	%rd70, %rd2, %rd69;
	ld.global.f32 	%f159, [%rd70];
	add.f32 	%f382, %f158, %f159;
	add.s32 	%r207, %r207, 2048;
$L__BB10_43:
	setp.eq.s32 	%p15, %r42, 0;
	@%p15 bra 	$L__BB10_46;
	add.s32 	%r210, %r207, %r202;
	neg.s32 	%r209, %r42;
$L__BB10_45:
	.pragma "nounroll";
	mul.wide.u32 	%rd71, %r210, 4;
	add.s64 	%rd72, %rd2, %rd71;
	ld.global.f32 	%f160, [%rd72];
	add.f32 	%f382, %f382, %f160;
	add.s32 	%r210, %r210, 512;
	add.s32 	%r209, %r209, 1;
	setp.ne.s32 	%p16, %r209, 0;
	@%p16 bra 	$L__BB10_45;
$L__BB10_46:
	// begin inline asm
	mov.u32 %r90, %laneid;
	// end inline asm
	mov.b32 	%r92, %f382;
	mov.b32 	%r93, 1;
	mov.b32 	%r114, 31;
	mov.b32 	%r115, -1;
	// begin inline asm
	shfl.sync.down.b32 %r91, %r92, %r93, %r114, %r115;
	// end inline asm
	setp.gt.s32 	%p17, %r90, 30;
	mov.b32 	%f161, %r91;
	add.f32 	%f162, %f382, %f161;
	selp.f32 	%f163, %f382, %f162, %p17;
	mov.b32 	%r97, %f163;
	mov.b32 	%r98, 2;
	// begin inline asm
	shfl.sync.down.b32 %r96, %r97, %r98, %r114, %r115;
	// end inline asm
	setp.gt.s32 	%p18, %r90, 29;
	mov.b32 	%f164, %r96;
	add.f32 	%f165, %f163, %f164;
	selp.f32 	%f166, %f163, %f165, %p18;
	mov.b32 	%r102, %f166;
	mov.b32 	%r103, 4;
	// begin inline asm
	shfl.sync.down.b32 %r101, %r102, %r103, %r114, %r115;
	// end inline asm
	setp.gt.s32 	%p19, %r90, 27;
	mov.b32 	%f167, %r101;
	add.f32 	%f168, %f166, %f167;
	selp.f32 	%f169, %f166, %f168, %p19;
	mov.b32 	%r107, %f169;
	mov.b32 	%r108, 8;
	// begin inline asm
	shfl.sync.down.b32 %r106, %r107, %r108, %r114, %r115;
	// end inline asm
	setp.gt.s32 	%p20, %r90, 23;
	mov.b32 	%f170, %r106;
	add.f32 	%f171, %f169, %f170;
	selp.f32 	%f172, %f169, %f171, %p20;
	mov.b32 	%r112, %f172;
	mov.b32 	%r113, 16;
	// begin inline asm
	shfl.sync.down.b32 %r111, %r112, %r113, %r114, %r115;
	// end inline asm
	setp.gt.s32 	%p21, %r90, 15;
	mov.b32 	%f173, %r111;
	add.f32 	%f38, %f172, %f173;
	selp.f32 	%f383, %f172, %f38, %p21;
	setp.ne.s32 	%p22, %r90, 0;
	@%p22 bra 	$L__BB10_48;
	shr.u32 	%r116, %r21, 3;
	and.b32  	%r117, %r116, 124;
	mov.u32 	%r118, _ZZN3cub18CUB_300001_SM_10006detail6reduce28DeviceReduceSingleTileKernelINS2_10policy_hubIfjN4cuda3std3__44plusIfEEE10Policy1000EN6thrust24THRUST_300001_SM_1000_NS6detail15normal_iteratorINSD_10device_ptrIKfEEEEPfjS9_ffNS7_10__identityEEEvT0_T1_T2_T3_T4_T6_E12temp_storage;
	add.s32 	%r119, %r118, %r117;
	st.shared.f32 	[%r119+16], %f38;
$L__BB10_48:
	bar.sync 	0;
	setp.ne.s32 	%p23, %r21, 0;
	@%p23 bra 	$L__BB10_50;
	ld.shared.f32 	%f174, [_ZZN3cub18CUB_300001_SM_10006detail6reduce28DeviceReduceSingleTileKernelINS2_10policy_hubIfjN4cuda3std3__44plusIfEEE10Policy1000EN6thrust24THRUST_300001_SM_1000_NS6detail15normal_iteratorINSD_10device_ptrIKfEEEEPfjS9_ffNS7_10__identityEEEvT0_T1_T2_T3_T4_T6_E12temp_storage+20];
	add.f32 	%f175, %f383, %f174;
	ld.shared.f32 	%f176, [_ZZN3cub18CUB_300001_SM_10006detail6reduce28DeviceReduceSingleTileKernelINS2_10policy_hubIfjN4cuda3std3__44plusIfEEE10Policy1000EN6thrust24THRUST_300001_SM_1000_NS6detail15normal_iteratorINSD_10device_ptrIKfEEEEPfjS9_ffNS7_10__identityEEEvT0_T1_T2_T3_T4_T6_E12temp_storage+24];
	add.f32 	%f177, %f175, %f176;
	ld.shared.f32 	%f178, [_ZZN3cub18CUB_300001_SM_10006detail6reduce28DeviceReduceSingleTileKernelINS2_10policy_hubIfjN4cuda3std3__44plusIfEEE10Policy1000EN6thrust24THRUST_300001_SM_1000_NS6detail15normal_iteratorINSD_10device_ptrIKfEEEEPfjS9_ffNS7_10__identityEEEvT0_T1_T2_T3_T4_T6_E12temp_storage+28];
	add.f32 	%f179, %f177, %f178;
	ld.shared.f32 	%f180, [_ZZN3cub18CUB_300001_SM_10006detail6reduce28DeviceReduceSingleTileKernelINS2_10policy_hubIfjN4cuda3std3__44plusIfEEE10Policy1000EN6thrust24THRUST_300001_SM_1000_NS6detail15normal_iteratorINSD_10device_ptrIKfEEEEPfjS9_ffNS7_10__identityEEEvT0_T1_T2_T3_T4_T6_E12temp_storage+32];
	add.f32 	%f181, %f179, %f180;
	ld.shared.f32 	%f182, [_ZZN3cub18CUB_300001_SM_10006detail6reduce28DeviceReduceSingleTileKernelINS2_10policy_hubIfjN4cuda3std3__44plusIfEEE10Policy1000EN6thrust24THRUST_300001_SM_1000_NS6detail15normal_iteratorINSD_10device_ptrIKfEEEEPfjS9_ffNS7_10__identityEEEvT0_T1_T2_T3_T4_T6_E12temp_storage+36];
	add.f32 	%f183, %f181, %f182;
	ld.shared.f32 	%f184, [_ZZN3cub18CUB_300001_SM_10006detail6reduce28DeviceReduceSingleTileKernelINS2_10policy_hubIfjN4cuda3std3__44plusIfEEE10Policy1000EN6thrust24THRUST_300001_SM_1000_NS6detail15normal_iteratorINSD_10device_ptrIKfEEEEPfjS9_ffNS7_10__identityEEEvT0_T1_T2_T3_T4_T6_E12temp_storage+40];
	add.f32 	%f185, %f183, %f184;
	ld.shared.f32 	%f186, [_ZZN3cub18CUB_300001_SM_10006detail6reduce28DeviceReduceSingleTileKernelINS2_10policy_hubIfjN4cuda3std3__44plusIfEEE10Policy1000EN6thrust24THRUST_300001_SM_1000_NS6detail15normal_iteratorINSD_10device_ptrIKfEEEEPfjS9_ffNS7_10__identityEEEvT0_T1_T2_T3_T4_T6_E12temp_storage+44];
	add.f32 	%f187, %f185, %f186;
	ld.shared.f32 	%f188, [_ZZN3cub18CUB_300001_SM_10006detail6reduce28DeviceReduceSingleTileKernelINS2_10policy_hubIfjN4cuda3std3__44plusIfEEE10Policy1000EN6thrust24THRUST_300001_SM_1000_NS6detail15normal_iteratorINSD_10device_ptrIKfEEEEPfjS9_ffNS7_10__identityEEEvT0_T1_T2_T3_T4_T6_E12temp_storage+48];
	add.f32 	%f189, %f187, %f188;
	ld.shared.f32 	%f190, [_ZZN3cub18CUB_300001_SM_10006detail6reduce28DeviceReduceSingleTileKernelINS2_10policy_hubIfjN4cuda3std3__44plusIfEEE10Policy1000EN6thrust24THRUST_300001_SM_1000_NS6detail15normal_iteratorINSD_10device_ptrIKfEEEEPfjS9_ffNS7_10__identityEEEvT0_T1_T2_T3_T4_T6_E12temp_storage+52];
	add.f32 	%f191, %f189, %f190;
	ld.shared.f32 	%f192, [_ZZN3cub18CUB_300001_SM_10006detail6reduce28DeviceReduceSingleTileKernelINS2_10policy_hubIfjN4cuda3std3__44plusIfEEE10Policy1000EN6thrust24THRUST_300001_SM_1000_NS6detail15normal_iteratorINSD_10device_ptrIKfEEEEPfjS9_ffNS7_10__identityEEEvT0_T1_T2_T3_T4_T6_E12temp_storage+56];
	add.f32 	%f193, %f191, %f192;
	ld.shared.f32 	%f194, [_ZZN3cub18CUB_300001_SM_10006detail6reduce28DeviceReduceSingleTileKernelINS2_10policy_hubIfjN4cuda3std3__44plusIfEEE10Policy1000EN6thrust24THRUST_300001_SM_1000_NS6detail15normal_iteratorINSD_10device_ptrIKfEEEEPfjS9_ffNS7_10__identityEEEvT0_T1_T2_T3_T4_T6_E12temp_storage+60];
	add.f32 	%f195, %f193, %f194;
	ld.shared.f32 	%f196, [_ZZN3cub18CUB_300001_SM_10006detail6reduce28DeviceReduceSingleTileKernelINS2_10policy_hubIfjN4cuda3std3__44plusIfEEE10Policy1000EN6thrust24THRUST_300001_SM_1000_NS6detail15normal_iteratorINSD_10device_ptrIKfEEEEPfjS9_ffNS7_10__identityEEEvT0_T1_T2_T3_T4_T6_E12temp_storage+64];
	add.f32 	%f197, %f195, %f196;
	ld.shared.f32 	%f198, [_ZZN3cub18CUB_300001_SM_10006detail6reduce28DeviceReduceSingleTileKernelINS2_10policy_hubIfjN4cuda3std3__44plusIfEEE10Policy1000EN6thrust24THRUST_300001_SM_1000_NS6detail15normal_iteratorINSD_10device_ptrIKfEEEEPfjS9_ffNS7_10__identityEEEvT0_T1_T2_T3_T4_T6_E12temp_storage+68];
	add.f32 	%f199, %f197, %f198;
	ld.shared.f32 	%f200, [_ZZN3cub18CUB_300001_SM_10006detail6reduce28DeviceReduceSingleTileKernelINS2_10policy_hubIfjN4cuda3std3__44plusIfEEE10Policy1000EN6thrust24THRUST_300001_SM_1000_NS6detail15normal_iteratorINSD_10device_ptrIKfEEEEPfjS9_ffNS7_10__identityEEEvT0_T1_T2_T3_T4_T6_E12temp_storage+72];
	add.f32 	%f201, %f199, %f200;
	ld.shared.f32 	%f202, [_ZZN3cub18CUB_300001_SM_10006detail6reduce28DeviceReduceSingleTileKernelINS2_10policy_hubIfjN4cuda3std3__44plusIfEEE10Policy1000EN6thrust24THRUST_300001_SM_1000_NS6detail15normal_iteratorINSD_10device_ptrIKfEEEEPfjS9_ffNS7_10__identityEEEvT0_T1_T2_T3_T4_T6_E12temp_storage+76];
	add.f32 	%f383, %f201, %f202;
$L__BB10_50:
	mov.u32 	%r192, %tid.x;
	setp.ne.s32 	%p65, %r192, 0;
	@%p65 bra 	$L__BB10_52;
	add.f32 	%f361, %f42, %f383;
	st.global.f32 	[%rd1], %f361;
$L__BB10_52:
	ret;

}
	// .globl	_ZN3cub18CUB_300001_SM_10006detail6reduce18DeviceReduceKernelINS2_10policy_hubIfjN4cuda3std3__44plusIfEEE10Policy1000EN6thrust24THRUST_300001_SM_1000_NS6detail15normal_iteratorINSD_10device_ptrIKfEEEEjS9_fNS7_10__identityEEEvT0_PT3_T1_NS0_13GridEvenShareISO_EET2_T4_
.visible .entry _ZN3cub18CUB_300001_SM_10006detail6reduce18DeviceReduceKernelINS2_10policy_hubIfjN4cuda3std3__44plusIfEEE10Policy1000EN6thrust24THRUST_300001_SM_1000_NS6detail15normal_iteratorINSD_10device_ptrIKfEEEEjS9_fNS7_10__identityEEEvT0_PT3_T1_NS0_13GridEvenShareISO_EET2_T4_(
	.param .align 8 .b8 _ZN3cub18CUB_300001_SM_10006detail6reduce18DeviceReduceKernelINS2_10policy_hubIfjN4cuda3std3__44plusIfEEE10Policy1000EN6thrust24THRUST_300001_SM_1000_NS6detail15normal_iteratorINSD_10device_ptrIKfEEEEjS9_fNS7_10__identityEEEvT0_PT3_T1_NS0_13GridEvenShareISO_EET2_T4__param_0[8],
	.param .u64 .ptr .align 1 _ZN3cub18CUB_300001_SM_10006detail6reduce18DeviceReduceKernelINS2_10policy_hubIfjN4cuda3std3__44plusIfEEE10Policy1000EN6thrust24THRUST_300001_SM_1000_NS6detail15normal_iteratorINSD_10device_ptrIKfEEEEjS9_fNS7_10__identityEEEvT0_PT3_T1_NS0_13GridEvenShareISO_EET2_T4__param_1,
	.param .u32 _ZN3cub18CUB_300001_SM_10006detail6reduce18DeviceReduceKernelINS2_10policy_hubIfjN4cuda3std3__44plusIfEEE10Policy1000EN6thrust24THRUST_300001_SM_1000_NS6detail15normal_iteratorINSD_10device_ptrIKfEEEEjS9_fNS7_10__identityEEEvT0_PT3_T1_NS0_13GridEvenShareISO_EET2_T4__param_2,
	.param .align 4 .b8 _ZN3cub18CUB_300001_SM_10006detail6reduce18DeviceReduceKernelINS2_10policy_hubIfjN4cuda3std3__44plusIfEEE10Policy1000EN6thrust24THRUST_300001_SM_1000_NS6detail15normal_iteratorINSD_10device_ptrIKfEEEEjS9_fNS7_10__identityEEEvT0_PT3_T1_NS0_13GridEvenShareISO_EET2_T4__param_3[40],
	.param .align 1 .b8 _ZN3cub18CUB_300001_SM_10006detail6reduce18DeviceReduceKernelINS2_10policy_hubIfjN4cuda3std3__44plusIfEEE10Policy1000EN6thrust24THRUST_300001_SM_1000_NS6detail15normal_iteratorINSD_10device_ptrIKfEEEEjS9_fNS7_10__identityEEEvT0_PT3_T1_NS0_13GridEvenShareISO_EET2_T4__param_4[1],
	.param .align 1 .b8 _ZN3cub18CUB_300001_SM_10006detail6reduce18DeviceReduceKernelINS2_10policy_hubIfjN4cuda3std3__44plusIfEEE10Policy1000EN6thrust24THRUST_300001_SM_1000_NS6detail15normal_iteratorINSD_10device_ptrIKfEEEEjS9_fNS7_10__identityEEEvT0_PT3_T1_NS0_13GridEvenShareISO_EET2_T4__param_5[1]
)
.maxntid 512
{
	.reg .pred 	%p<65>;
	.reg .b16 	%rs<4>;
	.reg .b32 	%r<279>;
	.reg .b32 	%f<380>;
	.reg .b64 	%rd<130>;
	// demoted variable
	.shared .align 4 .b8 _ZZN3cub18CUB_300001_SM_10006detail6reduce18DeviceReduceKernelINS2_10policy_hubIfjN4cuda3std3__44plusIfEEE10Policy1000EN6thrust24THRUST_300001_SM_1000_NS6detail15normal_iteratorINSD_10device_ptrIKfEEEEjS9_fNS7_10__identityEEEvT0_PT3_T1_NS0_13GridEvenShareISO_EET2_T4_E12temp_storage[84];
	ld.param.u32 	%r1, [_ZN3cub18CUB_300001_SM_10006detail6reduce18DeviceReduceKernelINS2_10policy_hubIfjN4cuda3std3__44plusIfEEE10Policy1000EN6thrust24THRUST_300001_SM_1000_NS6detail15normal_iteratorINSD_10device_ptrIKfEEEEjS9_fNS7_10__identityEEEvT0_PT3_T1_NS0_13GridEvenShareISO_EET2_T4__param_3+20];
	ld.param.u32 	%r2, [_ZN3cub18CUB_300001_SM_10006detail6reduce18DeviceReduceKernelINS2_10policy_hubIfjN4cuda3std3__44plusIfEEE10Policy1000EN6thrust24THRUST_300001_SM_1000_NS6detail15normal_iteratorINSD_10device_ptrIKfEEEEjS9_fNS7_10__identityEEEvT0_PT3_T1_NS0_13GridEvenShareISO_EET2_T4__param_3+24];
	ld.param.u64 	%rd3, [_ZN3cub18CUB_300001_SM_10006detail6reduce18DeviceReduceKernelINS2_10policy_hubIfjN4cuda3std3__44plusIfEEE10Policy1000EN6thrust24THRUST_300001_SM_1000_NS6detail15normal_iteratorINSD_10device_ptrIKfEEEEjS9_fNS7_10__identityEEEvT0_PT3_T1_NS0_13GridEvenShareISO_EET2_T4__param_0];
	cvta.to.global.u64 	%rd1, %rd3;
	mov.u32 	%r3, %ctaid.x;
	shl.b32 	%r4, %r2, 13;
	shl.b32 	%r270, %r3, 13;
	sub.s32 	%r6, %r1, %r270;
	setp.gt.u32 	%p1, %r6, 8191;
	@%p1 bra 	$L__BB11_26;
	mov.u32 	%r7, %tid.x;
	setp.ge.u32 	%p23, %r7, %r6;
	mov.f32 	%f368, 0f00000000;
	mov.u32 	%r261, %r7;
	@%p23 bra 	$L__BB11_3;
	add.s32 	%r155, %r270, %r7;
	mul.wide.u32 	%rd66, %r155, 4;
	add.s64 	%rd67, %rd1, %rd66;
	ld.global.f32 	%f368, [%rd67];
	add.s32 	%r261, %r7, 512;
$L__BB11_3:
	setp.ge.u32 	%p24, %r261, %r6;
	@%p24 bra 	$L__BB11_17;
	not.b32 	%r156, %r261;
	add.s32 	%r157, %r1, %r156;
	sub.s32 	%r158, %r157, %r270;
	shr.u32 	%r159, %r158, 9;
	add.s32 	%r10, %r159, 1;
	and.b32  	%r11, %r10, 15;
	setp.lt.u32 	%p25, %r158, 7680;
	@%p25 bra 	$L__BB11_8;
	or.b32  	%r260, %r261, 4096;
	add.s32 	%r259, %r261, %r270;
	and.b32  	%r160, %r10, 16777200;
	neg.s32 	%r258, %r160;
$L__BB11_6:
	.pragma "nounroll";
	mul.wide.u32 	%rd68, %r259, 4;
	add.s64 	%rd69, %rd1, %rd68;
	ld.global.f32 	%f203, [%rd69];
	add.f32 	%f204, %f368, %f203;
	add.s32 	%r161, %r259, 512;
	mul.wide.u32 	%rd70, %r161, 4;
	add.s64 	%rd71, %rd1, %rd70;
	ld.global.f32 	%f205, [%rd71];
	add.f32 	%f206, %f204, %f205;
	add.s32 	%r162, %r259, 1024;
	mul.wide.u32 	%rd72, %r162, 4;
	add.s64 	%rd73, %rd1, %rd72;
	ld.global.f32 	%f207, [%rd73];
	add.f32 	%f208, %f206, %f207;
	add.s32 	%r163, %r259, 1536;
	mul.wide.u32 	%rd74, %r163, 4;
	add.s64 	%rd75, %rd1, %rd74;
	ld.global.f32 	%f209, [%rd75];
	add.f32 	%f210, %f208, %f209;
	add.s32 	%r164, %r259, 2048;
	mul.wide.u32 	%rd76, %r164, 4;
	add.s64 	%rd77, %rd1, %rd76;
	ld.global.f32 	%f211, [%rd77];
	add.f32 	%f212, %f210, %f211;
	add.s32 	%r165, %r259, 2560;
	mul.wide.u32 	%rd78, %r165, 4;
	add.s64 	%rd79, %rd1, %rd78;
	ld.global.f32 	%f213, [%rd79];
	add.f32 	%f214, %f212, %f213;
	add.s32 	%r166, %r259, 3072;
	mul.wide.u32 	%rd80, %r166, 4;
	add.s64 	%rd81, %rd1, %rd80;
	ld.global.f32 	%f215, [%rd81];
	add.f32 	%f216, %f214, %f215;
	add.s32 	%r167, %r259, 3584;
	mul.wide.u32 	%rd82, %r167, 4;
	add.s64 	%rd83, %rd1, %rd82;
	ld.global.f32 	%f217, [%rd83];
	add.f32 	%f218, %f216, %f217;
	add.s32 	%r168, %r259, 4096;
	mul.wide.u32 	%rd84, %r168, 4;
	add.s64 	%rd85, %rd1, %rd84;
	ld.global.f32 	%f219, [%rd85];
	add.f32 	%f220, %f218, %f219;
	add.s32 	%r169, %r259, 4608;
	mul.wide.u32 	%rd86, %r169, 4;
	add.s64 	%rd87, %rd1, %rd86;
	ld.global.f32 	%f221, [%rd87];
	add.f32 	%f222, %f220, %f221;
	add.s32 	%r170, %r259, 5120;
	mul.wide.u32 	%rd88, %r170, 4;
	add.s64 	%rd89, %rd1, %rd88;
	ld.global.f32 	%f223, [%rd89];
	add.f32 	%f224, %f222, %f223;
	add.s32 	%r171, %r259, 5632;
	mul.wide.u32 	%rd90, %r171, 4;
	add.s64 	%rd91, %rd1, %rd90;
	ld.global.f32 	%f225, [%rd91];
	add.f32 	%f226, %f224, %f225;
	add.s32 	%r172, %r259, 6144;
	mul.wide.u32 	%rd92, %r172, 4;
	add.s64 	%rd93, %rd1, %rd92;
	ld.global.f32 	%f227, [%rd93];
	add.f32 	%f228, %f226, %f227;
	add.s32 	%r173, %r259, 6656;
	mul.wide.u32 	%rd94, %r173, 4;
	add.s64 	%rd95, %rd1, %rd94;
	ld.global.f32 	%f229, [%rd95];
	add.f32 	%f230, %f228, %f229;
	add.s32 	%r174, %r259, 7168;
	mul.wide.u32 	%rd96, %r174, 4;
	add.s64 	%rd97, %rd1, %rd96;
	ld.global.f32 	%f231, [%rd97];
	add.f32 	%f232, %f230, %f231;
	add.s32 	%r175, %r259, 7680;
	mul.wide.u32 	%rd98, %r175, 4;
	add.s64 	%rd99, %rd1, %rd98;
	ld.global.f32 	%f233, [%rd99];
	add.f32 	%f368, %f232, %f233;
	add.s32 	%r260, %r260, 8192;
	add.s32 	%r259, %r259, 8192;
	add.s32 	%r258, %r258, 16;
	setp.ne.s32 	%p26, %r258, 0;
	@%p26 bra 	$L__BB11_6;
	add.s32 	%r261, %r260, -4096;
$L__BB11_8:
	setp.eq.s32 	%p27, %r11, 0;
	@%p27 bra 	$L__BB11_17;
	and.b32  	%r23, %r10, 7;
	setp.lt.u32 	%p28, %r11, 8;
	@%p28 bra 	$L__BB11_11;
	add.s32 	%r176, %r270, %r261;
	mul.wide.u32 	%rd100, %r176, 4;
	add.s64 	%rd101, %rd1, %rd100;
	ld.global.f32 	%f235, [%rd101];
	add.f32 	%f236, %f368, %f235;
	add.s32 	%r177, %r176, 512;
	mul.wide.u32 	%rd102, %r177, 4;
	add.s64 	%rd103, %rd1, %rd102;
	ld.global.f32 	%f237, [%rd103];
	add.f32 	%f238, %f236, %f237;
	add.s32 	%r178, %r176, 1024;
	mul.wide.u32 	%rd104, %r178, 4;
	add.s64 	%rd105, %rd1, %rd104;
	ld.global.f32 	%f239, [%rd105];
	add.f32 	%f240, %f238, %f239;
	add.s32 	%r179, %r176, 1536;
	mul.wide.u32 	%rd106, %r179, 4;
	add.s64 	%rd107, %rd1, %rd106;
	ld.global.f32 	%f241, [%rd107];
	add.f32 	%f242, %f240, %f241;
	add.s32 	%r180, %r176, 2048;
	mul.wide.u32 	%rd108, %r180, 4;
	add.s64 	%rd109, %rd1, %rd108;
	ld.global.f32 	%f243, [%rd109];
	add.f32 	%f244, %f242, %f243;
	add.s32 	%r181, %r176, 2560;
	mul.wide.u32 	%rd110, %r181, 4;
	add.s64 	%rd111, %rd1, %rd110;
	ld.global.f32 	%f245, [%rd111];
	add.f32 	%f246, %f244, %f245;
	add.s32 	%r182, %r176, 3072;
	mul.wide.u32 	%rd112, %r182, 4;
	add.s64 	%rd113, %rd1, %rd112;
	ld.global.f32 	%f247, [%rd113];
	add.f32 	%f248, %f246, %f247;
	add.s32 	%r183, %r176, 3584;
	mul.wide.u32 	%rd114, %r183, 4;
	add.s64 	%rd115, %rd1, %rd114;
	ld.global.f32 	%f249, [%rd115];
	add.f32 	%f368, %f248, %f249;
	add.s32 	%r261, %r261, 4096;
$L__BB11_11:
	setp.eq.s32 	%p29, %r23, 0;
	@%p29 bra 	$L__BB11_17;
	and.b32  	%r26, %r10, 3;
	setp.lt.u32 	%p30, %r23, 4;
	@%p30 bra 	$L__BB11_14;
	add.s32 	%r184, %r270, %r261;
	mul.wide.u32 	%rd116, %r184, 4;
	add.s64 	%rd117, %rd1, %rd116;
	ld.global.f32 	%f251, [%rd117];
	add.f32 	%f252, %f368, %f251;
	add.s32 	%r185, %r184, 512;
	mul.wide.u32 	%rd118, %r185, 4;
	add.s64 	%rd119, %rd1, %rd118;
	ld.global.f32 	%f253, [%rd119];
	add.f32 	%f254, %f252, %f253;
	add.s32 	%r186, %r184, 1024;
	mul.wide.u32 	%rd120, %r186, 4;
	add.s64 	%rd121, %rd1, %rd120;
	ld.global.f32 	%f255, [%rd121];
	add.f32 	%f256, %f254, %f255;
	add.s32 	%r187, %r184, 1536;
	mul.wide.u32 	%rd122, %r187, 4;
	add.s64 	%rd123, %rd1, %rd122;
	ld.global.f32 	%f257, [%rd123];
	add.f32 	%f368, %f256, %f257;
	add.s32 	%r261, %r261, 2048;
$L__BB11_14:
	setp.eq.s32 	%p31, %r26, 0;
	@%p31 bra 	$L__BB11_17;
	add.s32 	%r265, %r261, %r270;
	neg.s32 	%r264, %r26;
$L__BB11_16:
	.pragma "nounroll";
	mul.wide.u32 	%rd124, %r265, 4;
	add.s64 	%rd125, %rd1, %rd124;
	ld.global.f32 	%f258, [%rd125];
	add.f32 	%f368, %f368, %f258;
	add.s32 	%r265, %r265, 512;
	add.s32 	%r264, %r264, 1;
	setp.ne.s32 	%p32, %r264, 0;
	@%p32 bra 	$L__BB11_16;
$L__BB11_17:
	setp.lt.u32 	%p33, %r6, 512;
	@%p33 bra 	$L__BB11_22;
	// begin inline asm
	mov.u32 %r226, %laneid;
	// end inline asm
	mov.b32 	%r228, %f368;
	mov.b32 	%r229, 1;
	mov.b32 	%r250, 31;
	mov.b32 	%r251, -1;
	// begin inline asm
	shfl.sync.down.b32 %r227, %r228, %r229, %r250, %r251;
	// end inline asm
	setp.gt.s32 	%p57, %r226, 30;
	mov.b32 	%f317, %r227;
	add.f32 	%f318, %f368, %f317;
	selp.f32 	%f319, %f368, %f318, %p57;
	mov.b32 	%r233, %f319;
	mov.b32 	%r234, 2;
	// begin inline asm
	shfl.sync.down.b32 %r232, %r233, %r234, %r250, %r251;
	// end inline asm
	setp.gt.s32 	%p58, %r226, 29;
	mov.b32 	%f320, %r232;
	add.f32 	%f321, %f319, %f320;
	selp.f32 	%f322, %f319, %f321, %p58;
	mov.b32 	%r238, %f322;
	mov.b32 	%r239, 4;
	// begin inline asm
	shfl.sync.down.b32 %r237, %r238, %r239, %r250, %r251;
	// end inline asm
	setp.gt.s32 	%p59, %r226, 27;
	mov.b32 	%f323, %r237;
	add.f32 	%f324, %f322, %f323;
	selp.f32 	%f325, %f322, %f324, %p59;
	mov.b32 	%r243, %f325;
	mov.b32 	%r244, 8;
	// begin inline asm
	shfl.sync.down.b32 %r242, %r243, %r244, %r250, %r251;
	// end inline asm
	setp.gt.s32 	%p60, %r226, 23;
	mov.b32 	%f326, %r242;
	add.f32 	%f327, %f325, %f326;
	selp.f32 	%f328, %f325, %f327, %p60;
	mov.b32 	%r248, %f328;
	mov.b32 	%r249, 16;
	// begin inline asm
	shfl.sync.down.b32 %r247, %r248, %r249, %r250, %r251;
	// end inline asm
	setp.gt.s32 	%p61, %r226, 15;
	mov.b32 	%f329, %r247;
	add.f32 	%f16, %f328, %f329;
	selp.f32 	%f379, %f328, %f16, %p61;
	setp.ne.s32 	%p62, %r226, 0;
	@%p62 bra 	$L__BB11_20;
	shr.u32 	%r252, %r7, 3;
	and.b32  	%r253, %r252, 124;
	mov.u32 	%r254, _ZZN3cub18CUB_300001_SM_10006detail6reduce18DeviceReduceKernelINS2_10policy_hubIfjN4cuda3std3__44plusIfEEE10Policy1000EN6thrust24THRUST_300001_SM_1000_NS6detail15normal_iteratorINSD_10device_ptrIKfEEEEjS9_fNS7_10__identityEEEvT0_PT3_T1_NS0_13GridEvenShareISO_EET2_T4_E12temp_storage;
	add.s32 	%r255, %r254, %r253;
	st.shared.f32 	[%r255+16], %f16;
$L__BB11_20:
	bar.sync 	0;
	setp.ne.s32 	%p63, %r7, 0;
	@%p63 bra 	$L__BB11_48;
	ld.shared.f32 	%f330, [_ZZN3cub18CUB_300001_SM_10006detail6reduce18DeviceReduceKernelINS2_10policy_hubIfjN4cuda3std3__44plusIfEEE10Policy1000EN6thrust24THRUST_300001_SM_1000_NS6detail15normal_iteratorINSD_10device_ptrIKfEEEEjS9_fNS7_10__identityEEEvT0_PT3_T1_NS0_13GridEvenShareISO_EET2_T4_E12temp_storage+20];
	add.f32 	%f331, %f379, %f330;
	ld.shared.f32 	%f332, [_ZZN3cub18CUB_300001_SM_10006detail6reduce18DeviceReduceKernelINS2_10policy_hubIfjN4cuda3std3__44plusIfEEE10Policy1000EN6thrust24THRUST_300001_SM_1000_NS6detail15normal_iteratorINSD_10device_ptrIKfEEEEjS9_fNS7_10__identityEEEvT0_PT3_T1_NS0_13GridEvenShareISO_EET2_T4_E12temp_storage+24];
	add.f32 	%f333, %f331, %f332;
	ld.shared.f32 	%f334, [_ZZN3cub18CUB_300001_SM_10006detail6reduce18DeviceReduceKernelINS2_10policy_hubIfjN4cuda3std3__44plusIfEEE10Policy1000EN6thrust24THRUST_300001_SM_1000_NS6detail15normal_iteratorINSD_10device_ptrIKfEEEEjS9_fNS7_10__identityEEEvT0_PT3_T1_NS0_13GridEvenShareISO_EET2_T4_E12temp_storage+28];
	add.f32 	%f335, %f333, %f334;
	ld.shared.f32 	%f336, [_ZZN3cub18CUB_300001_SM_10006detail6reduce18DeviceReduceKernelINS2_10policy_hubIfjN4cuda3std3__44plusIfEEE10Policy1000EN6thrust24THRUST_300001_SM_1000_NS6detail15normal_iteratorINSD_10device_ptrIKfEEEEjS9_fNS7_10__identityEEEvT0_PT3_T1_NS0_13GridEvenShareISO_EET2_T4_E12temp_storage+32];
	add.f32 	%f337, %f335, %f336;
	ld.shared.f32 	%f338, [_ZZN3cub18CUB_300001_SM_10006detail6reduce18DeviceReduceKernelINS2_10policy_hubIfjN4cuda3std3__44plusIfEEE10Policy1000EN6thrust24THRUST_300001_SM_1000_NS6detail15normal_iteratorINSD_10device_ptrIKfEEEEjS9_fNS7_10__identityEEEvT0_PT3_T1_NS0_13GridEvenShareISO_EET2_T4_E12temp_storage+36];
	add.f32 	%f339, %f337, %f338;
	ld.shared.f32 	%f340, [_ZZN3cub18CUB_300001_SM_10006detail6reduce18DeviceReduceKernelINS2_10policy_hubIfjN4cuda3std3__44plusIfEEE10Policy1000EN6thrust24THRUST_300001_SM_1000_NS6detail15normal_iteratorINSD_10device_ptrIKfEEEEjS9_fNS7_10__identityEEEvT0_PT3_T1_NS0_13GridEvenShareISO_EET2_T4_E12temp_storage+40];
	add.f32 	%f341, %f339, %f340;
	ld.shared.f32 	%f342, [_ZZN3cub18CUB_300001_SM_10006detail6reduce18DeviceReduceKernelINS2_10policy_hubIfjN4cuda3std3__44plusIfEEE10Policy1000EN6thrust24THRUST_300001_SM_1000_NS6detail15normal_iteratorINSD_10device_ptrIKfEEEEjS9_fNS7_10__identityEEEvT0_PT3_T1_NS0_13GridEvenShareISO_EET2_T4_E12temp_storage+44];
	add.f32 	%f343, %f341, %f342;
	ld.shared.f32 	%f344, [_ZZN3cub18CUB_300001_SM_10006detail6reduce18DeviceReduceKernelINS2_10policy_hubIfjN4cuda3std3__44plusIfEEE10Policy1000EN6thrust24THRUST_300001_SM_1000_NS6detail15normal_iteratorINSD_10device_ptrIKfEEEEjS9_fNS7_10__identityEEEvT0_PT3_T1_NS0_13GridEvenShareISO_EET2_T4_E12temp_storage+48];
	add.f32 	%f345, %f343, %f344;
	ld.shared.f32 	%f346, [_ZZN3cub18CUB_300001_SM_10006detail6reduce18DeviceReduceKernelINS2_10policy_hubIfjN4cuda3std3__44plusIfEEE10Policy1000EN6thrust24THRUST_300001_SM_1000_NS6detail15normal_iteratorINSD_10device_ptrIKfEEEEjS9_fNS7_10__identityEEEvT0_PT3_T1_NS0_13GridEvenShareISO_EET2_T4_E12temp_storage+52];
	add.f32 	%f347, %f345, %f346;
	ld.shared.f32 	%f348, [_ZZN3cub18CUB_300001_SM_10006detail6reduce18DeviceReduceKernelINS2_10policy_hubIfjN4cuda3std3__44plusIfEEE10Policy1000EN6thrust24THRUST_300001_SM_1000_NS6detail15normal_iteratorINSD_10device_ptrIKfEEEEjS9_fNS7_10__identityEEEvT0_PT3_T1_NS0_13GridEvenShareISO_EET2_T4_E12temp_storage+56];
	add.f32 	%f349, %f347, %f348;
	ld.shared.f32 	%f350, [_ZZN3cub18CUB_300001_SM_10006detail6reduce18DeviceReduceKernelINS2_10policy_hubIfjN4cuda3std3__44plusIfEEE10Policy1000EN6thrust24THRUST_300001_SM_1000_NS6detail15normal_iteratorINSD_10device_ptrIKfEEEEjS9_fNS7_10__identityEEEvT0_PT3_T1_NS0_13GridEvenShareISO_EET2_T4_E12temp_storage+60];
	add.f32 	%f351, %f349, %f350;
	ld.shared.f32 	%f352, [_ZZN3cub18CUB_300001_SM_10006detail6reduce18DeviceReduceKernelINS2_10policy_hubIfjN4cuda3std3__44plusIfEEE10Policy1000EN6thrust24THRUST_300001_SM_1000_NS6detail15normal_iteratorINSD_10device_ptrIKfEEEEjS9_fNS7_10__identityEEEvT0_PT3_T1_NS0_13GridEvenShareISO_EET2_T4_E12temp_storage+64];
	add.f32 	%f353, %f351, %f352;
	ld.shared.f32 	%f354, [_ZZN3cub18CUB_300001_SM_10006detail6reduce18DeviceReduceKernelINS2_10policy_hubIfjN4cuda3std3__44plusIfEEE10Policy1000EN6thrust24THRUST_300001_SM_1000_NS6detail15normal_iteratorINSD_10device_ptrIKfEEEEjS9_fNS7_10__identityEEEvT0_PT3_T1_NS0_13GridEvenShareISO_EET2_T4_E12temp_storage+68];
	add.f32 	%f355, %f353, %f354;
	ld.shared.f32 	%f356, [_ZZN3cub18CUB_300001_SM_10006detail6reduce18DeviceReduceKernelINS2_10policy_hubIfjN4cuda3std3__44plusIfEEE10Policy1000EN6thrust24THRUST_300001_SM_1000_NS6detail15normal_iteratorINSD_10device_ptrIKfEEEEjS9_fNS7_10__identityEEEvT0_PT3_T1_NS0_13GridEvenShareISO_EET2_T4_E12temp_storage+72];
	add.f32 	%f357, %f355, %f356;
	ld.shared.f32 	%f358, [_ZZN3cub18CUB_300001_SM_10006detail6reduce18DeviceReduceKernelINS2_10policy_hubIfjN4cuda3std3__44plusIfEEE10Policy1000EN6thrust24THRUST_300001_SM_1000_NS6detail15normal_iteratorINSD_10device_ptrIKfEEEEjS9_fNS7_10__identityEEEvT0_PT3_T1_NS0_13GridEvenShareISO_EET2_T4_E12temp_storage+76];
	add.f32 	%f379, %f357, %f358;
	bra.uni 	$L__BB11_48;
$L__BB11_22:
	// begin inline asm
	mov.u32 %r188, %laneid;
	// end inline asm
	and.b32  	%r214, %r7, 992;
	add.s32 	%r215, %r214, 32;
	setp.gt.u32 	%p34, %r215, %r6;
	not.b32 	%r216, %r214;
	add.s32 	%r217, %r6, %r216;
	selp.b32 	%r212, %r217, 31, %p34;
	mov.b32 	%r190, %f368;
	mov.b32 	%r191, 1;
	mov.b32 	%r213, -1;
	// begin inline asm
	shfl.sync.down.b32 %r189, %r190, %r191, %r212, %r213;
	// end inline asm
	setp.lt.s32 	%p35, %r188, %r212;
	mov.b32 	%f259, %r189;
	add.f32 	%f260, %f368, %f259;
	selp.f32 	%f261, %f260, %f368, %p35;
	mov.b32 	%r195, %f261;
	mov.b32 	%r196, 2;
	// begin inline asm
	shfl.sync.down.b32 %r194, %r195, %r196, %r212, %r213;
	// end inline asm
	add.s32 	%r218, %r188, 2;
	setp.gt.s32 	%p36, %r218, %r212;
	mov.b32 	%f262, %r194;
	add.f32 	%f263, %f261, %f262;
	selp.f32 	%f264, %f261, %f263, %p36;
	mov.b32 	%r200, %f264;
	mov.b32 	%r201, 4;
	// begin inline asm
	shfl.sync.down.b32 %r199, %r200, %r201, %r212, %r213;
	// end inline asm
	add.s32 	%r219, %r188, 4;
	setp.gt.s32 	%p37, %r219, %r212;
	mov.b32 	%f265, %r199;
	add.f32 	%f266, %f264, %f265;
	selp.f32 	%f267, %f264, %f266, %p37;
	mov.b32 	%r205, %f267;
	mov.b32 	%r206, 8;
	// begin inline asm
	shfl.sync.down.b32 %r204, %r205, %r206, %r212, %r213;
	// end inline asm
	add.s32 	%r220, %r188, 8;
	setp.gt.s32 	%p38, %r220, %r212;
	mov.b32 	%f268, %r204;
	add.f32 	%f269, %f267, %f268;
	selp.f32 	%f270, %f267, %f269, %p38;
	mov.b32 	%r210, %f270;
	mov.b32 	%r211, 16;
	// begin inline asm
	shfl.sync.down.b32 %r209, %r210, %r211, %r212, %r213;
	// end inline asm
	add.s32 	%r221, %r188, 16;
	setp.gt.s32 	%p39, %r221, %r212;
	mov.b32 	%f271, %r209;
	add.f32 	%f272, %f270, %f271;
	selp.f32 	%f379, %f270, %f272, %p39;
	setp.ne.s32 	%p40, %r188, 0;
	@%p40 bra 	$L__BB11_24;
	shr.u32 	%r222, %r7, 3;
	and.b32  	%r223, %r222, 124;
	mov.u32 	%r224, _ZZN3cub18CUB_300001_SM_10006detail6reduce18DeviceReduceKernelINS2_10policy_hubIfjN4cuda3std3__44plusIfEEE10Policy1000EN6thrust24THRUST_300001_SM_1000_NS6detail15normal_iteratorINSD_10device_ptrIKfEEEEjS9_fNS7_10__identityEEEvT0_PT3_T1_NS0_13GridEvenShareISO_EET2_T4_E12temp_storage;
	add.s32 	%r225, %r224, %r223;
	st.shared.f32 	[%r225+16], %f379;
$L__BB11_24:
	bar.sync 	0;
	setp.ne.s32 	%p41, %r7, 0;
	@%p41 bra 	$L__BB11_48;
	setp.gt.u32 	%p42, %r6, 32;
	ld.shared.f32 	%f273, [_ZZN3cub18CUB_300001_SM_10006detail6reduce18DeviceReduceKernelINS2_10policy_hubIfjN4cuda3std3__44plusIfEEE10Policy1000EN6thrust24THRUST_300001_SM_1000_NS6detail15normal_iteratorINSD_10device_ptrIKfEEEEjS9_fNS7_10__identityEEEvT0_PT3_T1_NS0_13GridEvenShareISO_EET2_T4_E12temp_storage+20];
	add.f32 	%f274, %f379, %f273;
	selp.f32 	%f275, %f274, %f379, %p42;
	setp.gt.u32 	%p43, %r6, 64;
	ld.shared.f32 	%f276, [_ZZN3cub18CUB_300001_SM_10006detail6reduce18DeviceReduceKernelINS2_10policy_hubIfjN4cuda3std3__44plusIfEEE10Policy1000EN6thrust24THRUST_300001_SM_1000_NS6detail15normal_iteratorINSD_10device_ptrIKfEEEEjS9_fNS7_10__identityEEEvT0_PT3_T1_NS0_13GridEvenShareISO_EET2_T4_E12temp_storage+24];
	add.f32 	%f277, %f276, %f275;
	selp.f32 	%f278, %f277, %f275, %p43;
	setp.gt.u32 	%p44, %r6, 96;
	ld.shared.f32 	%f279, [_ZZN3cub18CUB_300001_SM_10006detail6reduce18DeviceReduceKernelINS2_10policy_hubIfjN4cuda3std3__44plusIfEEE10Policy1000EN6thrust24THRUST_300001_SM_1000_NS6detail15normal_iteratorINSD_10device_ptrIKfEEEEjS9_fNS7_10__identityEEEvT0_PT3_T1_NS0_13GridEvenShareISO_EET2_T4_E12temp_storage+28];
	add.f32 	%f280, %f279, %f278;
	selp.f32 	%f281, %f280, %f278, %p44;
	setp.gt.u32 	%p45, %r6, 128;
	ld.shared.f32 	%f282, [_ZZN3cub18CUB_300001_SM_10006detail6reduce18DeviceReduceKernelINS2_10policy_hubIfjN4cuda3std3__44plusIfEEE10Policy1000EN6thrust24THRUST_300001_SM_1000_NS6detail15normal_iteratorINSD_10device_ptrIKfEEEEjS9_fNS7_10__identityEEEvT0_PT3_T1_NS0_13GridEvenShareISO_EET2_T4_E12temp_storage+32];
	add.f32 	%f283, %f282, %f281;
	selp.f32 	%f284, %f283, %f281, %p45;
	setp.gt.u32 	%p46, %r6, 160;
	ld.shared.f32 	%f285, [_ZZN3cub18CUB_300001_SM_10006detail6reduce18DeviceReduceKernelINS2_10policy_hubIfjN4cuda3std3__44plusIfEEE10Policy1000EN6thrust24THRUST_300001_SM_1000_NS6detail15normal_iteratorINSD_10device_ptrIKfEEEEjS9_fNS7_10__identityEEEvT0_PT3_T1_NS0_13GridEvenShareISO_EET2_T4_E12temp_storage+36];
	add.f32 	%f286, %f285, %f284;
	selp.f32 	%f287, %f286, %f284, %p46;
	setp.gt.u32 	%p47, %r6, 192;
	ld.shared.f32 	%f288, [_ZZN3cub18CUB_300001_SM_10006detail6reduce18DeviceReduceKernelINS2_10policy_hubIfjN4cuda3std3__44plusIfEEE10Policy1000EN6thrust24THRUST_300001_SM_1000_NS6detail15normal_iteratorINSD_10device_ptrIKfEEEEjS9_fNS7_10__identityEEEvT0_PT3_T1_NS0_13GridEvenShareISO_EET2_T4_E12temp_storage+40];
	add.f32 	%f289, %f288, %f287;
	selp.f32 	%f290, %f289, %f287, %p47;
	setp.gt.u32 	%p48, %r6, 224;
	ld.shared.f32 	%f291, [_ZZN3cub18CUB_300001_SM_10006detail6reduce18DeviceReduceKernelINS2_10policy_hubIfjN4cuda3std3__44plusIfEEE10Policy1000EN6thrust24THRUST_300001_SM_1000_NS6detail15normal_iteratorINSD_10device_ptrIKfEEEEjS9_fNS7_10__identityEEEvT0_PT3_T1_NS0_13GridEvenShareISO_EET2_T4_E12temp_storage+44];
	add.f32 	%f292, %f291, %f290;
	selp.f32 	%f293, %f292, %f290, %p48;
	setp.gt.u32 	%p49, %r6, 256;
	ld.shared.f32 	%f294, [_ZZN3cub18CUB_300001_SM_10006detail6reduce18DeviceReduceKernelINS2_10policy_hubIfjN4cuda3std3__44plusIfEEE10Policy1000EN6thrust24THRUST_300001_SM_1000_NS6detail15normal_iteratorINSD_10device_ptrIKfEEEEjS9_fNS7_10__identityEEEvT0_PT3_T1_NS0_13GridEvenShareISO_EET2_T4_E12temp_storage+48];
	add.f32 	%f295, %f294, %f293;
	selp.f32 	%f296, %f295, %f293, %p49;
	setp.gt.u32 	%p50, %r6, 288;
	ld.shared.f32 	%f297, [_ZZN3cub18CUB_300001_SM_10006detail6reduce18DeviceReduceKernelINS2_10policy_hubIfjN4cuda3std3__44plusIfEEE10Policy1000EN6thrust24THRUST_300001_SM_1000_NS6detail15normal_iteratorINSD_10device_ptrIKfEEEEjS9_fNS7_10__identityEEEvT0_PT3_T1_NS0_13GridEvenShareISO_EET2_T4_E12temp_storage+52];
	add.f32 	%f298, %f297, %f296;
	selp.f32 	%f299, %f298, %f296, %p50;
	setp.gt.u32 	%p51, %r6, 320;
	ld.shared.f32 	%f300, [_ZZN3cub18CUB_300001_SM_10006detail6reduce18DeviceReduceKernelINS2_10policy_hubIfjN4cuda3std3__44plusIfEEE10Policy1000EN6thrust24THRUST_300001_SM_1000_NS6detail15normal_iteratorINSD_10device_ptrIKfEEEEjS9_fNS7_10__identityEEEvT0_PT3_T1_NS0_13GridEvenShareISO_EET2_T4_E12temp_storage+56];
	add.f32 	%f301, %f300, %f299;
	selp.f32 	%f302, %f301, %f299, %p51;
	setp.gt.u32 	%p52, %r6, 352;
	ld.shared.f32 	%f303, [_ZZN3cub18CUB_300001_SM_10006detail6reduce18DeviceReduceKernelINS2_10policy_hubIfjN4cuda3std3__44plusIfEEE10Policy1000EN6thrust24THRUST_300001_SM_1000_NS6detail15normal_iteratorINSD_10device_ptrIKfEEEEjS9_fNS7_10__identityEEEvT0_PT3_T1_NS0_13GridEvenShareISO_EET2_T4_E12temp_storage+60];
	add.f32 	%f304, %f303, %f302;
	selp.f32 	%f305, %f304, %f302, %p52;
	setp.gt.u32 	%p53, %r6, 384;
	ld.shared.f32 	%f306, [_ZZN3cub18CUB_300001_SM_10006detail6reduce18DeviceReduceKernelINS2_10policy_hubIfjN4cuda3std3__44plusIfEEE10Policy1000EN6thrust24THRUST_300001_SM_1000_NS6detail15normal_iteratorINSD_10device_ptrIKfEEEEjS9_fNS7_10__identityEEEvT0_PT3_T1_NS0_13GridEvenShareISO_EET2_T4_E12temp_storage+64];
	add.f32 	%f307, %f306, %f305;
	selp.f32 	%f308, %f307, %f305, %p53;
	setp.gt.u32 	%p54, %r6, 416;
	ld.shared.f32 	%f309, [_ZZN3cub18CUB_300001_SM_10006detail6reduce18DeviceReduceKernelINS2_10policy_hubIfjN4cuda3std3__44plusIfEEE10Policy1000EN6thrust24THRUST_300001_SM_1000_NS6detail15normal_iteratorINSD_10device_ptrIKfEEEEjS9_fNS7_10__identityEEEvT0_PT3_T1_NS0_13GridEvenShareISO_EET2_T4_E12temp_storage+68];
	add.f32 	%f310, %f309, %f308;
	selp.f32 	%f311, %f310, %f308, %p54;
	setp.gt.u32 	%p55, %r6, 448;
	ld.shared.f32 	%f312, [_ZZN3cub18CUB_300001_SM_10006detail6reduce18DeviceReduceKernelINS2_10policy_hubIfjN4cuda3std3__44plusIfEEE10Policy1000EN6thrust24THRUST_300001_SM_1000_NS6detail15normal_iteratorINSD_10device_ptrIKfEEEEjS9_fNS7_10__identityEEEvT0_PT3_T1_NS0_13GridEvenShareISO_EET2_T4_E12temp_storage+72];
	add.f32 	%f313, %f312, %f311;
	selp.f32 	%f314, %f313, %f311, %p55;
	setp.gt.u32 	%p56, %r6, 480;
	ld.shared.f32 	%f315, [_ZZN3cub18CUB_300001_SM_10006detail6reduce18DeviceReduceKernelINS2_10policy_hubIfjN4cuda3std3__44plusIfEEE10Policy1000EN6thrust24THRUST_300001_SM_1000_NS6detail15normal_iteratorINSD_10device_ptrIKfEEEEjS9_fNS7_10__identityEEEvT0_PT3_T1_NS0_13GridEvenShareISO_EET2_T4_E12temp_storage+76];
	add.f32 	%f316, %f315, %f314;
	selp.f32 	%f379, %f316, %f314, %p56;
	bra.uni 	$L__BB11_48;
$L__BB11_26:
	mov.u32 	%r35, %tid.x;
	add.s32 	%r72, %r35, %r270;
	mul.wide.u32 	%rd4, %r72, 4;
	add.s64 	%rd5, %rd1, %rd4;
	ld.global.f32 	%f41, [%rd5];
	ld.global.f32 	%f42, [%rd5+2048];
	ld.global.f32 	%f43, [%rd5+4096];
	ld.global.f32 	%f44, [%rd5+6144];
	ld.global.f32 	%f45, [%rd5+8192];
	ld.global.f32 	%f46, [%rd5+10240];
	ld.global.f32 	%f47, [%rd5+12288];
	ld.global.f32 	%f48, [%rd5+14336];
	ld.global.f32 	%f49, [%rd5+16384];
	ld.global.f32 	%f50, [%rd5+18432];
	ld.global.f32 	%f51, [%rd5+20480];
	ld.global.f32 	%f52, [%rd5+22528];
	ld.global.f32 	%f53, [%rd5+24576];
	ld.global.f32 	%f54, [%rd5+26624];
	ld.global.f32 	%f55, [%rd5+28672];
	ld.global.f32 	%f56, [%rd5+30720];
	add.f32 	%f57, %f41, %f42;
	add.f32 	%f58, %f43, %f44;
	add.f32 	%f59, %f45, %f46;
	add.f32 	%f60, %f47, %f48;
	add.f32 	%f61, %f49, %f50;
	add.f32 	%f62, %f51, %f52;
	add.f32 	%f63, %f53, %f54;
	add.f32 	%f64, %f55, %f56;
	add.f32 	%f65, %f57, %f58;
	add.f32 	%f66, %f59, %f60;
	add.f32 	%f67, %f61, %f62;
	add.f32 	%f68, %f63, %f64;
	add.f32 	%f69, %f65, %f66;
	add.f32 	%f70, %f67, %f68;
	add.f32 	%f378, %f69, %f70;
	setp.lt.u32 	%p2, %r6, %r4;
	@%p2 bra 	$L__BB11_44;
	add.s32 	%r36, %r4, %r270;
	not.b32 	%r74, %r35;
	add.s32 	%r75, %r74, %r1;
	sub.s32 	%r76, %r75, %r4;
	sub.s32 	%r267, %r76, %r270;
	add.s32 	%r77, %r36, %r35;
	add.s32 	%r266, %r77, 4096;
	mov.b32 	%r269, 0;
	mov.u32 	%r268, %r36;
$L__BB11_28:
	add.s32 	%r270, %r270, %r4;
	add.s32 	%r79, %r1, -8192;
	setp.gt.u32 	%p3, %r270, %r79;
	@%p3 bra 	$L__BB11_30;
	add.s32 	%r80, %r35, %r270;
	mul.wide.u32 	%rd6, %r80, 4;
	add.s64 	%rd7, %rd1, %rd6;
	ld.global.f32 	%f71, [%rd7];
	ld.global.f32 	%f72, [%rd7+2048];
	ld.global.f32 	%f73, [%rd7+4096];
	ld.global.f32 	%f74, [%rd7+6144];
	ld.global.f32 	%f75, [%rd7+8192];
	ld.global.f32 	%f76, [%rd7+10240];
	ld.global.f32 	%f77, [%rd7+12288];
	ld.global.f32 	%f78, [%rd7+14336];
	ld.global.f32 	%f79, [%rd7+16384];
	ld.global.f32 	%f80, [%rd7+18432];
	ld.global.f32 	%f81, [%rd7+20480];
	ld.global.f32 	%f82, [%rd7+22528];
	ld.global.f32 	%f83, [%rd7+24576];
	ld.global.f32 	%f84, [%rd7+26624];
	ld.global.f32 	%f85, [%rd7+28672];
	ld.global.f32 	%f86, [%rd7+30720];
	add.f32 	%f87, %f378, %f71;
	add.f32 	%f88, %f72, %f73;
	add.f32 	%f89, %f74, %f75;
	add.f32 	%f90, %f76, %f77;
	add.f32 	%f91, %f78, %f79;
	add.f32 	%f92, %f80, %f81;
	add.f32 	%f93, %f82, %f83;
	add.f32 	%f94, %f84, %f85;
	add.f32 	%f95, %f87, %f88;
	add.f32 	%f96, %f89, %f90;
	add.f32 	%f97, %f91, %f92;
	add.f32 	%f98, %f93, %f94;
	add.f32 	%f99, %f95, %f96;
	add.f32 	%f100, %f97, %f98;
	add.f32 	%f101, %f99, %f100;
	add.f32 	%f378, %f101, %f86;
	sub.s32 	%r81, %r1, %r270;
	setp.lt.u32 	%p4, %r81, %r4;
	add.s32 	%r269, %r269, 1;
	add.s32 	%r268, %r268, %r4;
	sub.s32 	%r267, %r267, %r4;
	add.s32 	%r266, %r266, %r4;
	@%p4 bra 	$L__BB11_44;
	bra.uni 	$L__BB11_28;
$L__BB11_30:
	setp.le.u32 	%p5, %r1, %r270;
	sub.s32 	%r83, %r1, %r270;
	setp.ge.s32 	%p6, %r35, %r83;
	or.pred  	%p7, %p5, %p6;
	@%p7 bra 	$L__BB11_44;
	not.b32 	%r85, %r35;
	add.s32 	%r86, %r1, %r85;
	sub.s32 	%r87, %r86, %r36;
	mul.lo.s32 	%r88, %r2, %r269;
	shl.b32 	%r89, %r88, 13;
	sub.s32 	%r90, %r87, %r89;
	shr.u32 	%r91, %r90, 9;
	add.s32 	%r49, %r91, 1;
	and.b32  	%r50, %r49, 15;
	setp.lt.u32 	%p8, %r90, 7680;
	mov.u32 	%r275, %r35;
	@%p8 bra 	$L__BB11_35;
	or.b32  	%r273, %r35, 4096;
	shr.u32 	%r92, %r267, 9;
	add.s32 	%r93, %r92, 1;
	and.b32  	%r94, %r93, 16777200;
	neg.s32 	%r271, %r94;
$L__BB11_33:
	.pragma "nounroll";
	add.s32 	%r95, %r266, -4096;
	mul.wide.u32 	%rd8, %r95, 4;
	add.s64 	%rd9, %rd1, %rd8;
	ld.global.f32 	%f103, [%rd9];
	add.f32 	%f104, %f378, %f103;
	add.s32 	%r96, %r266, -3584;
	mul.wide.u32 	%rd10, %r96, 4;
	add.s64 	%rd11, %rd1, %rd10;
	ld.global.f32 	%f105, [%rd11];
	add.f32 	%f106, %f104, %f105;
	add.s32 	%r97, %r266, -3072;
	mul.wide.u32 	%rd12, %r97, 4;
	add.s64 	%rd13, %rd1, %rd12;
	ld.global.f32 	%f107, [%rd13];
	add.f32 	%f108, %f106, %f107;
	add.s32 	%r98, %r266, -2560;
	mul.wide.u32 	%rd14, %r98, 4;
	add.s64 	%rd15, %rd1, %rd14;
	ld.global.f32 	%f109, [%rd15];
	add.f32 	%f110, %f108, %f109;
	add.s32 	%r99, %r266, -2048;
	mul.wide.u32 	%rd16, %r99, 4;
	add.s64 	%rd17, %rd1, %rd16;
	ld.global.f32 	%f111, [%rd17];
	add.f32 	%f112, %f110, %f111;
	add.s32 	%r100, %r266, -1536;
	mul.wide.u32 	%rd18, %r100, 4;
	add.s64 	%rd19, %rd1, %rd18;
	ld.global.f32 	%f113, [%rd19];
	add.f32 	%f114, %f112, %f113;
	add.s32 	%r101, %r266, -1024;
	mul.wide.u32 	%rd20, %r101, 4;
	add.s64 	%rd21, %rd1, %rd20;
	ld.global.f32 	%f115, [%rd21];
	add.f32 	%f116, %f114, %f115;
	add.s32 	%r102, %r266, 3584;
	add.s32 	%r103, %r266, -512;
	mul.wide.u32 	%rd22, %r103, 4;
	add.s64 	%rd23, %rd1, %rd22;
	ld.global.f32 	%f117, [%rd23];
	add.f32 	%f118, %f116, %f117;
	mul.wide.u32 	%rd24, %r266, 4;
	add.s64 	%rd25, %rd1, %rd24;
	ld.global.f32 	%f119, [%rd25];
	add.f32 	%f120, %f118, %f119;
	add.s32 	%r104, %r266, 512;
	mul.wide.u32 	%rd26, %r104, 4;
	add.s64 	%rd27, %rd1, %rd26;
	ld.global.f32 	%f121, [%rd27];
	add.f32 	%f122, %f120, %f121;
	add.s32 	%r105, %r266, 1024;
	mul.wide.u32 	%rd28, %r105, 4;
	add.s64 	%rd29, %rd1, %rd28;
	ld.global.f32 	%f123, [%rd29];
	add.f32 	%f124, %f122, %f123;
	add.s32 	%r106, %r266, 1536;
	mul.wide.u32 	%rd30, %r106, 4;
	add.s64 	%rd31, %rd1, %rd30;
	ld.global.f32 	%f125, [%rd31];
	add.f32 	%f126, %f124, %f125;
	add.s32 	%r107, %r266, 2048;
	mul.wide.u32 	%rd32, %r107, 4;
	add.s64 	%rd33, %rd1, %rd32;
	ld.global.f32 	%f127, [%rd33];
	add.f32 	%f128, %f126, %f127;
	add.s32 	%r108, %r266, 2560;
	mul.wide.u32 	%rd34, %r108, 4;
	add.s64 	%rd35, %rd1, %rd34;
	ld.global.f32 	%f129, [%rd35];
	add.f32 	%f130, %f128, %f129;
	add.s32 	%r109, %r266, 3072;
	mul.wide.u32 	%rd36, %r109, 4;
	add.s64 	%rd37, %rd1, %rd36;
	ld.global.f32 	%f131, [%rd37];
	add.f32 	%f132, %f130, %f131;
	mul.wide.u32 	%rd38, %r102, 4;
	add.s64 	%rd39, %rd1, %rd38;
	ld.global.f32 	%f133, [%rd39];
	add.f32 	%f378, %f132, %f133;
	add.s32 	%r273, %r273, 8192;
	add.s32 	%r266, %r266, 8192;
	add.s32 	%r271, %r271, 16;
	setp.ne.s32 	%p9, %r271, 0;
	@%p9 bra 	$L__BB11_33;
	add.s32 	%r275, %r273, -4096;
$L__BB11_35:
	setp.eq.s32 	%p10, %r50, 0;
	@%p10 bra 	$L__BB11_44;
	and.b32  	%r61, %r49, 7;
	setp.lt.u32 	%p11, %r50, 8;
	@%p11 bra 	$L__BB11_38;
	add.s32 	%r110, %r275, %r270;
	mul.wide.u32 	%rd40, %r110, 4;
	add.s64 	%rd41, %rd1, %rd40;
	ld.global.f32 	%f135, [%rd41];
	add.f32 	%f136, %f378, %f135;
	add.s32 	%r111, %r110, 512;
	mul.wide.u32 	%rd42, %r111, 4;
	add.s64 	%rd43, %rd1, %rd42;
	ld.global.f32 	%f137, [%rd43];
	add.f32 	%f138, %f136, %f137;
	add.s32 	%r112, %r110, 1024;
	mul.wide.u32 	%rd44, %r112, 4;
	add.s64 	%rd45, %rd1, %rd44;
	ld.global.f32 	%f139, [%rd45];
	add.f32 	%f140, %f138, %f139;
	add.s32 	%r113, %r110, 1536;
	mul.wide.u32 	%rd46, %r113, 4;
	add.s64 	%rd47, %rd1, %rd46;
	ld.global.f32 	%f141, [%rd47];
	add.f32 	%f142, %f140, %f141;
	add.s32 	%r114, %r110, 2048;
	mul.wide.u32 	%rd48, %r114, 4;
	add.s64 	%rd49, %rd1, %rd48;
	ld.global.f32 	%f143, [%rd49];
	add.f32 	%f144, %f142, %f143;
	add.s32 	%r115, %r110, 2560;
	mul.wide.u32 	%rd50, %r115, 4;
	add.s64 	%rd51, %rd1, %rd50;
	ld.global.f32 	%f145, [%rd51];
	add.f32 	%f146, %f144, %f145;
	add.s32 	%r116, %r110, 3072;
	mul.wide.u32 	%rd52, %r116, 4;
	add.s64 	%rd53, %rd1, %rd52;
	ld.global.f32 	%f147, [%rd53];
	add.f32 	%f148, %f146, %f147;
	add.s32 	%r117, %r110, 3584;
	mul.wide.u32 	%rd54, %r117, 4;
	add.s64 	%rd55, %rd1, %rd54;
	ld.global.f32 	%f149, [%rd55];
	add.f32 	%f378, %f148, %f149;
	add.s32 	%r275, %r275, 4096;
$L__BB11_38:
	setp.eq.s32 	%p12, %r61, 0;
	@%p12 bra 	$L__BB11_44;
	setp.lt.u32 	%p13, %r61, 4;
	@%p13 bra 	$L__BB11_41;
	add.s32 	%r118, %r275, %r270;
	mul.wide.u32 	%rd56, %r118, 4;
	add.s64 	%rd57, %rd1, %rd56;
	ld.global.f32 	%f151, [%rd57];
	add.f32 	%f152, %f378, %f151;
	add.s32 	%r119, %r118, 512;
	mul.wide.u32 	%rd58, %r119, 4;
	add.s64 	%rd59, %rd1, %rd58;
	ld.global.f32 	%f153, [%rd59];
	add.f32 	%f154, %f152, %f153;
	add.s32 	%r120, %r118, 1024;
	mul.wide.u32 	%rd60, %r120, 4;
	add.s64 	%rd61, %rd1, %rd60;
	ld.global.f32 	%f155, [%rd61];
	add.f32 	%f156, %f154, %f155;
	add.s32 	%r121, %r118, 1536;
	mul.wide.u32 	%rd62, %r121, 4;
	add.s64 	%rd63, %rd1, %rd62;
	ld.global.f32 	%f157, [%rd63];
	add.f32 	%f378, %f156, %f157;
	add.s32 	%r275, %r275, 2048;
$L__BB11_41:
	and.b32  	%r122, %r49, 3;
	setp.eq.s32 	%p14, %r122, 0;
	@%p14 bra 	$L__BB11_44;
	add.s32 	%r278, %r275, %r268;
	cvt.u16.u32 	%rs1, %r267;
	shr.u16 	%rs2, %rs1, 9;
	add.s16 	%rs3, %rs2, 1;
	cvt.u32.u16 	%r123, %rs3;
	and.b32  	%r124, %r123, 3;
	neg.s32 	%r277, %r124;
$L__BB11_43:
	.pragma "nounroll";
	mul.wide.u32 	%rd64, %r278, 4;
	add.s64 	%rd65, %rd1, %rd64;
	ld.global.f32 	%f158, [%rd65];
	add.f32 	%f378, %f378, %f158;
	add.s32 	%r278, %r278, 512;
	add.s32 	%r277, %r277, 1;
	setp.ne.s32 	%p15, %r277, 0;
	@%p15 bra 	$L__BB11_43;
$L__BB11_44:
	// begin inline asm
	mov.u32 %r125, %laneid;
	// end inline asm
	mov.b32 	%r127, %f378;
	mov.b32 	%r128, 1;
	mov.b32 	%r149, 31;
	mov.b32 	%r150, -1;
	// begin inline asm
	shfl.sync.down.b32 %r126, %r127, %r128, %r149, %r150;
	// end inline asm
	setp.gt.s32 	%p16, %r125, 30;
	mov.b32 	%f159, %r126;
	add.f32 	%f160, %f378, %f159;
	selp.f32 	%f161, %f378, %f160, %p16;
	mov.b32 	%r132, %f161;
	mov.b32 	%r133, 2;
	// begin inline asm
	shfl.sync.down.b32 %r131, %r132, %r133, %r149, %r150;
	// end inline asm
	setp.gt.s32 	%p17, %r125, 29;
	mov.b32 	%f162, %r131;
	add.f32 	%f163, %f161, %f162;
	selp.f32 	%f164, %f161, %f163, %p17;
	mov.b32 	%r137, %f164;
	mov.b32 	%r138, 4;
	// begin inline asm
	shfl.sync.down.b32 %r136, %r137, %r138, %r149, %r150;
	// end inline asm
	setp.gt.s32 	%p18, %r125, 27;
	mov.b32 	%f165, %r136;
	add.f32 	%f166, %f164, %f165;
	selp.f32 	%f167, %f164, %f166, %p18;
	mov.b32 	%r142, %f167;
	mov.b32 	%r143, 8;
	// begin inline asm
	shfl.sync.down.b32 %r141, %r142, %r143, %r149, %r150;
	// end inline asm
	setp.gt.s32 	%p19, %r125, 23;
	mov.b32 	%f168, %r141;
	add.f32 	%f169, %f167, %f168;
	selp.f32 	%f170, %f167, %f169, %p19;
	mov.b32 	%r147, %f170;
	mov.b32 	%r148, 16;
	// begin inline asm
	shfl.sync.down.b32 %r146, %r147, %r148, %r149, %r150;
	// end inline asm
	setp.gt.s32 	%p20, %r125, 15;
	mov.b32 	%f171, %r146;
	add.f32 	%f37, %f170, %f171;
	selp.f32 	%f379, %f170, %f37, %p20;
	setp.ne.s32 	%p21, %r125, 0;
	@%p21 bra 	$L__BB11_46;
	shr.u32 	%r151, %r35, 3;
	and.b32  	%r152, %r151, 124;
	mov.u32 	%r153, _ZZN3cub18CUB_300001_SM_10006detail6reduce18DeviceReduceKernelINS2_10policy_hubIfjN4cuda3std3__44plusIfEEE10Policy1000EN6thrust24THRUST_300001_SM_1000_NS6detail15normal_iteratorINSD_10device_ptrIKfEEEEjS9_fNS7_10__identityEEEvT0_PT3_T1_NS0_13GridEvenShareISO_EET2_T4_E12temp_storage;
	add.s32 	%r154, %r153, %r152;
	st.shared.f32 	[%r154+16], %f37;
$L__BB11_46:
	bar.sync 	0;
	setp.ne.s32 	%p22, %r35, 0;
	@%p22 bra 	$L__BB11_48;
	ld.shared.f32 	%f172, [_ZZN3cub18CUB_300001_SM_10006detail6reduce18DeviceReduceKernelINS2_10policy_hubIfjN4cuda3std3__44plusIfEEE10Policy1000EN6thrust24THRUST_300001_SM_1000_NS6detail15normal_iteratorINSD_10device_ptrIKfEEEEjS9_fNS7_10__identityEEEvT0_PT3_T1_NS0_13GridEvenShareISO_EET2_T4_E12temp_storage+20];
	add.f32 	%f173, %f379, %f172;
	ld.shared.f32 	%f174, [_ZZN3cub18CUB_300001_SM_10006detail6reduce18DeviceReduceKernelINS2_10policy_hubIfjN4cuda3std3__44plusIfEEE10Policy1000EN6thrust24THRUST_300001_SM_1000_NS6detail15normal_iteratorINSD_10device_ptrIKfEEEEjS9_fNS7_10__identityEEEvT0_PT3_T1_NS0_13GridEvenShareISO_EET2_T4_E12temp_storage+24];
	add.f32 	%f175, %f173, %f174;
	ld.shared.f32 	%f176, [_ZZN3cub18CUB_300001_SM_10006detail6reduce18DeviceReduceKernelINS2_10policy_hubIfjN4cuda3std3__44plusIfEEE10Policy1000EN6thrust24THRUST_300001_SM_1000_NS6detail15normal_iteratorINSD_10device_ptrIKfEEEEjS9_fNS7_10__identityEEEvT0_PT3_T1_NS0_13GridEvenShareISO_EET2_T4_E12temp_storage+28];
	add.f32 	%f177, %f175, %f176;
	ld.shared.f32 	%f178, [_ZZN3cub18CUB_300001_SM_10006detail6reduce18DeviceReduceKernelINS2_10policy_hubIfjN4cuda3std3__44plusIfEEE10Policy1000EN6thrust24THRUST_300001_SM_1000_NS6detail15normal_iteratorINSD_10device_ptrIKfEEEEjS9_fNS7_10__identityEEEvT0_PT3_T1_NS0_13GridEvenShareISO_EET2_T4_E12temp_storage+32];
	add.f32 	%f179, %f177, %f178;
	ld.shared.f32 	%f180, [_ZZN3cub18CUB_300001_SM_10006detail6reduce18DeviceReduceKernelINS2_10policy_hubIfjN4cuda3std3__44plusIfEEE10Policy1000EN6thrust24THRUST_300001_SM_1000_NS6detail15normal_iteratorINSD_10device_ptrIKfEEEEjS9_fNS7_10__identityEEEvT0_PT3_T1_NS0_13GridEvenShareISO_EET2_T4_E12temp_storage+36];
	add.f32 	%f181, %f179, %f180;
	ld.shared.f32 	%f182, [_ZZN3cub18CUB_300001_SM_10006detail6reduce18DeviceReduceKernelINS2_10policy_hubIfjN4cuda3std3__44plusIfEEE10Policy1000EN6thrust24THRUST_300001_SM_1000_NS6detail15normal_iteratorINSD_10device_ptrIKfEEEEjS9_fNS7_10__identityEEEvT0_PT3_T1_NS0_13GridEvenShareISO_EET2_T4_E12temp_storage+40];
	add.f32 	%f183, %f181, %f182;
	ld.shared.f32 	%f184, [_ZZN3cub18CUB_300001_SM_10006detail6reduce18DeviceReduceKernelINS2_10policy_hubIfjN4cuda3std3__44plusIfEEE10Policy1000EN6thrust24THRUST_300001_SM_1000_NS6detail15normal_iteratorINSD_10device_ptrIKfEEEEjS9_fNS7_10__identityEEEvT0_PT3_T1_NS0_13GridEvenShareISO_EET2_T4_E12temp_storage+44];
	add.f32 	%f185, %f183, %f184;
	ld.shared.f32 	%f186, [_ZZN3cub18CUB_300001_SM_10006detail6reduce18DeviceReduceKernelINS2_10policy_hubIfjN4cuda3std3__44plusIfEEE10Policy1000EN6thrust24THRUST_300001_SM_1000_NS6detail15normal_iteratorINSD_10device_ptrIKfEEEEjS9_fNS7_10__identityEEEvT0_PT3_T1_NS0_13GridEvenShareISO_EET2_T4_E12temp_storage+48];
	add.f32 	%f187, %f185, %f186;
	ld.shared.f32 	%f188, [_ZZN3cub18CUB_300001_SM_10006detail6reduce18DeviceReduceKernelINS2_10policy_hubIfjN4cuda3std3__44plusIfEEE10Policy1000EN6thrust24THRUST_300001_SM_1000_NS6detail15normal_iteratorINSD_10device_ptrIKfEEEEjS9_fNS7_10__identityEEEvT0_PT3_T1_NS0_13GridEvenShareISO_EET2_T4_E12temp_storage+52];
	add.f32 	%f189, %f187, %f188;
	ld.shared.f32 	%f190, [_ZZN3cub18CUB_300001_SM_10006detail6reduce18DeviceReduceKernelINS2_10policy_hubIfjN4cuda3std3__44plusIfEEE10Policy1000EN6thrust24THRUST_300001_SM_1000_NS6detail15normal_iteratorINSD_10device_ptrIKfEEEEjS9_fNS7_10__identityEEEvT0_PT3_T1_NS0_13GridEvenShareISO_EET2_T4_E12temp_storage+56];
	add.f32 	%f191, %f189, %f190;
	ld.shared.f32 	%f192, [_ZZN3cub18CUB_300001_SM_10006detail6reduce18DeviceReduceKernelINS2_10policy_hubIfjN4cuda3std3__44plusIfEEE10Policy1000EN6thrust24THRUST_300001_SM_1000_NS6detail15normal_iteratorINSD_10device_ptrIKfEEEEjS9_fNS7_10__identityEEEvT0_PT3_T1_NS0_13GridEvenShareISO_EET2_T4_E12temp_storage+60];
	add.f32 	%f193, %f191, %f192;
	ld.shared.f32 	%f194, [_ZZN3cub18CUB_300001_SM_10006detail6reduce18DeviceReduceKernelINS2_10policy_hubIfjN4cuda3std3__44plusIfEEE10Policy1000EN6thrust24THRUST_300001_SM_1000_NS6detail15normal_iteratorINSD_10device_ptrIKfEEEEjS9_fNS7_10__identityEEEvT0_PT3_T1_NS0_13GridEvenShareISO_EET2_T4_E12temp_storage+64];
	add.f32 	%f195, %f193, %f194;
	ld.shared.f32 	%f196, [_ZZN3cub18CUB_300001_SM_10006detail6reduce18DeviceReduceKernelINS2_10policy_hubIfjN4cuda3std3__44plusIfEEE10Policy1000EN6thrust24THRUST_300001_SM_1000_NS6detail15normal_iteratorINSD_10device_ptrIKfEEEEjS9_fNS7_10__identityEEEvT0_PT3_T1_NS0_13GridEvenShareISO_EET2_T4_E12temp_storage+68];
	add.f32 	%f197, %f195, %f196;
	ld.shared.f32 	%f198, [_ZZN3cub18CUB_300001_SM_10006detail6reduce18DeviceReduceKernelINS2_10policy_hubIfjN4cuda3std3__44plusIfEEE10Policy1000EN6thrust24THRUST_300001_SM_1000_NS6detail15normal_iteratorINSD_10device_ptrIKfEEEEjS9_fNS7_10__identityEEEvT0_PT3_T1_NS0_13GridEvenShareISO_EET2_T4_E12temp_storage+72];
	add.f32 	%f199, %f197, %f198;
	ld.shared.f32 	%f200, [_ZZN3cub18CUB_300001_SM_10006detail6reduce18DeviceReduceKernelINS2_10policy_hubIfjN4cuda3std3__44plusIfEEE10Policy1000EN6thrust24THRUST_300001_SM_1000_NS6detail15normal_iteratorINSD_10device_ptrIKfEEEEjS9_fNS7_10__identityEEEvT0_PT3_T1_NS0_13GridEvenShareISO_EET2_T4_E12temp_storage+76];
	add.f32 	%f379, %f199, %f200;
$L__BB11_48:
	mov.u32 	%r256, %tid.x;
	setp.ne.s32 	%p64, %r256, 0;
	@%p64 bra 	$L__BB11_50;
	ld.param.u64 	%rd129, [_ZN3cub18CUB_300001_SM_10006detail6reduce18DeviceReduceKernelINS2_10policy_hubIfjN4cuda3std3__44plusIfEEE10Policy1000EN6thrust24THRUST_300001_SM_1000_NS6detail15normal_iteratorINSD_10device_ptrIKfEEEEjS9_fNS7_10__identityEEEvT0_PT3_T1_NS0_13GridEvenShareISO_EET2_T4__param_1];
	cvta.to.global.u64 	%rd126, %rd129;
	mul.wide.u32 	%rd127, %r3, 4;
	add.s64 	%rd128, %rd126, %rd127;
	st.global.f32 	[%rd128], %f379;
$L__BB11_50:
	ret;

}
	// .globl	_ZN3cub18CUB_300001_SM_10006detail6reduce28DeviceReduceSingleTileKernelINS2_10policy_hubIfyN4cuda3std3__44plusIfEEE10Policy1000EN6thrust24THRUST_300001_SM_1000_NS6detail15normal_iteratorINSD_10device_ptrIKfEEEEPfyS9_ffNS7_10__identityEEEvT0_T1_T2_T3_T4_T6_
.visible .entry _ZN3cub18CUB_300001_SM_10006detail6reduce28DeviceReduceSingleTileKernelINS2_10policy_hubIfyN4cuda3std3__44plusIfEEE10Policy1000EN6thrust24THRUST_300001_SM_1000_NS6detail15normal_iteratorINSD_10device_ptrIKfEEEEPfyS9_ffNS7_10__identityEEEvT0_T1_T2_T3_T4_T6_(
	.param .align 8 .b8 _ZN3cub18CUB_300001_SM_10006detail6reduce28DeviceReduceSingleTileKernelINS2_10policy_hubIfyN4cuda3std3__44plusIfEEE10Policy1000EN6thrust24THRUST_300001_SM_1000_NS6detail15normal_iteratorINSD_10device_ptrIKfEEEEPfyS9_ffNS7_10__identityEEEvT0_T1_T2_T3_T4_T6__param_0[8],
	.param .u64 .ptr .align 1 _ZN3cub18CUB_300001_SM_10006detail6reduce28DeviceReduceSingleTileKernelINS2_10policy_hubIfyN4cuda3std3__44plusIfEEE10Policy1000EN6thrust24THRUST_300001_SM_1000_NS6detail15normal_iteratorINSD_10device_ptrIKfEEEEPfyS9_ffNS7_10__identityEEEvT0_T1_T2_T3_T4_T6__param_1,
	.param .u64 _ZN3cub18CUB_300001_SM_10006detail6reduce28DeviceReduceSingleTileKernelINS2_10policy_hubIfyN4cuda3std3__44plusIfEEE10Policy1000EN6thrust24THRUST_300001_SM_1000_NS6detail15normal_iteratorINSD_10device_ptrIKfEEEEPfyS9_ffNS7_10__identityEEEvT0_T1_T2_T3_T4_T6__param_2,
	.param .align 1 .b8 _ZN3cub18CUB_300001_SM_10006detail6reduce28DeviceReduceSingleTileKernelINS2_10policy_hubIfyN4cuda3std3__44plusIfEEE10Policy1000EN6thrust24THRUST_300001_SM_1000_NS6detail15normal_iteratorINSD_10device_ptrIKfEEEEPfyS9_ffNS7_10__identityEEEvT0_T1_T2_T3_T4_T6__param_3[1],
	.param .f32 _ZN3cub18CUB_300001_SM_10006detail6reduce28DeviceReduceSingleTileKernelINS2_10policy_hubIfyN4cuda3std3__44plusIfEEE10Policy1000EN6thrust24THRUST_300001_SM_1000_NS6detail15normal_iteratorINSD_10device_ptrIKfEEEEPfyS9_ffNS7_10__identityEEEvT0_T1_T2_T3_T4_T6__param_4,
	.param .align 1 .b8 _ZN3cub18CUB_300001_SM_10006detail6reduce28DeviceReduceSingleTileKernelINS2_10policy_hubIfyN4cuda3std3__44plusIfEEE10Policy1000EN6thrust24THRUST_300001_SM_1000_NS6detail15normal_iteratorINSD_10device_ptrIKfEEEEPfyS9_ffNS7_10__identityEEEvT0_T1_T2_T3_T4_T6__param_5[1]
)
.maxntid 256
.minnctapersm 1
{
	.reg .pred 	%p<59>;
	.reg .b32 	%r<171>;
	.reg .b32 	%f<328>;
	.reg .b64 	%rd<56>;
	// demoted variable
	.shared .align 4 .b8 _ZZN3cub18CUB_300001_SM_10006detail6reduce28DeviceReduceSingleTileKernelINS2_10policy_hubIfyN4cuda3std3__44plusIfEEE10Policy1000EN6thrust24THRUST_300001_SM_1000_NS6detail15normal_iteratorINSD_10device_ptrIKfEEEEPfyS9_ffNS7_10__identityEEEvT0_T1_T2_T3_T4_T6_E12temp_storage[44];
	ld.param.u64 	%rd18, [_ZN3cub18CUB_300001_SM_10006detail6reduce28DeviceReduceSingleTileKernelINS2_10policy_hubIfyN4cuda3std3__44plusIfEEE10Policy1000EN6thrust24THRUST_300001_SM_1000_NS6detail15normal_iteratorINSD_10device_ptrIKfEEEEPfyS9_ffNS7_10__identityEEEvT0_T1_T2_T3_T4_T6__param_0];
	ld.param.u64 	%rd20, [_ZN3cub18CUB_300001_SM_10006detail6reduce28DeviceReduceSingleTileKernelINS2_10policy_hubIfyN4cuda3std3__44plusIfEEE10Policy1000EN6thrust24THRUST_300001_SM_1000_NS6detail15normal_iteratorINSD_10device_ptrIKfEEEEPfyS9_ffNS7_10__identityEEEvT0_T1_T2_T3_T4_T6__param_1];
	ld.param.u64 	%rd19, [_ZN3cub18CUB_300001_SM_10006detail6reduce28DeviceReduceSingleTileKernelINS2_10policy_hubIfyN4cuda3std3__44plusIfEEE10Policy1000EN6thrust24THRUST_300001_SM_1000_NS6detail15normal_iteratorINSD_10device_ptrIKfEEEEPfyS9_ffNS7_10__identityEEEvT0_T1_T2_T3_T4_T6__param_2];
	ld.param.f32 	%f42, [_ZN3cub18CUB_300001_SM_10006detail6reduce28DeviceReduceSingleTileKernelINS2_10policy_hubIfyN4cuda3std3__44plusIfEEE10Policy1000EN6thrust24THRUST_300001_SM_1000_NS6detail15normal_iteratorINSD_10device_ptrIKfEEEEPfyS9_ffNS7_10__identityEEEvT0_T1_T2_T3_T4_T6__param_4];
	cvta.to.global.u64 	%rd1, %rd20;
	setp.ne.s64 	%p1, %rd19, 0;
	@%p1 bra 	$L__BB12_3;
	mov.u32 	%r156, %tid.x;
	setp.ne.s32 	%p58, %r156, 0;
	@%p58 bra 	$L__BB12_51;
	st.global.f32 	[%rd1], %f42;
	bra.uni 	$L__BB12_51;
$L__BB12_3:
	cvta.to.global.u64 	%rd2, %rd18;
	setp.gt.u64 	%p2, %rd19, 4095;
	@%p2 bra 	$L__BB12_28;
	cvt.u32.u64 	%r1, %rd19;
	mov.u32 	%r2, %tid.x;
	setp.ge.u32 	%p24, %r2, %r1;
	mov.f32 	%f315, 0f00000000;
	mov.u32 	%r160, %r2;
	@%p24 bra 	$L__BB12_6;
	mul.wide.u32 	%rd41, %r2, 4;
	add.s64 	%rd42, %rd2, %rd41;
	ld.global.f32 	%f315, [%rd42];
	add.s32 	%r160, %r2, 256;
$L__BB12_6:
	setp.ge.u32 	%p25, %r160, %r1;
	@%p25 bra 	$L__BB12_19;
	not.b32 	%r83, %r160;
	add.s32 	%r84, %r83, %r1;
	shr.u32 	%r85, %r84, 8;
	add.s32 	%r5, %r85, 1;
	and.b32  	%r6, %r5, 15;
	setp.lt.u32 	%p26, %r84, 3840;
	@%p26 bra 	$L__BB12_10;
	and.b32  	%r86, %r5, 33554416;
	neg.s32 	%r158, %r86;
	mul.wide.u32 	%rd43, %r160, 4;
	add.s64 	%rd44, %rd43, %rd2;
	add.s64 	%rd51, %rd44, 8192;
$L__BB12_9:
	.pragma "nounroll";
	ld.global.f32 	%f189, [%rd51+-8192];
	add.f32 	%f190, %f315, %f189;
	ld.global.f32 	%f191, [%rd51+-7168];
	add.f32 	%f192, %f190, %f191;
	ld.global.f32 	%f193, [%rd51+-6144];
	add.f32 	%f194, %f192, %f193;
	ld.global.f32 	%f195, [%rd51+-5120];
	add.f32 	%f196, %f194, %f195;
	ld.global.f32 	%f197, [%rd51+-4096];
	add.f32 	%f198, %f196, %f197;
	ld.global.f32 	%f199, [%rd51+-3072];
	add.f32 	%f200, %f198, %f199;
	ld.global.f32 	%f201, [%rd51+-2048];
	add.f32 	%f202, %f200, %f201;
	ld.global.f32 	%f203, [%rd51+-1024];
	add.f32 	%f204, %f202, %f203;
	ld.global.f32 	%f205, [%rd51];
	add.f32 	%f206, %f204, %f205;
	ld.global.f32 	%f207, [%rd51+1024];
	add.f32 	%f208, %f206, %f207;
	ld.global.f32 	%f209, [%rd51+2048];
	add.f32 	%f210, %f208, %f209;
	ld.global.f32 	%f211, [%rd51+3072];
	add.f32 	%f212, %f210, %f211;
	ld.global.f32 	%f213, [%rd51+4096];
	add.f32 	%f214, %f212, %f213;
	ld.global.f32 	%f215, [%rd51+5120];
	add.f32 	%f216, %f214, %f215;
	ld.global.f32 	%f217, [%rd51+6144];
	add.f32 	%f218, %f216, %f217;
	ld.global.f32 	%f219, [%rd51+7168];
	add.f32 	%f315, %f218, %f219;
	add.s32 	%r160, %r160, 4096;
	add.s32 	%r158, %r158, 16;
	add.s64 	%rd51, %rd51, 16384;
	setp.ne.s32 	%p27, %r158, 0;
	@%p27 bra 	$L__BB12_9;
$L__BB12_10:
	setp.eq.s32 	%p28, %r6, 0;
	@%p28 bra 	$L__BB12_19;
	and.b32  	%r13, %r5, 7;
	setp.lt.u32 	%p29, %r6, 8;
	@%p29 bra 	$L__BB12_13;
	mul.wide.s32 	%rd45, %r160, 4;
	add.s64 	%rd46, %rd2, %rd45;
	ld.global.f32 	%f221, [%rd46];
	add.f32 	%f222, %f315, %f221;
	ld.global.f32 	%f223, [%rd46+1024];
	add.f32 	%f224, %f222, %f223;
	ld.global.f32 	%f225, [%rd46+2048];
	add.f32 	%f226, %f224, %f225;
	ld.global.f32 	%f227, [%rd46+3072];
	add.f32 	%f228, %f226, %f227;
	ld.global.f32 	%f229, [%rd46+4096];
	add.f32 	%f230, %f228, %f229;
	ld.global.f32 	%f231, [%rd46+5120];
	add.f32 	%f232, %f230, %f231;
	ld.global.f32 	%f233, [%rd46+6144];
	add.f32 	%f234, %f232, %f233;
	ld.global.f32 	%f235, [%rd46+7168];
	add.f32 	%f315, %f234, %f235;
	add.s32 	%r160, %r160, 2048;
$L__BB12_13:
	setp.eq.s32 	%p30, %r13, 0;
	@%p30 bra 	$L__BB12_19;
	and.b32  	%r16, %r5, 3;
	setp.lt.u32 	%p31, %r13, 4;
	@%p31 bra 	$L__BB12_16;
	mul.wide.s32 	%rd47, %r160, 4;
	add.s64 	%rd48, %rd2, %rd47;
	ld.global.f32 	%f237, [%rd48];
	add.f32 	%f238, %f315, %f237;
	ld.global.f32 	%f239, [%rd48+1024];
	add.f32 	%f240, %f238, %f239;
	ld.global.f32 	%f241, [%rd48+2048];
	add.f32 	%f242, %f240, %f241;
	ld.global.f32 	%f243, [%rd48+3072];
	add.f32 	%f315, %f242, %f243;
	add.s32 	%r160, %r160, 1024;
$L__BB12_16:
	setp.eq.s32 	%p32, %r16, 0;
	@%p32 bra 	$L__BB12_19;
	neg.s32 	%r163, %r16;
$L__BB12_18:
	.pragma "nounroll";
	mul.wide.s32 	%rd49, %r160, 4;
	add.s64 	%rd50, %rd2, %rd49;
	ld.global.f32 	%f244, [%rd50];
	add.f32 	%f315, %f315, %f244;
	add.s32 	%r160, %r160, 256;
	add.s32 	%r163, %r163, 1;
	setp.ne.s32 	%p33, %r163, 0;
	@%p33 bra 	$L__BB12_18;
$L__BB12_19:
	setp.lt.u64 	%p34, %rd19, 256;
	@%p34 bra 	$L__BB12_24;
	// begin inline asm
	mov.u32 %r125, %laneid;
	// end inline asm
	mov.b32 	%r127, %f315;
	mov.b32 	%r128, 1;
	mov.b32 	%r149, 31;
	mov.b32 	%r150, -1;
	// begin inline asm
	shfl.sync.down.b32 %r126, %r127, %r128, %r149, %r150;
	// end inline asm
	setp.gt.s32 	%p50, %r125, 30;
	mov.b32 	%f279, %r126;
	add.f32 	%f280, %f315, %f279;
	selp.f32 	%f281, %f315, %f280, %p50;
	mov.b32 	%r132, %f281;
	mov.b32 	%r133, 2;
	// begin inline asm
	shfl.sync.down.b32 %r131, %r132, %r133, %r149, %r150;
	// end inline asm
	setp.gt.s32 	%p51, %r125, 29;
	mov.b32 	%f282, %r131;
	add.f32 	%f283, %f281, %f282;
	selp.f32 	%f284, %f281, %f283, %p51;
	mov.b32 	%r137, %f284;
	mov.b32 	%r138, 4;
	// begin inline asm
	shfl.sync.down.b32 %r136, %r137, %r138, %r149, %r150;
	// end inline asm
	setp.gt.s32 	%p52, %r125, 27;
	mov.b32 	%f285, %r136;
	add.f32 	%f286, %f284, %f285;
	selp.f32 	%f287, %f284, %f286, %p52;
	mov.b32 	%r142, %f287;
	mov.b32 	%r143, 8;
	// begin inline asm
	shfl.sync.down.b32 %r141, %r142, %r143, %r149, %r150;
	// end inline asm
	setp.gt.s32 	%p53, %r125, 23;
	mov.b32 	%f288, %r141;
	add.f32 	%f289, %f287, %f288;
	selp.f32 	%f290, %f287, %f289, %p53;
	mov.b32 	%r147, %f290;
	mov.b32 	%r148, 16;
	// begin inline asm
	shfl.sync.down.b32 %r146, %r147, %r148, %r149, %r150;
	// end inline asm
	setp.gt.s32 	%p54, %r125, 15;
	mov.b32 	%f291, %r146;
	add.f32 	%f16, %f290, %f291;
	selp.f32 	%f327, %f290, %f16, %p54;
	setp.ne.s32 	%p55, %r125, 0;
	@%p55 bra 	$L__BB12_22;
	shr.u32 	%r151, %r2, 3;
	and.b32  	%r152, %r151, 124;
	mov.u32 	%r153, _ZZN3cub18CUB_300001_SM_10006detail6reduce28DeviceReduceSingleTileKernelINS2_10policy_hubIfyN4cuda3std3__44plusIfEEE10Policy1000EN6thrust24THRUST_300001_SM_1000_NS6detail15normal_iteratorINSD_10device_ptrIKfEEEEPfyS9_ffNS7_10__identityEEEvT0_T1_T2_T3_T4_T6_E12temp_storage;
	add.s32 	%r154, %r153, %r152;
	st.shared.f32 	[%r154+8], %f16;
$L__BB12_22:
	bar.sync 	0;
	setp.ne.s32 	%p56, %r2, 0;
	@%p56 bra 	$L__BB12_49;
	ld.shared.f32 	%f292, [_ZZN3cub18CUB_300001_SM_10006detail6reduce28DeviceReduceSingleTileKernelINS2_10policy_hubIfyN4cuda3std3__44plusIfEEE10Policy1000EN6thrust24THRUST_300001_SM_1000_NS6detail15normal_iteratorINSD_10device_ptrIKfEEEEPfyS9_ffNS7_10__identityEEEvT0_T1_T2_T3_T4_T6_E12temp_storage+12];
	add.f32 	%f293, %f327, %f292;
	ld.shared.f32 	%f294, [_ZZN3cub18CUB_300001_SM_10006detail6reduce28DeviceReduceSingleTileKernelINS2_10policy_hubIfyN4cuda3std3__44plusIfEEE10Policy1000EN6thrust24THRUST_300001_SM_1000_NS6detail15normal_iteratorINSD_10device_ptrIKfEEEEPfyS9_ffNS7_10__identityEEEvT0_T1_T2_T3_T4_T6_E12temp_storage+16];
	add.f32 	%f295, %f293, %f294;
	ld.shared.f32 	%f296, [_ZZN3cub18CUB_300001_SM_10006detail6reduce28DeviceReduceSingleTileKernelINS2_10policy_hubIfyN4cuda3std3__44plusIfEEE10Policy1000EN6thrust24THRUST_300001_SM_1000_NS6detail15normal_iteratorINSD_10device_ptrIKfEEEEPfyS9_ffNS7_10__identityEEEvT0_T1_T2_T3_T4_T6_E12temp_storage+20];
	add.f32 	%f297, %f295, %f296;
	ld.shared.f32 	%f298, [_ZZN3cub18CUB_300001_SM_10006detail6reduce28DeviceReduceSingleTileKernelINS2_10policy_hubIfyN4cuda3std3__44plusIfEEE10Policy1000EN6thrust24THRUST_300001_SM_1000_NS6detail15normal_iteratorINSD_10device_ptrIKfEEEEPfyS9_ffNS7_10__identityEEEvT0_T1_T2_T3_T4_T6_E12temp_storage+24];
	add.f32 	%f299, %f297, %f298;
	ld.shared.f32 	%f300, [_ZZN3cub18CUB_300001_SM_10006detail6reduce28DeviceReduceSingleTileKernelINS2_10policy_hubIfyN4cuda3std3__44plusIfEEE10Policy1000EN6thrust24THRUST_300001_SM_1000_NS6detail15normal_iteratorINSD_10device_ptrIKfEEEEPfyS9_ffNS7_10__identityEEEvT0_T1_T2_T3_T4_T6_E12temp_storage+28];
	add.f32 	%f301, %f299, %f300;
	ld.shared.f32 	%f302, [_ZZN3cub18CUB_300001_SM_10006detail6reduce28DeviceReduceSingleTileKernelINS2_10policy_hubIfyN4cuda3std3__44plusIfEEE10Policy1000EN6thrust24THRUST_300001_SM_1000_NS6detail15normal_iteratorINSD_10device_ptrIKfEEEEPfyS9_ffNS7_10__identityEEEvT0_T1_T2_T3_T4_T6_E12temp_storage+32];
	add.f32 	%f303, %f301, %f302;
	ld.shared.f32 	%f304, [_ZZN3cub18CUB_300001_SM_10006detail6reduce28DeviceReduceSingleTileKernelINS2_10policy_hubIfyN4cuda3std3__44plusIfEEE10Policy1000EN6thrust24THRUST_300001_SM_1000_NS6detail15normal_iteratorINSD_10device_ptrIKfEEEEPfyS9_ffNS7_10__identityEEEvT0_T1_T2_T3_T4_T6_E12temp_storage+36];
	add.f32 	%f327, %f303, %f304;
	bra.uni 	$L__BB12_49;
$L__BB12_24:
	// begin inline asm
	mov.u32 %r87, %laneid;
	// end inline asm
	and.b32  	%r113, %r2, 992;
	add.s32 	%r114, %r113, 32;
	setp.gt.u32 	%p35, %r114, %r1;
	not.b32 	%r115, %r113;
	add.s32 	%r116, %r1, %r115;
	selp.b32 	%r111, %r116, 31, %p35;
	mov.b32 	%r89, %f315;
	mov.b32 	%r90, 1;
	mov.b32 	%r112, -1;
	// begin inline asm
	shfl.sync.down.b32 %r88, %r89, %r90, %r111, %r112;
	// end inline asm
	setp.lt.s32 	%p36, %r87, %r111;
	mov.b32 	%f245, %r88;
	add.f32 	%f246, %f315, %f245;
	selp.f32 	%f247, %f246, %f315, %p36;
	mov.b32 	%r94, %f247;
	mov.b32 	%r95, 2;
	// begin inline asm
	shfl.sync.down.b32 %r93, %r94, %r95, %r111, %r112;
	// end inline asm
	add.s32 	%r117, %r87, 2;
	setp.gt.s32 	%p37, %r117, %r111;
	mov.b32 	%f248, %r93;
	add.f32 	%f249, %f247, %f248;
	selp.f32 	%f250, %f247, %f249, %p37;
	mov.b32 	%r99, %f250;
	mov.b32 	%r100, 4;
	// begin inline asm
	shfl.sync.down.b32 %r98, %r99, %r100, %r111, %r112;
	// end inline asm
	add.s32 	%r118, %r87, 4;
	setp.gt.s32 	%p38, %r118, %r111;
	mov.b32 	%f251, %r98;
	add.f32 	%f252, %f250, %f251;
	selp.f32 	%f253, %f250, %f252, %p38;
	mov.b32 	%r104, %f253;
	mov.b32 	%r105, 8;
	// begin inline asm
	shfl.sync.down.b32 %r103, %r104, %r105, %r111, %r112;
	// end inline asm
	add.s32 	%r119, %r87, 8;
	setp.gt.s32 	%p39, %r119, %r111;
	mov.b32 	%f254, %r103;
	add.f32 	%f255, %f253, %f254;
	selp.f32 	%f256, %f253, %f255, %p39;
	mov.b32 	%r109, %f256;
	mov.b32 	%r110, 16;
	// begin inline asm
	shfl.sync.down.b32 %r108, %r109, %r110, %r111, %r112;
	// end inline asm
	add.s32 	%r120, %r87, 16;
	setp.gt.s32 	%p40, %r120, %r111;
	mov.b32 	%f257, %r108;
	add.f32 	%f258, %f256, %f257;
	selp.f32 	%f327, %f256, %f258, %p40;
	setp.ne.s32 	%p41, %r87, 0;
	@%p41 bra 	$L__BB12_26;
	shr.u32 	%r121, %r2, 3;
	and.b32  	%r122, %r121, 124;
	mov.u32 	%r123, _ZZN3cub18CUB_300001_SM_10006detail6reduce28DeviceReduceSingleTileKernelINS2_10policy_hubIfyN4cuda3std3__44plusIfEEE10Policy1000EN6thrust24THRUST_300001_SM_1000_NS6detail15normal_iteratorINSD_10device_ptrIKfEEEEPfyS9_ffNS7_10__identityEEEvT0_T1_T2_T3_T4_T6_E12temp_storage;
	add.s32 	%r124, %r123, %r122;
	st.shared.f32 	[%r124+8], %f327;
$L__BB12_26:
	bar.sync 	0;
	setp.ne.s32 	%p42, %r2, 0;
	@%p42 bra 	$L__BB12_49;
	setp.gt.u64 	%p43, %rd19, 32;
	ld.shared.f32 	%f259, [_ZZN3cub18CUB_300001_SM_10006detail6reduce28DeviceReduceSingleTileKernelINS2_10policy_hubIfyN4cuda3std3__44plusIfEEE10Policy1000EN6thrust24THRUST_300001_SM_1000_NS6detail15normal_iteratorINSD_10device_ptrIKfEEEEPfyS9_ffNS7_10__identityEEEvT0_T1_T2_T3_T4_T6_E12temp_storage+12];
	add.f32 	%f260, %f327, %f259;
	selp.f32 	%f261, %f260, %f327, %p43;
	setp.gt.u64 	%p44, %rd19, 64;
	ld.shared.f32 	%f262, [_ZZN3cub18CUB_300001_SM_10006detail6reduce28DeviceReduceSingleTileKernelINS2_10policy_hubIfyN4cuda3std3__44plusIfEEE10Policy1000EN6thrust24THRUST_300001_SM_1000_NS6detail15normal_iteratorINSD_10device_ptrIKfEEEEPfyS9_ffNS7_10__identityEEEvT0_T1_T2_T3_T4_T6_E12temp_storage+16];
	add.f32 	%f263, %f262, %f261;
	selp.f32 	%f264, %f263, %f261, %p44;
	setp.gt.u64 	%p45, %rd19, 96;
	ld.shared.f32 	%f265, [_ZZN3cub18CUB_300001_SM_10006detail6reduce28DeviceReduceSingleTileKernelINS2_10policy_hubIfyN4cuda3std3__44plusIfEEE10Policy1000EN6thrust24THRUST_300001_SM_1000_NS6detail15normal_iteratorINSD_10device_ptrIKfEEEEPfyS9_ffNS7_10__identityEEEvT0_T1_T2_T3_T4_T6_E12temp_storage+20];
	add.f32 	%f266, %f265, %f264;
	selp.f32 	%f267, %f266, %f264, %p45;
	setp.gt.u64 	%p46, %rd19, 128;
	ld.shared.f32 	%f268, [_ZZN3cub18CUB_300001_SM_10006detail6reduce28DeviceReduceSingleTileKernelINS2_10policy_hubIfyN4cuda3std3__44plusIfEEE10Policy1000EN6thrust24THRUST_300001_SM_1000_NS6detail15normal_iteratorINSD_10device_ptrIKfEEEEPfyS9_ffNS7_10__identityEEEvT0_T1_T2_T3_T4_T6_E12temp_storage+24];
	add.f32 	%f269, %f268, %f267;
	selp.f32 	%f270, %f269, %f267, %p46;
	setp.gt.u64 	%p47, %rd19, 160;
	ld.shared.f32 	%f271, [_ZZN3cub18CUB_300001_SM_10006detail6reduce28DeviceReduceSingleTileKernelINS2_10policy_hubIfyN4cuda3std3__44plusIfEEE10Policy1000EN6thrust24THRUST_300001_SM_1000_NS6detail15normal_iteratorINSD_10device_ptrIKfEEEEPfyS9_ffNS7_10__identityEEEvT0_T1_T2_T3_T4_T6_E12temp_storage+28];
	add.f32 	%f272, %f271, %f270;
	selp.f32 	%f273, %f272, %f270, %p47;
	setp.gt.u64 	%p48, %rd19, 192;
	ld.shared.f32 	%f274, [_ZZN3cub18CUB_300001_SM_10006detail6reduce28DeviceReduceSingleTileKernelINS2_10policy_hubIfyN4cuda3std3__44plusIfEEE10Policy1000EN6thrust24THRUST_300001_SM_1000_NS6detail15normal_iteratorINSD_10device_ptrIKfEEEEPfyS9_ffNS7_10__identityEEEvT0_T1_T2_T3_T4_T6_E12temp_storage+32];
	add.f32 	%f275, %f274, %f273;
	selp.f32 	%f276, %f275, %f273, %p48;
	setp.gt.u64 	%p49, %rd19, 224;
	ld.shared.f32 	%f277, [_ZZN3cub18CUB_300001_SM_10006detail6reduce28DeviceReduceSingleTileKernelINS2_10policy_hubIfyN4cuda3std3__44plusIfEEE10Policy1000EN6thrust24THRUST_300001_SM_1000_NS6detail15normal_iteratorINSD_10device_ptrIKfEEEEPfyS9_ffNS7_10__identityEEEvT0_T1_T2_T3_T4_T6_E12temp_storage+36];
	add.f32 	%f278, %f277, %f276;
	selp.f32 	%f327, %f278, %f276, %p49;
	bra.uni 	$L__BB12_49;
$L__BB12_28:
	mov.u32 	%r24, %tid.x;
	cvt.u64.u32 	%rd6, %r24;
	mul.wide.u32 	%rd22, %r24, 4;
	add.s64 	%rd7, %rd2, %rd22;
	ld.global.f32 	%f43, [%rd7];
	ld.global.f32 	%f44, [%rd7+1024];
	ld.global.f32 	%f45, [%rd7+2048];
	ld.global.f32 	%f46, [%rd7+3072];
	ld.global.f32 	%f47, [%rd7+4096];
	ld.global.f32 	%f48, [%rd7+5120];
	ld.global.f32 	%f49, [%rd7+6144];
	ld.global.f32 	%f50, [%rd7+7168];
	ld.global.f32 	%f51, [%rd7+8192];
	ld.global.f32 	%f52, [%rd7+9216];
	ld.global.f32 	%f53, [%rd7+10240];
	ld.global.f32 	%f54, [%rd7+11264];
	ld.global.f32 	%f55, [%rd7+12288];
	ld.global.f32 	%f56, [%rd7+13312];
	ld.global.f32 	%f57, [%rd7+14336];
	ld.global.f32 	%f58, [%rd7+15360];
	add.f32 	%f59, %f43, %f44;
	add.f32 	%f60, %f45, %f46;
	add.f32 	%f61, %f47, %f48;
	add.f32 	%f62, %f49, %f50;
	add.f32 	%f63, %f51, %f52;
	add.f32 	%f64, %f53, %f54;
	add.f32 	%f65, %f55, %f56;
	add.f32 	%f66, %f57, %f58;
	add.f32 	%f67, %f59, %f60;
	add.f32 	%f68, %f61, %f62;
	add.f32 	%f69, %f63, %f64;
	add.f32 	%f70, %f65, %f66;
	add.f32 	%f71, %f67, %f68;
	add.f32 	%f72, %f69, %f70;
	add.f32 	%f326, %f71, %f72;
	add.s64 	%rd8, %rd19, -4096;
	setp.lt.u64 	%p3, %rd8, 4096;
	mov.b64 	%rd53, 4096;
	@%p3 bra 	$L__BB12_32;
	mov.b64 	%rd53, 4096;
$L__BB12_30:
	shl.b64 	%rd24, %rd53, 2;
	add.s64 	%rd25, %rd7, %rd24;
	ld.global.f32 	%f73, [%rd25];
	ld.global.f32 	%f74, [%rd25+1024];
	ld.global.f32 	%f75, [%rd25+2048];
	ld.global.f32 	%f76, [%rd25+3072];
	ld.global.f32 	%f77, [%rd25+4096];
	ld.global.f32 	%f78, [%rd25+5120];
	ld.global.f32 	%f79, [%rd25+6144];
	ld.global.f32 	%f80, [%rd25+7168];
	ld.global.f32 	%f81, [%rd25+8192];
	ld.global.f32 	%f82, [%rd25+9216];
	ld.global.f32 	%f83, [%rd25+10240];
	ld.global.f32 	%f84, [%rd25+11264];
	ld.global.f32 	%f85, [%rd25+12288];
	ld.global.f32 	%f86, [%rd25+13312];
	ld.global.f32 	%f87, [%rd25+14336];
	ld.global.f32 	%f88, [%rd25+15360];
	add.f32 	%f89, %f326, %f73;
	add.f32 	%f90, %f74, %f75;
	add.f32 	%f91, %f76, %f77;
	add.f32 	%f92, %f78, %f79;
	add.f32 	%f93, %f80, %f81;
	add.f32 	%f94, %f82, %f83;
	add.f32 	%f95, %f84, %f85;
	add.f32 	%f96, %f86, %f87;
	add.f32 	%f97, %f89, %f90;
	add.f32 	%f98, %f91, %f92;
	add.f32 	%f99, %f93, %f94;
	add.f32 	%f100, %f95, %f96;
	add.f32 	%f101, %f97, %f98;
	add.f32 	%f102, %f99, %f100;
	add.f32 	%f103, %f101, %f102;
	add.f32 	%f326, %f103, %f88;
	sub.s64 	%rd26, %rd19, %rd53;
	setp.lt.u64 	%p4, %rd26, 4096;
	@%p4 bra 	$L__BB12_45;
	add.s64 	%rd53, %rd53, 4096;
	setp.le.u64 	%p5, %rd53, %rd8;
	@%p5 bra 	$L__BB12_30;
$L__BB12_32:
	setp.le.u64 	%p6, %rd19, %rd53;
	cvt.u32.u64 	%r42, %rd53;
	cvt.u32.u64 	%r43, %rd19;
	sub.s32 	%r44, %r43, %r42;
	setp.ge.s32 	%p7, %r24, %r44;
	or.pred  	%p8, %p6, %p7;
	@%p8 bra 	$L__BB12_45;
	not.b32 	%r47, %r24;
	add.s32 	%r48, %r47, %r43;
	sub.s32 	%r50, %r48, %r42;
	shr.u32 	%r51, %r50, 8;
	add.s32 	%r25, %r51, 1;
	and.b32  	%r26, %r25, 15;
	setp.lt.u32 	%p9, %r50, 3840;
	mov.u32 	%r167, %r24;
	@%p9 bra 	$L__BB12_36;
	and.b32  	%r52, %r25, 33554416;
	neg.s32 	%r165, %r52;
	add.s64 	%rd27, %rd53, %rd6;
	shl.b64 	%rd28, %rd27, 2;
	add.s64 	%rd29, %rd28, %rd2;
	add.s64 	%rd54, %rd29, 8192;
	mov.u32 	%r167, %r24;
$L__BB12_35:
	.pragma "nounroll";
	ld.global.f32 	%f105, [%rd54+-8192];
	add.f32 	%f106, %f326, %f105;
	ld.global.f32 	%f107, [%rd54+-7168];
	add.f32 	%f108, %f106, %f107;
	ld.global.f32 	%f109, [%rd54+-6144];
	add.f32 	%f110, %f108, %f109;
	ld.global.f32 	%f111, [%rd54+-5120];
	add.f32 	%f112, %f110, %f111;
	ld.global.f32 	%f113, [%rd54+-4096];
	add.f32 	%f114, %f112, %f113;
	ld.global.f32 	%f115, [%rd54+-3072];
	add.f32 	%f116, %f114, %f115;
	ld.global.f32 	%f117, [%rd54+-2048];
	add.f32 	%f118, %f116, %f117;
	ld.global.f32 	%f119, [%rd54+-1024];
	add.f32 	%f120, %f118, %f119;
	ld.global.f32 	%f121, [%rd54];
	add.f32 	%f122, %f120, %f121;
	ld.global.f32 	%f123, [%rd54+1024];
	add.f32 	%f124, %f122, %f123;
	ld.global.f32 	%f125, [%rd54+2048];
	add.f32 	%f126, %f124, %f125;
	ld.global.f32 	%f127, [%rd54+3072];
	add.f32 	%f128, %f126, %f127;
	ld.global.f32 	%f129, [%rd54+4096];
	add.f32 	%f130, %f128, %f129;
	ld.global.f32 	%f131, [%rd54+5120];
	add.f32 	%f132, %f130, %f131;
	ld.global.f32 	%f133, [%rd54+6144];
	add.f32 	%f134, %f132, %f133;
	ld.global.f32 	%f135, [%rd54+7168];
	add.f32 	%f326, %f134, %f135;
	add.s32 	%r167, %r167, 4096;
	add.s32 	%r165, %r165, 16;
	add.s64 	%rd54, %rd54, 16384;
	setp.ne.s32 	%p10, %r165, 0;
	@%p10 bra 	$L__BB12_35;
$L__BB12_36:
	setp.eq.s32 	%p11, %r26, 0;
	@%p11 bra 	$L__BB12_45;
	and.b32  	%r33, %r25, 7;
	setp.lt.u32 	%p12, %r26, 8;
	@%p12 bra 	$L__BB12_39;
	cvt.u64.u32 	%rd30, %r167;
	add.s64 	%rd31, %rd53, %rd30;
	shl.b64 	%rd32, %rd31, 2;
	add.s64 	%rd33, %rd2, %rd32;
	ld.global.f32 	%f137, [%rd33];
	add.f32 	%f138, %f326, %f137;
	ld.global.f32 	%f139, [%rd33+1024];
	add.f32 	%f140, %f138, %f139;
	ld.global.f32 	%f141, [%rd33+2048];
	add.f32 	%f142, %f140, %f141;
	ld.global.f32 	%f143, [%rd33+3072];
	add.f32 	%f144, %f142, %f143;
	ld.global.f32 	%f145, [%rd33+4096];
	add.f32 	%f146, %f144, %f145;
	ld.global.f32 	%f147, [%rd33+5120];
	add.f32 	%f148, %f146, %f147;
	ld.global.f32 	%f149, [%rd33+6144];
	add.f32 	%f150, %f148, %f149;
	ld.global.f32 	%f151, [%rd33+7168];
	add.f32 	%f326, %f150, %f151;
	add.s32 	%r167, %r167, 2048;
$L__BB12_39:
	setp.eq.s32 	%p13, %r33, 0;
	@%p13 bra 	$L__BB12_45;
	and.b32  	%r36, %r25, 3;
	setp.lt.u32 	%p14, %r33, 4;
	@%p14 bra 	$L__BB12_42;
	cvt.u64.u32 	%rd34, %r167;
	add.s64 	%rd35, %rd53, %rd34;
	shl.b64 	%rd36, %rd35, 2;
	add.s64 	%rd37, %rd2, %rd36;
	ld.global.f32 	%f153, [%rd37];
	add.f32 	%f154, %f326, %f153;
	ld.global.f32 	%f155, [%rd37+1024];
	add.f32 	%f156, %f154, %f155;
	ld.global.f32 	%f157, [%rd37+2048];
	add.f32 	%f158, %f156, %f157;
	ld.global.f32 	%f159, [%rd37+3072];
	add.f32 	%f326, %f158, %f159;
	add.s32 	%r167, %r167, 1024;
$L__BB12_42:
	setp.eq.s32 	%p15, %r36, 0;
	@%p15 bra 	$L__BB12_45;
	cvt.u64.u32 	%rd38, %r167;
	add.s64 	%rd39, %rd53, %rd38;
	shl.b64 	%rd40, %rd39, 2;
	add.s64 	%rd55, %rd2, %rd40;
	neg.s32 	%r170, %r36;
$L__BB12_44:
	.pragma "nounroll";
	ld.global.f32 	%f160, [%rd55];
	add.f32 	%f326, %f326, %f160;
	add.s64 	%rd55, %rd55, 1024;
	add.s32 	%r170, %r170, 1;
	setp.ne.s32 	%p16, %r170, 0;
	@%p16 bra 	$L__BB12_44;
$L__BB12_45:
	// begin inline asm
	mov.u32 %r53, %laneid;
	// end inline asm
	mov.b32 	%r55, %f326;
	mov.b32 	%r56, 1;
	mov.b32 	%r77, 31;
	mov.b32 	%r78, -1;
	// begin inline asm
	shfl.sync.down.b32 %r54, %r55, %r56, %r77, %r78;
	// end inline asm
	setp.gt.s32 	%p17, %r53, 30;
	mov.b32 	%f161, %r54;
	add.f32 	%f162, %f326, %f161;
	selp.f32 	%f163, %f326, %f162, %p17;
	mov.b32 	%r60, %f163;
	mov.b32 	%r61, 2;
	// begin inline asm
	shfl.sync.down.b32 %r59, %r60, %r61, %r77, %r78;
	// end inline asm
	setp.gt.s32 	%p18, %r53, 29;
	mov.b32 	%f164, %r59;
	add.f32 	%f165, %f163, %f164;
	selp.f32 	%f166, %f163, %f165, %p18;
	mov.b32 	%r65, %f166;
	mov.b32 	%r66, 4;
	// begin inline asm
	shfl.sync.down.b32 %r64, %r65, %r66, %r77, %r78;
	// end inline asm
	setp.gt.s32 	%p19, %r53, 27;
	mov.b32 	%f167, %r64;
	add.f32 	%f168, %f166, %f167;
	selp.f32 	%f169, %f166, %f168, %p19;
	mov.b32 	%r70, %f169;
	mov.b32 	%r71, 8;
	// begin inline asm
	shfl.sync.down.b32 %r69, %r70, %r71, %r77, %r78;
	// end inline asm
	setp.gt.s32 	%p20, %r53, 23;
	mov.b32 	%f170, %r69;
	add.f32 	%f171, %f169, %f170;
	selp.f32 	%f172, %f169, %f171, %p20;
	mov.b32 	%r75, %f172;
	mov.b32 	%r76, 16;
	// begin inline asm
	shfl.sync.down.b32 %r74, %r75, %r76, %r77, %r78;
	// end inline asm
	setp.gt.s32 	%p21, %r53, 15;
	mov.b32 	%f173, %r74;
	add.f32 	%f38, %f172, %f173;
	selp.f32 	%f327, %f172, %f38, %p21;
	setp.ne.s32 	%p22, %r53, 0;
	@%p22 bra 	$L__BB12_47;
	shr.u32 	%r79, %r24, 3;
	and.b32  	%r80, %r79, 124;
	mov.u32 	%r81, _ZZN3cub18CUB_300001_SM_10006detail6reduce28DeviceReduceSingleTileKernelINS2_10policy_hubIfyN4cuda3std3__44plusIfEEE10Policy1000EN6thrust24THRUST_300001_SM_1000_NS6detail15normal_iteratorINSD_10device_ptrIKfEEEEPfyS9_ffNS7_10__identityEEEvT0_T1_T2_T3_T4_T6_E12temp_storage;
	add.s32 	%r82, %r81, %r80;
	st.shared.f32 	[%r82+8], %f38;
$L__BB12_47:
	bar.sync 	0;
	setp.ne.s32 	%p23, %r24, 0;
	@%p23 bra 	$L__BB12_49;
	ld.shared.f32 	%f174, [_ZZN3cub18CUB_300001_SM_10006detail6reduce28DeviceReduceSingleTileKernelINS2_10policy_hubIfyN4cuda3std3__44plusIfEEE10Policy1000EN6thrust24THRUST_300001_SM_1000_NS6detail15normal_iteratorINSD_10device_ptrIKfEEEEPfyS9_ffNS7_10__identityEEEvT0_T1_T2_T3_T4_T6_E12temp_storage+12];
	add.f32 	%f175, %f327, %f174;
	ld.shared.f32 	%f176, [_ZZN3cub18CUB_300001_SM_10006detail6reduce28DeviceReduceSingleTileKernelINS2_10policy_hubIfyN4cuda3std3__44plusIfEEE10Policy1000EN6thrust24THRUST_300001_SM_1000_NS6detail15normal_iteratorINSD_10device_ptrIKfEEEEPfyS9_ffNS7_10__identityEEEvT0_T1_T2_T3_T4_T6_E12temp_storage+16];
	add.f32 	%f177, %f175, %f176;
	ld.shared.f32 	%f178, [_ZZN3cub18CUB_300001_SM_10006detail6reduce28DeviceReduceSingleTileKernelINS2_10policy_hubIfyN4cuda3std3__44plusIfEEE10Policy1000EN6thrust24THRUST_300001_SM_1000_NS6detail15normal_iteratorINSD_10device_ptrIKfEEEEPfyS9_ffNS7_10__identityEEEvT0_T1_T2_T3_T4_T6_E12temp_storage+20];
	add.f32 	%f179, %f177, %f178;
	ld.shared.f32 	%f180, [_ZZN3cub18CUB_300001_SM_10006detail6reduce28DeviceReduceSingleTileKernelINS2_10policy_hubIfyN4cuda3std3__44plusIfEEE10Policy1000EN6thrust24THRUST_300001_SM_1000_NS6detail15normal_iteratorINSD_10device_ptrIKfEEEEPfyS9_ffNS7_10__identityEEEvT0_T1_T2_T3_T4_T6_E12temp_storage+24];
	add.f32 	%f181, %f179, %f180;
	ld.shared.f32 	%f182, [_ZZN3cub18CUB_300001_SM_10006detail6reduce28DeviceReduceSingleTileKernelINS2_10policy_hubIfyN4cuda3std3__44plusIfEEE10Policy1000EN6thrust24THRUST_300001_SM_1000_NS6detail15normal_iteratorINSD_10device_ptrIKfEEEEPfyS9_ffNS7_10__identityEEEvT0_T1_T2_T3_T4_T6_E12temp_storage+28];
	add.f32 	%f183, %f181, %f182;
	ld.shared.f32 	%f184, [_ZZN3cub18CUB_300001_SM_10006detail6reduce28DeviceReduceSingleTileKernelINS2_10policy_hubIfyN4cuda3std3__44plusIfEEE10Policy1000EN6thrust24THRUST_300001_SM_1000_NS6detail15normal_iteratorINSD_10device_ptrIKfEEEEPfyS9_ffNS7_10__identityEEEvT0_T1_T2_T3_T4_T6_E12temp_storage+32];
	add.f32 	%f185, %f183, %f184;
	ld.shared.f32 	%f186, [_ZZN3cub18CUB_300001_SM_10006detail6reduce28DeviceReduceSingleTileKernelINS2_10policy_hubIfyN4cuda3std3__44plusIfEEE10Policy1000EN6thrust24THRUST_300001_SM_1000_NS6detail15normal_iteratorINSD_10device_ptrIKfEEEEPfyS9_ffNS7_10__identityEEEvT0_T1_T2_T3_T4_T6_E12temp_storage+36];
	add.f32 	%f327, %f185, %f186;
$L__BB12_49:
	mov.u32 	%r155, %tid.x;
	setp.ne.s32 	%p57, %r155, 0;
	@%p57 bra 	$L__BB12_51;
	add.f32 	%f305, %f42, %f327;
	st.global.f32 	[%rd1], %f305;
$L__BB12_51:
	ret;

}
	// .globl	_ZN3cub18CUB_300001_SM_10006detail6reduce18DeviceReduceKernelINS2_10policy_hubIfyN4cuda3std3__44plusIfEEE10Policy1000EN6thrust24THRUST_300001_SM_1000_NS6detail15normal_iteratorINSD_10device_ptrIKfEEEEyS9_fNS7_10__identityEEEvT0_PT3_T1_NS0_13GridEvenShareISO_EET2_T4_
.visible .entry _ZN3cub18CUB_300001_SM_10006detail6reduce18DeviceReduceKernelINS2_10policy_hubIfyN4cuda3std3__44plusIfEEE10Policy1000EN6thrust24THRUST_300001_SM_1000_NS6detail15normal_iteratorINSD_10device_ptrIKfEEEEyS9_fNS7_10__identityEEEvT0_PT3_T1_NS0_13GridEvenShareISO_EET2_T4_(
	.param .align 8 .b8 _ZN3cub18CUB_300001_SM_10006detail6reduce18DeviceReduceKernelINS2_10policy_hubIfyN4cuda3std3__44plusIfEEE10Policy1000EN6thrust24THRUST_300001_SM_1000_NS6detail15normal_iteratorINSD_10device_ptrIKfEEEEyS9_fNS7_10__identityEEEvT0_PT3_T1_NS0_13GridEvenShareISO_EET2_T4__param_0[8],
	.param .u64 .ptr .align 1 _ZN3cub18CUB_300001_SM_10006detail6reduce18DeviceReduceKernelINS2_10policy_hubIfyN4cuda3std3__44plusIfEEE10Policy1000EN6thrust24THRUST_300001_SM_1000_NS6detail15normal_iteratorINSD_10device_ptrIKfEEEEyS9_fNS7_10__identityEEEvT0_PT3_T1_NS0_13GridEvenShareISO_EET2_T4__param_1,
	.param .u64 _ZN3cub18CUB_300001_SM_10006detail6reduce18DeviceReduceKernelINS2_10policy_hubIfyN4cuda3std3__44plusIfEEE10Policy1000EN6thrust24THRUST_300001_SM_1000_NS6detail15normal_iteratorINSD_10device_ptrIKfEEEEyS9_fNS7_10__identityEEEvT0_PT3_T1_NS0_13GridEvenShareISO_EET2_T4__param_2,
	.param .align 8 .b8 _ZN3cub18CUB_300001_SM_10006detail6reduce18DeviceReduceKernelINS2_10policy_hubIfyN4cuda3std3__44plusIfEEE10Policy1000EN6thrust24THRUST_300001_SM_1000_NS6detail15normal_iteratorINSD_10device_ptrIKfEEEEyS9_fNS7_10__identityEEEvT0_PT3_T1_NS0_13GridEvenShareISO_EET2_T4__param_3[72],
	.param .align 1 .b8 _ZN3cub18CUB_300001_SM_10006detail6reduce18DeviceReduceKernelINS2_10policy_hubIfyN4cuda3std3__44plusIfEEE10Policy1000EN6thrust24THRUST_300001_SM_1000_NS6detail15normal_iteratorINSD_10device_ptrIKfEEEEyS9_fNS7_10__identityEEEvT0_PT3_T1_NS0_13GridEvenShareISO_EET2_T4__param_4[1],
	.param .align 1 .b8 _ZN3cub18CUB_300001_SM_10006detail6reduce18DeviceReduceKernelINS2_10policy_hubIfyN4cuda3std3__44plusIfEEE10Policy1000EN6thrust24THRUST_300001_SM_1000_NS6detail15normal_iteratorINSD_10device_ptrIKfEEEEyS9_fNS7_10__identityEEEvT0_PT3_T1_NS0_13GridEvenShareISO_EET2_T4__param_5[1]
)
.maxntid 256
{
	.reg .pred 	%p<57>;
	.reg .b16 	%rs<4>;
	.reg .b32 	%r<206>;
	.reg .b32 	%f<324>;
	.reg .b64 	%rd<78>;
	// demoted variable
	.shared .align 4 .b8 _ZZN3cub18CUB_300001_SM_10006detail6reduce18DeviceReduceKernelINS2_10policy_hubIfyN4cuda3std3__44plusIfEEE10Policy1000EN6thrust24THRUST_300001_SM_1000_NS6detail15normal_iteratorINSD_10device_ptrIKfEEEEyS9_fNS7_10__identityEEEvT0_PT3_T1_NS0_13GridEvenShareISO_EET2_T4_E12temp_storage[44];
	ld.param.u64 	%rd1, [_ZN3cub18CUB_300001_SM_10006detail6reduce18DeviceReduceKernelINS2_10policy_hubIfyN4cuda3std3__44plusIfEEE10Policy1000EN6thrust24THRUST_300001_SM_1000_NS6detail15normal_iteratorINSD_10device_ptrIKfEEEEyS9_fNS7_10__identityEEEvT0_PT3_T1_NS0_13GridEvenShareISO_EET2_T4__param_3+32];
	ld.param.u32 	%r1, [_ZN3cub18CUB_300001_SM_10006detail6reduce18DeviceReduceKernelINS2_10policy_hubIfyN4cuda3std3__44plusIfEEE10Policy1000EN6thrust24THRUST_300001_SM_1000_NS6detail15normal_iteratorINSD_10device_ptrIKfEEEEyS9_fNS7_10__identityEEEvT0_PT3_T1_NS0_13GridEvenShareISO_EET2_T4__param_3+40];
	ld.param.u64 	%rd25, [_ZN3cub18CUB_300001_SM_10006detail6reduce18DeviceReduceKernelINS2_10policy_hubIfyN4cuda3std3__44plusIfEEE10Policy1000EN6thrust24THRUST_300001_SM_1000_NS6detail15normal_iteratorINSD_10device_ptrIKfEEEEyS9_fNS7_10__identityEEEvT0_PT3_T1_NS0_13GridEvenShareISO_EET2_T4__param_0];
	cvta.to.global.u64 	%rd2, %rd25;
	mov.u32 	%r2, %ctaid.x;
	shl.b32 	%r50, %r1, 12;
	cvt.s64.s32 	%rd3, %r50;
	shl.b32 	%r51, %r2, 12;
	cvt.u64.u32 	%rd4, %r51;
	sub.s64 	%rd5, %rd1, %rd4;
	setp.gt.u64 	%p1, %rd5, 4095;
	@%p1 bra 	$L__BB13_25;
	cvt.u32.u64 	%r112, %rd4;
	cvt.u32.u64 	%r3, %rd1;
	sub.s32 	%r4, %r3, %r112;
	mov.u32 	%r5, %tid.x;
	setp.ge.s32 	%p23, %r5, %r4;
	mov.f32 	%f312, 0f00000000;
	mov.u32 	%r193, %r5;
	@%p23 bra 	$L__BB13_3;
	add.s32 	%r114, %r112, %r5;
	mul.wide.u32 	%rd51, %r114, 4;
	add.s64 	%rd52, %rd2, %rd51;
	ld.global.f32 	%f312, [%rd52];
	add.s32 	%r193, %r5, 256;
$L__BB13_3:
	setp.ge.s32 	%p24, %r193, %r4;
	@%p24 bra 	$L__BB13_16;
	not.b32 	%r116, %r193;
	add.s32 	%r117, %r116, %r3;
	sub.s32 	%r118, %r117, %r112;
	shr.u32 	%r119, %r118, 8;
	add.s32 	%r8, %r119, 1;
	and.b32  	%r9, %r8, 15;
	setp.lt.u32 	%p25, %r118, 3840;
	@%p25 bra 	$L__BB13_7;
	and.b32  	%r120, %r8, 33554416;
	neg.s32 	%r191, %r120;
	mul.wide.u32 	%rd53, %r2, 16384;
	mul.wide.u32 	%rd54, %r193, 4;
	or.b64  	%rd55, %rd53, %rd54;
	add.s64 	%rd56, %rd55, %rd2;
	add.s64 	%rd72, %rd56, 8192;
$L__BB13_6:
	.pragma "nounroll";
	ld.global.f32 	%f187, [%rd72+-8192];
	add.f32 	%f188, %f312, %f187;
	ld.global.f32 	%f189, [%rd72+-7168];
	add.f32 	%f190, %f188, %f189;
	ld.global.f32 	%f191, [%rd72+-6144];
	add.f32 	%f192, %f190, %f191;
	ld.global.f32 	%f193, [%rd72+-5120];
	add.f32 	%f194, %f192, %f193;
	ld.global.f32 	%f195, [%rd72+-4096];
	add.f32 	%f196, %f194, %f195;
	ld.global.f32 	%f197, [%rd72+-3072];
	add.f32 	%f198, %f196, %f197;
	ld.global.f32 	%f199, [%rd72+-2048];
	add.f32 	%f200, %f198, %f199;
	ld.global.f32 	%f201, [%rd72+-1024];
	add.f32 	%f202, %f200, %f201;
	ld.global.f32 	%f203, [%rd72];
	add.f32 	%f204, %f202, %f203;
	ld.global.f32 	%f205, [%rd72+1024];
	add.f32 	%f206, %f204, %f205;
	ld.global.f32 	%f207, [%rd72+2048];
	add.f32 	%f208, %f206, %f207;
	ld.global.f32 	%f209, [%rd72+3072];
	add.f32 	%f210, %f208, %f209;
	ld.global.f32 	%f211, [%rd72+4096];
	add.f32 	%f212, %f210, %f211;
	ld.global.f32 	%f213, [%rd72+5120];
	add.f32 	%f214, %f212, %f213;
	ld.global.f32 	%f215, [%rd72+6144];
	add.f32 	%f216, %f214, %f215;
	ld.global.f32 	%f217, [%rd72+7168];
	add.f32 	%f312, %f216, %f217;
	add.s32 	%r193, %r193, 4096;
	add.s32 	%r191, %r191, 16;
	add.s64 	%rd72, %rd72, 16384;
	setp.ne.s32 	%p26, %r191, 0;
	@%p26 bra 	$L__BB13_6;
$L__BB13_7:
	setp.eq.s32 	%p27, %r9, 0;
	@%p27 bra 	$L__BB13_16;
	and.b32  	%r16, %r8, 7;
	setp.lt.u32 	%p28, %r9, 8;
	@%p28 bra 	$L__BB13_10;
	cvt.s64.s32 	%rd57, %r193;
	add.s64 	%rd58, %rd57, %rd4;
	shl.b64 	%rd59, %rd58, 2;
	add.s64 	%rd60, %rd2, %rd59;
	ld.global.f32 	%f219, [%rd60];
	add.f32 	%f220, %f312, %f219;
	ld.global.f32 	%f221, [%rd60+1024];
	add.f32 	%f222, %f220, %f221;
	ld.global.f32 	%f223, [%rd60+2048];
	add.f32 	%f224, %f222, %f223;
	ld.global.f32 	%f225, [%rd60+3072];
	add.f32 	%f226, %f224, %f225;
	ld.global.f32 	%f227, [%rd60+4096];
	add.f32 	%f228, %f226, %f227;
	ld.global.f32 	%f229, [%rd60+5120];
	add.f32 	%f230, %f228, %f229;
	ld.global.f32 	%f231, [%rd60+6144];
	add.f32 	%f232, %f230, %f231;
	ld.global.f32 	%f233, [%rd60+7168];
	add.f32 	%f312, %f232, %f233;
	add.s32 	%r193, %r193, 2048;
$L__BB13_10:
	setp.eq.s32 	%p29, %r16, 0;
	@%p29 bra 	$L__BB13_16;
	and.b32  	%r19, %r8, 3;
	setp.lt.u32 	%p30, %r16, 4;
	@%p30 bra 	$L__BB13_13;
	cvt.s64.s32 	%rd61, %r193;
	add.s64 	%rd62, %rd61, %rd4;
	shl.b64 	%rd63, %rd62, 2;
	add.s64 	%rd64, %rd2, %rd63;
	ld.global.f32 	%f235, [%rd64];
	add.f32 	%f236, %f312, %f235;
	ld.global.f32 	%f237, [%rd64+1024];
	add.f32 	%f238, %f236, %f237;
	ld.global.f32 	%f239, [%rd64+2048];
	add.f32 	%f240, %f238, %f239;
	ld.global.f32 	%f241, [%rd64+3072];
	add.f32 	%f312, %f240, %f241;
	add.s32 	%r193, %r193, 1024;
$L__BB13_13:
	setp.eq.s32 	%p31, %r19, 0;
	@%p31 bra 	$L__BB13_16;
	mul.wide.u32 	%rd65, %r2, 16384;
	add.s64 	%rd9, %rd2, %rd65;
	neg.s32 	%r196, %r19;
$L__BB13_15:
	.pragma "nounroll";
	mul.wide.s32 	%rd66, %r193, 4;
	add.s64 	%rd67, %rd9, %rd66;
	ld.global.f32 	%f242, [%rd67];
	add.f32 	%f312, %f312, %f242;
	add.s32 	%r193, %r193, 256;
	add.s32 	%r196, %r196, 1;
	setp.ne.s32 	%p32, %r196, 0;
	@%p32 bra 	$L__BB13_15;
$L__BB13_16:
	setp.lt.s32 	%p33, %r4, 256;
	@%p33 bra 	$L__BB13_21;
	// begin inline asm
	mov.u32 %r159, %laneid;
	// end inline asm
	mov.b32 	%r161, %f312;
	mov.b32 	%r162, 1;
	mov.b32 	%r183, 31;
	mov.b32 	%r184, -1;
	// begin inline asm
	shfl.sync.down.b32 %r160, %r161, %r162, %r183, %r184;
	// end inline asm
	setp.gt.s32 	%p49, %r159, 30;
	mov.b32 	%f277, %r160;
	add.f32 	%f278, %f312, %f277;
	selp.f32 	%f279, %f312, %f278, %p49;
	mov.b32 	%r166, %f279;
	mov.b32 	%r167, 2;
	// begin inline asm
	shfl.sync.down.b32 %r165, %r166, %r167, %r183, %r184;
	// end inline asm
	setp.gt.s32 	%p50, %r159, 29;
	mov.b32 	%f280, %r165;
	add.f32 	%f281, %f279, %f280;
	selp.f32 	%f282, %f279, %f281, %p50;
	mov.b32 	%r171, %f282;
	mov.b32 	%r172, 4;
	// begin inline asm
	shfl.sync.down.b32 %r170, %r171, %r172, %r183, %r184;
	// end inline asm
	setp.gt.s32 	%p51, %r159, 27;
	mov.b32 	%f283, %r170;
	add.f32 	%f284, %f282, %f283;
	selp.f32 	%f285, %f282, %f284, %p51;
	mov.b32 	%r176, %f285;
	mov.b32 	%r177, 8;
	// begin inline asm
	shfl.sync.down.b32 %r175, %r176, %r177, %r183, %r184;
	// end inline asm
	setp.gt.s32 	%p52, %r159, 23;
	mov.b32 	%f286, %r175;
	add.f32 	%f287, %f285, %f286;
	selp.f32 	%f288, %f285, %f287, %p52;
	mov.b32 	%r181, %f288;
	mov.b32 	%r182, 16;
	// begin inline asm
	shfl.sync.down.b32 %r180, %r181, %r182, %r183, %r184;
	// end inline asm
	setp.gt.s32 	%p53, %r159, 15;
	mov.b32 	%f289, %r180;
	add.f32 	%f16, %f288, %f289;
	selp.f32 	%f323, %f288, %f16, %p53;
	setp.ne.s32 	%p54, %r159, 0;
	@%p54 bra 	$L__BB13_19;
	shr.u32 	%r185, %r5, 3;
	and.b32  	%r186, %r185, 124;
	mov.u32 	%r187, _ZZN3cub18CUB_300001_SM_10006detail6reduce18DeviceReduceKernelINS2_10policy_hubIfyN4cuda3std3__44plusIfEEE10Policy1000EN6thrust24THRUST_300001_SM_1000_NS6detail15normal_iteratorINSD_10device_ptrIKfEEEEyS9_fNS7_10__identityEEEvT0_PT3_T1_NS0_13GridEvenShareISO_EET2_T4_E12temp_storage;
	add.s32 	%r188, %r187, %r186;
	st.shared.f32 	[%r188+8], %f16;
$L__BB13_19:
	bar.sync 	0;
	setp.ne.s32 	%p55, %r5, 0;
	@%p55 bra 	$L__BB13_46;
	ld.shared.f32 	%f290, [_ZZN3cub18CUB_300001_SM_10006detail6reduce18DeviceReduceKernelINS2_10policy_hubIfyN4cuda3std3__44plusIfEEE10Policy1000EN6thrust24THRUST_300001_SM_1000_NS6detail15normal_iteratorINSD_10device_ptrIKfEEEEyS9_fNS7_10__identityEEEvT0_PT3_T1_NS0_13GridEvenShareISO_EET2_T4_E12temp_storage+12];
	add.f32 	%f291, %f323, %f290;
	ld.shared.f32 	%f292, [_ZZN3cub18CUB_300001_SM_10006detail6reduce18DeviceReduceKernelINS2_10policy_hubIfyN4cuda3std3__44plusIfEEE10Policy1000EN6thrust24THRUST_300001_SM_1000_NS6detail15normal_iteratorINSD_10device_ptrIKfEEEEyS9_fNS7_10__identityEEEvT0_PT3_T1_NS0_13GridEvenShareISO_EET2_T4_E12temp_storage+16];
	add.f32 	%f293, %f291, %f292;
	ld.shared.f32 	%f294, [_ZZN3cub18CUB_300001_SM_10006detail6reduce18DeviceReduceKernelINS2_10policy_hubIfyN4cuda3std3__44plusIfEEE10Policy1000EN6thrust24THRUST_300001_SM_1000_NS6detail15normal_iteratorINSD_10device_ptrIKfEEEEyS9_fNS7_10__identityEEEvT0_PT3_T1_NS0_13GridEvenShareISO_EET2_T4_E12temp_storage+20];
	add.f32 	%f295, %f293, %f294;
	ld.shared.f32 	%f296, [_ZZN3cub18CUB_300001_SM_10006detail6reduce18DeviceReduceKernelINS2_10policy_hubIfyN4cuda3std3__44plusIfEEE10Policy1000EN6thrust24THRUST_300001_SM_1000_NS6detail15normal_iteratorINSD_10device_ptrIKfEEEEyS9_fNS7_10__identityEEEvT0_PT3_T1_NS0_13GridEvenShareISO_EET2_T4_E12temp_storage+24];
	add.f32 	%f297, %f295, %f296;
	ld.shared.f32 	%f298, [_ZZN3cub18CUB_300001_SM_10006detail6reduce18DeviceReduceKernelINS2_10policy_hubIfyN4cuda3std3__44plusIfEEE10Policy1000EN6thrust24THRUST_300001_SM_1000_NS6detail15normal_iteratorINSD_10device_ptrIKfEEEEyS9_fNS7_10__identityEEEvT0_PT3_T1_NS0_13GridEvenShareISO_EET2_T4_E12temp_storage+28];
	add.f32 	%f299, %f297, %f298;
	ld.shared.f32 	%f300, [_ZZN3cub18CUB_300001_SM_10006detail6reduce18DeviceReduceKernelINS2_10policy_hubIfyN4cuda3std3__44plusIfEEE10Policy1000EN6thrust24THRUST_300001_SM_1000_NS6detail15normal_iteratorINSD_10device_ptrIKfEEEEyS9_fNS7_10__identityEEEvT0_PT3_T1_NS0_13GridEvenShareISO_EET2_T4_E12temp_storage+32];
	add.f32 	%f301, %f299, %f300;
	ld.shared.f32 	%f302, [_ZZN3cub18CUB_300001_SM_10006detail6reduce18DeviceReduceKernelINS2_10policy_hubIfyN4cuda3std3__44plusIfEEE10Policy1000EN6thrust24THRUST_300001_SM_1000_NS6detail15normal_iteratorINSD_10device_ptrIKfEEEEyS9_fNS7_10__identityEEEvT0_PT3_T1_NS0_13GridEvenShareISO_EET2_T4_E12temp_storage+36];
	add.f32 	%f323, %f301, %f302;
	bra.uni 	$L__BB13_46;
$L__BB13_21:
	// begin inline asm
	mov.u32 %r121, %laneid;
	// end inline asm
	and.b32  	%r147, %r5, 992;
	add.s32 	%r148, %r147, 32;
	setp.gt.s32 	%p34, %r148, %r4;
	not.b32 	%r149, %r147;
	add.s32 	%r150, %r4, %r149;
	selp.b32 	%r145, %r150, 31, %p34;
	mov.b32 	%r123, %f312;
	mov.b32 	%r124, 1;
	mov.b32 	%r146, -1;
	// begin inline asm
	shfl.sync.down.b32 %r122, %r123, %r124, %r145, %r146;
	// end inline asm
	setp.lt.s32 	%p35, %r121, %r145;
	mov.b32 	%f243, %r122;
	add.f32 	%f244, %f312, %f243;
	selp.f32 	%f245, %f244, %f312, %p35;
	mov.b32 	%r128, %f245;
	mov.b32 	%r129, 2;
	// begin inline asm
	shfl.sync.down.b32 %r127, %r128, %r129, %r145, %r146;
	// end inline asm
	add.s32 	%r151, %r121, 2;
	setp.gt.s32 	%p36, %r151, %r145;
	mov.b32 	%f246, %r127;
	add.f32 	%f247, %f245, %f246;
	selp.f32 	%f248, %f245, %f247, %p36;
	mov.b32 	%r133, %f248;
	mov.b32 	%r134, 4;
	// begin inline asm
	shfl.sync.down.b32 %r132, %r133, %r134, %r145, %r146;
	// end inline asm
	add.s32 	%r152, %r121, 4;
	setp.gt.s32 	%p37, %r152, %r145;
	mov.b32 	%f249, %r132;
	add.f32 	%f250, %f248, %f249;
	selp.f32 	%f251, %f248, %f250, %p37;
	mov.b32 	%r138, %f251;
	mov.b32 	%r139, 8;
	// begin inline asm
	shfl.sync.down.b32 %r137, %r138, %r139, %r145, %r146;
	// end inline asm
	add.s32 	%r153, %r121, 8;
	setp.gt.s32 	%p38, %r153, %r145;
	mov.b32 	%f252, %r137;
	add.f32 	%f253, %f251, %f252;
	selp.f32 	%f254, %f251, %f253, %p38;
	mov.b32 	%r143, %f254;
	mov.b32 	%r144, 16;
	// begin inline asm
	shfl.sync.down.b32 %r142, %r143, %r144, %r145, %r146;
	// end inline asm
	add.s32 	%r154, %r121, 16;
	setp.gt.s32 	%p39, %r154, %r145;
	mov.b32 	%f255, %r142;
	add.f32 	%f256, %f254, %f255;
	selp.f32 	%f323, %f254, %f256, %p39;
	setp.ne.s32 	%p40, %r121, 0;
	@%p40 bra 	$L__BB13_23;
	shr.u32 	%r155, %r5, 3;
	and.b32  	%r156, %r155, 124;
	mov.u32 	%r157, _ZZN3cub18CUB_300001_SM_10006detail6reduce18DeviceReduceKernelINS2_10policy_hubIfyN4cuda3std3__44plusIfEEE10Policy1000EN6thrust24THRUST_300001_SM_1000_NS6detail15normal_iteratorINSD_10device_ptrIKfEEEEyS9_fNS7_10__identityEEEvT0_PT3_T1_NS0_13GridEvenShareISO_EET2_T4_E12temp_storage;
	add.s32 	%r158, %r157, %r156;
	st.shared.f32 	[%r158+8], %f323;
$L__BB13_23:
	bar.sync 	0;
	setp.ne.s32 	%p41, %r5, 0;
	@%p41 bra 	$L__BB13_46;
	setp.gt.s32 	%p42, %r4, 32;
	ld.shared.f32 	%f257, [_ZZN3cub18CUB_300001_SM_10006detail6reduce18DeviceReduceKernelINS2_10policy_hubIfyN4cuda3std3__44plusIfEEE10Policy1000EN6thrust24THRUST_300001_SM_1000_NS6detail15normal_iteratorINSD_10device_ptrIKfEEEEyS9_fNS7_10__identityEEEvT0_PT3_T1_NS0_13GridEvenShareISO_EET2_T4_E12temp_storage+12];
	add.f32 	%f258, %f323, %f257;
	selp.f32 	%f259, %f258, %f323, %p42;
	setp.gt.s32 	%p43, %r4, 64;
	ld.shared.f32 	%f260, [_ZZN3cub18CUB_300001_SM_10006detail6reduce18DeviceReduceKernelINS2_10policy_hubIfyN4cuda3std3__44plusIfEEE10Policy1000EN6thrust24THRUST_300001_SM_1000_NS6detail15normal_iteratorINSD_10device_ptrIKfEEEEyS9_fNS7_10__identityEEEvT0_PT3_T1_NS0_13GridEvenShareISO_EET2_T4_E12temp_storage+16];
	add.f32 	%f261, %f260, %f259;
	selp.f32 	%f262, %f261, %f259, %p43;
	setp.gt.s32 	%p44, %r4, 96;
	ld.shared.f32 	%f263, [_ZZN3cub18CUB_300001_SM_10006detail6reduce18DeviceReduceKernelINS2_10policy_hubIfyN4cuda3std3__44plusIfEEE10Policy1000EN6thrust24THRUST_300001_SM_1000_NS6detail15normal_iteratorINSD_10device_ptrIKfEEEEyS9_fNS7_10__identityEEEvT0_PT3_T1_NS0_13GridEvenShareISO_EET2_T4_E12temp_storage+20];
	add.f32 	%f264, %f263, %f262;
	selp.f32 	%f265, %f264, %f262, %p44;
	setp.gt.s32 	%p45, %r4, 128;
	ld.shared.f32 	%f266, [_ZZN3cub18CUB_300001_SM_10006detail6reduce18DeviceReduceKernelINS2_10policy_hubIfyN4cuda3std3__44plusIfEEE10Policy1000EN6thrust24THRUST_300001_SM_1000_NS6detail15normal_iteratorINSD_10device_ptrIKfEEEEyS9_fNS7_10__identityEEEvT0_PT3_T1_NS0_13GridEvenShareISO_EET2_T4_E12temp_storage+24];
	add.f32 	%f267, %f266, %f265;
	selp.f32 	%f268, %f267, %f265, %p45;
	setp.gt.s32 	%p46, %r4, 160;
	ld.shared.f32 	%f269, [_ZZN3cub18CUB_300001_SM_10006detail6reduce18DeviceReduceKernelINS2_10policy_hubIfyN4cuda3std3__44plusIfEEE10Policy1000EN6thrust24THRUST_300001_SM_1000_NS6detail15normal_iteratorINSD_10device_ptrIKfEEEEyS9_fNS7_10__identityEEEvT0_PT3_T1_NS0_13GridEvenShareISO_EET2_T4_E12temp_storage+28];
	add.f32 	%f270, %f269, %f268;
	selp.f32 	%f271, %f270, %f268, %p46;
	setp.gt.s32 	%p47, %r4, 192;
	ld.shared.f32 	%f272, [_ZZN3cub18CUB_300001_SM_10006detail6reduce18DeviceReduceKernelINS2_10policy_hubIfyN4cuda3std3__44plusIfEEE10Policy1000EN6thrust24THRUST_300001_SM_1000_NS6detail15normal_iteratorINSD_10device_ptrIKfEEEEyS9_fNS7_10__identityEEEvT0_PT3_T1_NS0_13GridEvenShareISO_EET2_T4_E12temp_storage+32];
	add.f32 	%f273, %f272, %f271;
	selp.f32 	%f274, %f273, %f271, %p47;
	setp.gt.s32 	%p48, %r4, 224;
	ld.shared.f32 	%f275, [_ZZN3cub18CUB_300001_SM_10006detail6reduce18DeviceReduceKernelINS2_10policy_hubIfyN4cuda3std3__44plusIfEEE10Policy1000EN6thrust24THRUST_300001_SM_1000_NS6detail15normal_iteratorINSD_10device_ptrIKfEEEEyS9_fNS7_10__identityEEEvT0_PT3_T1_NS0_13GridEvenShareISO_EET2_T4_E12temp_storage+36];
	add.f32 	%f276, %f275, %f274;
	selp.f32 	%f323, %f276, %f274, %p48;
	bra.uni 	$L__BB13_46;
$L__BB13_25:
	cvt.u32.u64 	%r52, %rd4;
	mov.u32 	%r27, %tid.x;
	add.s32 	%r53, %r27, %r52;
	mul.wide.u32 	%rd26, %r53, 4;
	add.s64 	%rd27, %rd2, %rd26;
	ld.global.f32 	%f41, [%rd27];
	ld.global.f32 	%f42, [%rd27+1024];
	ld.global.f32 	%f43, [%rd27+2048];
	ld.global.f32 	%f44, [%rd27+3072];
	ld.global.f32 	%f45, [%rd27+4096];
	ld.global.f32 	%f46, [%rd27+5120];
	ld.global.f32 	%f47, [%rd27+6144];
	ld.global.f32 	%f48, [%rd27+7168];
	ld.global.f32 	%f49, [%rd27+8192];
	ld.global.f32 	%f50, [%rd27+9216];
	ld.global.f32 	%f51, [%rd27+10240];
	ld.global.f32 	%f52, [%rd27+11264];
	ld.global.f32 	%f53, [%rd27+12288];
	ld.global.f32 	%f54, [%rd27+13312];
	ld.global.f32 	%f55, [%rd27+14336];
	ld.global.f32 	%f56, [%rd27+15360];
	add.f32 	%f57, %f41, %f42;
	add.f32 	%f58, %f43, %f44;
	add.f32 	%f59, %f45, %f46;
	add.f32 	%f60, %f47, %f48;
	add.f32 	%f61, %f49, %f50;
	add.f32 	%f62, %f51, %f52;
	add.f32 	%f63, %f53, %f54;
	add.f32 	%f64, %f55, %f56;
	add.f32 	%f65, %f57, %f58;
	add.f32 	%f66, %f59, %f60;
	add.f32 	%f67, %f61, %f62;
	add.f32 	%f68, %f63, %f64;
	add.f32 	%f69, %f65, %f66;
	add.f32 	%f70, %f67, %f68;
	add.f32 	%f322, %f69, %f70;
	setp.lt.u64 	%p2, %rd5, %rd3;
	@%p2 bra 	$L__BB13_42;
	cvt.u32.u64 	%r55, %rd3;
	cvt.u64.u32 	%rd28, %r27;
	add.s64 	%rd74, %rd4, %rd3;
	cvt.u32.u64 	%r28, %rd1;
	not.b32 	%r57, %r27;
	add.s32 	%r58, %r57, %r28;
	sub.s32 	%r59, %r58, %r55;
	sub.s32 	%r198, %r59, %r52;
	add.s64 	%rd29, %rd74, %rd28;
	shl.b64 	%rd30, %rd29, 2;
	add.s64 	%rd31, %rd30, %rd2;
	add.s64 	%rd73, %rd31, 8192;
	mov.b32 	%r199, 0;
	shl.b32 	%r60, %r1, 12;
	mov.u64 	%rd75, %rd4;
$L__BB13_27:
	cvt.s64.s32 	%rd15, %r60;
	add.s64 	%rd75, %rd75, %rd15;
	add.s64 	%rd32, %rd1, -4096;
	setp.gt.u64 	%p3, %rd75, %rd32;
	@%p3 bra 	$L__BB13_29;
	shl.b32 	%r61, %r1, 12;
	cvt.s64.s32 	%rd33, %r61;
	cvt.u64.u32 	%rd34, %r27;
	add.s64 	%rd35, %rd75, %rd34;
	shl.b64 	%rd36, %rd35, 2;
	add.s64 	%rd37, %rd2, %rd36;
	ld.global.f32 	%f71, [%rd37];
	ld.global.f32 	%f72, [%rd37+1024];
	ld.global.f32 	%f73, [%rd37+2048];
	ld.global.f32 	%f74, [%rd37+3072];
	ld.global.f32 	%f75, [%rd37+4096];
	ld.global.f32 	%f76, [%rd37+5120];
	ld.global.f32 	%f77, [%rd37+6144];
	ld.global.f32 	%f78, [%rd37+7168];
	ld.global.f32 	%f79, [%rd37+8192];
	ld.global.f32 	%f80, [%rd37+9216];
	ld.global.f32 	%f81, [%rd37+10240];
	ld.global.f32 	%f82, [%rd37+11264];
	ld.global.f32 	%f83, [%rd37+12288];
	ld.global.f32 	%f84, [%rd37+13312];
	ld.global.f32 	%f85, [%rd37+14336];
	ld.global.f32 	%f86, [%rd37+15360];
	add.f32 	%f87, %f322, %f71;
	add.f32 	%f88, %f72, %f73;
	add.f32 	%f89, %f74, %f75;
	add.f32 	%f90, %f76, %f77;
	add.f32 	%f91, %f78, %f79;
	add.f32 	%f92, %f80, %f81;
	add.f32 	%f93, %f82, %f83;
	add.f32 	%f94, %f84, %f85;
	add.f32 	%f95, %f87, %f88;
	add.f32 	%f96, %f89, %f90;
	add.f32 	%f97, %f91, %f92;
	add.f32 	%f98, %f93, %f94;
	add.f32 	%f99, %f95, %f96;
	add.f32 	%f100, %f97, %f98;
	add.f32 	%f101, %f99, %f100;
	add.f32 	%f322, %f101, %f86;
	sub.s64 	%rd38, %rd1, %rd75;
	setp.lt.u64 	%p4, %rd38, %rd33;
	add.s32 	%r199, %r199, 1;
	add.s64 	%rd74, %rd74, %rd33;
	sub.s32 	%r198, %r198, %r61;
	mul.wide.s32 	%rd39, %r61, 4;
	add.s64 	%rd73, %rd73, %rd39;
	@%p4 bra 	$L__BB13_42;
	bra.uni 	$L__BB13_27;
$L__BB13_29:
	setp.le.u64 	%p5, %rd1, %rd75;
	cvt.u32.u64 	%r62, %rd75;
	cvt.u32.u64 	%r63, %rd1;
	sub.s32 	%r64, %r63, %r62;
	setp.ge.s32 	%p6, %r27, %r64;
	or.pred  	%p7, %p5, %p6;
	@%p7 bra 	$L__BB13_42;
	cvt.u32.u64 	%r66, %rd15;
	cvt.u32.u64 	%r67, %rd4;
	not.b32 	%r68, %r27;
	add.s32 	%r69, %r68, %r28;
	add.s32 	%r70, %r66, %r67;
	sub.s32 	%r71, %r69, %r70;
	mul.lo.s32 	%r72, %r1, %r199;
	shl.b32 	%r73, %r72, 12;
	sub.s32 	%r74, %r71, %r73;
	shr.u32 	%r75, %r74, 8;
	add.s32 	%r34, %r75, 1;
	and.b32  	%r35, %r34, 15;
	setp.lt.u32 	%p8, %r74, 3840;
	mov.u32 	%r202, %r27;
	@%p8 bra 	$L__BB13_33;
	shr.u32 	%r76, %r198, 8;
	add.s32 	%r77, %r76, 1;
	and.b32  	%r78, %r77, 33554416;
	neg.s32 	%r200, %r78;
	mov.u32 	%r202, %r27;
$L__BB13_32:
	.pragma "nounroll";
	ld.global.f32 	%f103, [%rd73+-8192];
	add.f32 	%f104, %f322, %f103;
	ld.global.f32 	%f105, [%rd73+-7168];
	add.f32 	%f106, %f104, %f105;
	ld.global.f32 	%f107, [%rd73+-6144];
	add.f32 	%f108, %f106, %f107;
	ld.global.f32 	%f109, [%rd73+-5120];
	add.f32 	%f110, %f108, %f109;
	ld.global.f32 	%f111, [%rd73+-4096];
	add.f32 	%f112, %f110, %f111;
	ld.global.f32 	%f113, [%rd73+-3072];
	add.f32 	%f114, %f112, %f113;
	ld.global.f32 	%f115, [%rd73+-2048];
	add.f32 	%f116, %f114, %f115;
	ld.global.f32 	%f117, [%rd73+-1024];
	add.f32 	%f118, %f116, %f117;
	ld.global.f32 	%f119, [%rd73];
	add.f32 	%f120, %f118, %f119;
	ld.global.f32 	%f121, [%rd73+1024];
	add.f32 	%f122, %f120, %f121;
	ld.global.f32 	%f123, [%rd73+2048];
	add.f32 	%f124, %f122, %f123;
	ld.global.f32 	%f125, [%rd73+3072];
	add.f32 	%f126, %f124, %f125;
	ld.global.f32 	%f127, [%rd73+4096];
	add.f32 	%f128, %f126, %f127;
	ld.global.f32 	%f129, [%rd73+5120];
	add.f32 	%f130, %f128, %f129;
	ld.global.f32 	%f131, [%rd73+6144];
	add.f32 	%f132, %f130, %f131;
	ld.global.f32 	%f133, [%rd73+7168];
	add.f32 	%f322, %f132, %f133;
	add.s32 	%r202, %r202, 4096;
	add.s32 	%r200, %r200, 16;
	add.s64 	%rd73, %rd73, 16384;
	setp.ne.s32 	%p9, %r200, 0;
	@%p9 bra 	$L__BB13_32;
$L__BB13_33:
	setp.eq.s32 	%p10, %r35, 0;
	@%p10 bra 	$L__BB13_42;
	and.b32  	%r42, %r34, 7;
	setp.lt.u32 	%p11, %r35, 8;
	@%p11 bra 	$L__BB13_36;
	cvt.u64.u32 	%rd40, %r202;
	add.s64 	%rd41, %rd75, %rd40;
	shl.b64 	%rd42, %rd41, 2;
	add.s64 	%rd43, %rd2, %rd42;
	ld.global.f32 	%f135, [%rd43];
	add.f32 	%f136, %f322, %f135;
	ld.global.f32 	%f137, [%rd43+1024];
	add.f32 	%f138, %f136, %f137;
	ld.global.f32 	%f139, [%rd43+2048];
	add.f32 	%f140, %f138, %f139;
	ld.global.f32 	%f141, [%rd43+3072];
	add.f32 	%f142, %f140, %f141;
	ld.global.f32 	%f143, [%rd43+4096];
	add.f32 	%f144, %f142, %f143;
	ld.global.f32 	%f145, [%rd43+5120];
	add.f32 	%f146, %f144, %f145;
	ld.global.f32 	%f147, [%rd43+6144];
	add.f32 	%f148, %f146, %f147;
	ld.global.f32 	%f149, [%rd43+7168];
	add.f32 	%f322, %f148, %f149;
	add.s32 	%r202, %r202, 2048;
$L__BB13_36:
	setp.eq.s32 	%p12, %r42, 0;
	@%p12 bra 	$L__BB13_42;
	setp.lt.u32 	%p13, %r42, 4;
	@%p13 bra 	$L__BB13_39;
	cvt.u64.u32 	%rd44, %r202;
	add.s64 	%rd45, %rd75, %rd44;
	shl.b64 	%rd46, %rd45, 2;
	add.s64 	%rd47, %rd2, %rd46;
	ld.global.f32 	%f151, [%rd47];
	add.f32 	%f152, %f322, %f151;
	ld.global.f32 	%f153, [%rd47+1024];
	add.f32 	%f154, %f152, %f153;
	ld.global.f32 	%f155, [%rd47+2048];
	add.f32 	%f156, %f154, %f155;
	ld.global.f32 	%f157, [%rd47+3072];
	add.f32 	%f322, %f156, %f157;
	add.s32 	%r202, %r202, 1024;
$L__BB13_39:
	and.b32  	%r79, %r34, 3;
	setp.eq.s32 	%p14, %r79, 0;
	@%p14 bra 	$L__BB13_42;
	cvt.u64.u32 	%rd48, %r202;
	add.s64 	%rd49, %rd48, %rd74;
	shl.b64 	%rd50, %rd49, 2;
	add.s64 	%rd77, %rd2, %rd50;
	cvt.u16.u32 	%rs1, %r198;
	shr.u16 	%rs2, %rs1, 8;
	add.s16 	%rs3, %rs2, 1;
	cvt.u32.u16 	%r80, %rs3;
	and.b32  	%r81, %r80, 3;
	neg.s32 	%r205, %r81;
$L__BB13_41:
	.pragma "nounroll";
	ld.global.f32 	%f158, [%rd77];
	add.f32 	%f322, %f322, %f158;
	add.s64 	%rd77, %rd77, 1024;
	add.s32 	%r205, %r205, 1;
	setp.ne.s32 	%p15, %r205, 0;
	@%p15 bra 	$L__BB13_41;
$L__BB13_42:
	// begin inline asm
	mov.u32 %r82, %laneid;
	// end inline asm
	mov.b32 	%r84, %f322;
	mov.b32 	%r85, 1;
	mov.b32 	%r106, 31;
	mov.b32 	%r107, -1;
	// begin inline asm
	shfl.sync.down.b32 %r83, %r84, %r85, %r106, %r107;
	// end inline asm
	setp.gt.s32 	%p16, %r82, 30;
	mov.b32 	%f159, %r83;
	add.f32 	%f160, %f322, %f159;
	selp.f32 	%f161, %f322, %f160, %p16;
	mov.b32 	%r89, %f161;
	mov.b32 	%r90, 2;
	// begin inline asm
	shfl.sync.down.b32 %r88, %r89, %r90, %r106, %r107;
	// end inline asm
	setp.gt.s32 	%p17, %r82, 29;
	mov.b32 	%f162, %r88;
	add.f32 	%f163, %f161, %f162;
	selp.f32 	%f164, %f161, %f163, %p17;
	mov.b32 	%r94, %f164;
	mov.b32 	%r95, 4;
	// begin inline asm
	shfl.sync.down.b32 %r93, %r94, %r95, %r106, %r107;
	// end inline asm
	setp.gt.s32 	%p18, %r82, 27;
	mov.b32 	%f165, %r93;
	add.f32 	%f166, %f164, %f165;
	selp.f32 	%f167, %f164, %f166, %p18;
	mov.b32 	%r99, %f167;
	mov.b32 	%r100, 8;
	// begin inline asm
	shfl.sync.down.b32 %r98, %r99, %r100, %r106, %r107;
	// end inline asm
	setp.gt.s32 	%p19, %r82, 23;
	mov.b32 	%f168, %r98;
	add.f32 	%f169, %f167, %f168;
	selp.f32 	%f170, %f167, %f169, %p19;
	mov.b32 	%r104, %f170;
	mov.b32 	%r105, 16;
	// begin inline asm
	shfl.sync.down.b32 %r103, %r104, %r105, %r106, %r107;
	// end inline asm
	setp.gt.s32 	%p20, %r82, 15;
	mov.b32 	%f171, %r103;
	add.f32 	%f37, %f170, %f171;
	selp.f32 	%f323, %f170, %f37, %p20;
	setp.ne.s32 	%p21, %r82, 0;
	@%p21 bra 	$L__BB13_44;
	shr.u32 	%r108, %r27, 3;
	and.b32  	%r109, %r108, 124;
	mov.u32 	%r110, _ZZN3cub18CUB_300001_SM_10006detail6reduce18DeviceReduceKernelINS2_10policy_hubIfyN4cuda3std3__44plusIfEEE10Policy1000EN6thrust24THRUST_300001_SM_1000_NS6detail15normal_iteratorINSD_10device_ptrIKfEEEEyS9_fNS7_10__identityEEEvT0_PT3_T1_NS0_13GridEvenShareISO_EET2_T4_E12temp_storage;
	add.s32 	%r111, %r110, %r109;
	st.shared.f32 	[%r111+8], %f37;
$L__BB13_44:
	bar.sync 	0;
	setp.ne.s32 	%p22, %r27, 0;
	@%p22 bra 	$L__BB13_46;
	ld.shared.f32 	%f172, [_ZZN3cub18CUB_300001_SM_10006detail6reduce18DeviceReduceKernelINS2_10policy_hubIfyN4cuda3std3__44plusIfEEE10Policy1000EN6thrust24THRUST_300001_SM_1000_NS6detail15normal_iteratorINSD_10device_ptrIKfEEEEyS9_fNS7_10__identityEEEvT0_PT3_T1_NS0_13GridEvenShareISO_EET2_T4_E12temp_storage+12];
	add.f32 	%f173, %f323, %f172;
	ld.shared.f32 	%f174, [_ZZN3cub18CUB_300001_SM_10006detail6reduce18DeviceReduceKernelINS2_10policy_hubIfyN4cuda3std3__44plusIfEEE10Policy1000EN6thrust24THRUST_300001_SM_1000_NS6detail15normal_iteratorINSD_10device_ptrIKfEEEEyS9_fNS7_10__identityEEEvT0_PT3_T1_NS0_13GridEvenShareISO_EET2_T4_E12temp_storage+16];
	add.f32 	%f175, %f173, %f174;
	ld.shared.f32 	%f176, [_ZZN3cub18CUB_300001_SM_10006detail6reduce18DeviceReduceKernelINS2_10policy_hubIfyN4cuda3std3__44plusIfEEE10Policy1000EN6thrust24THRUST_300001_SM_1000_NS6detail15normal_iteratorINSD_10device_ptrIKfEEEEyS9_fNS7_10__identityEEEvT0_PT3_T1_NS0_13GridEvenShareISO_EET2_T4_E12temp_storage+20];
	add.f32 	%f177, %f175, %f176;
	ld.shared.f32 	%f178, [_ZZN3cub18CUB_300001_SM_10006detail6reduce18DeviceReduceKernelINS2_10policy_hubIfyN4cuda3std3__44plusIfEEE10Policy1000EN6thrust24THRUST_300001_SM_1000_NS6detail15normal_iteratorINSD_10device_ptrIKfEEEEyS9_fNS7_10__identityEEEvT0_PT3_T1_NS0_13GridEvenShareISO_EET2_T4_E12temp_storage+24];
	add.f32 	%f179, %f177, %f178;
	ld.shared.f32 	%f180, [_ZZN3cub18CUB_300001_SM_10006detail6reduce18DeviceReduceKernelINS2_10policy_hubIfyN4cuda3std3__44plusIfEEE10Policy1000EN6thrust24THRUST_300001_SM_1000_NS6detail15normal_iteratorINSD_10device_ptrIKfEEEEyS9_fNS7_10__identityEEEvT0_PT3_T1_NS0_13GridEvenShareISO_EET2_T4_E12temp_storage+28];
	add.f32 	%f181, %f179, %f180;
	ld.shared.f32 	%f182, [_ZZN3cub18CUB_300001_SM_10006detail6reduce18DeviceReduceKernelINS2_10policy_hubIfyN4cuda3std3__44plusIfEEE10Policy1000EN6thrust24THRUST_300001_SM_1000_NS6detail15normal_iteratorINSD_10device_ptrIKfEEEEyS9_fNS7_10__identityEEEvT0_PT3_T1_NS0_13GridEvenShareISO_EET2_T4_E12temp_storage+32];
	add.f32 	%f183, %f181, %f182;
	ld.shared.f32 	%f184, [_ZZN3cub18CUB_300001_SM_10006detail6reduce18DeviceReduceKernelINS2_10policy_hubIfyN4cuda3std3__44plusIfEEE10Policy1000EN6thrust24THRUST_300001_SM_1000_NS6detail15normal_iteratorINSD_10device_ptrIKfEEEEyS9_fNS7_10__identityEEEvT0_PT3_T1_NS0_13GridEvenShareISO_EET2_T4_E12temp_storage+36];
	add.f32 	%f323, %f183, %f184;
$L__BB13_46:
	mov.u32 	%r189, %tid.x;
	setp.ne.s32 	%p56, %r189, 0;
	@%p56 bra 	$L__BB13_48;
	ld.param.u64 	%rd71, [_ZN3cub18CUB_300001_SM_10006detail6reduce18DeviceReduceKernelINS2_10policy_hubIfyN4cuda3std3__44plusIfEEE10Policy1000EN6thrust24THRUST_300001_SM_1000_NS6detail15normal_iteratorINSD_10device_ptrIKfEEEEyS9_fNS7_10__identityEEEvT0_PT3_T1_NS0_13GridEvenShareISO_EET2_T4__param_1];
	cvta.to.global.u64 	%rd68, %rd71;
	mul.wide.u32 	%rd69, %r2, 4;
	add.s64 	%rd70, %rd68, %rd69;
	st.global.f32 	[%rd70], %f323;
$L__BB13_48:
	ret;

}
	// .globl	_ZN3cub18CUB_300001_SM_10006detail6reduce28DeviceReduceSingleTileKernelINS2_10policy_hubIfjN4cuda3std3__44plusIfEEE10Policy1000EN6thrust24THRUST_300001_SM_1000_NS6detail15normal_iteratorINSD_10device_ptrIfEEEEPfjS9_ffNS7_10__identityEEEvT0_T1_T2_T3_T4_T6_
.visible .entry _ZN3cub18CUB_300001_SM_10006detail6reduce28DeviceReduceSingleTileKernelINS2_10policy_hubIfjN4cuda3std3__44plusIfEEE10Policy1000EN6thrust24THRUST_300001_SM_1000_NS6detail15normal_iteratorINSD_10device_ptrIfEEEEPfjS9_ffNS7_10__identityEEEvT0_T1_T2_T3_T4_T6_(
	.param .align 8 .b8 _ZN3cub18CUB_300001_SM_10006detail6reduce28DeviceReduceSingleTileKernelINS2_10policy_hubIfjN4cuda3std3__44plusIfEEE10Policy1000EN6thrust24THRUST_300001_SM_1000_NS6detail15normal_iteratorINSD_10device_ptrIfEEEEPfjS9_ffNS7_10__identityEEEvT0_T1_T2_T3_T4_T6__param_0[8],
	.param .u64 .ptr .align 1 _ZN3cub18CUB_300001_SM_10006detail6reduce28DeviceReduceSingleTileKernelINS2_10policy_hubIfjN4cuda3std3__44plusIfEEE10Policy1000EN6thrust24THRUST_300001_SM_1000_NS6detail15normal_iteratorINSD_10device_ptrIfEEEEPfjS9_ffNS7_10__identityEEEvT0_T1_T2_T3_T4_T6__param_1,
	.param .u32 _ZN3cub18CUB_300001_SM_10006detail6reduce28DeviceReduceSingleTileKernelINS2_10policy_hubIfjN4cuda3std3__44plusIfEEE10Policy1000EN6thrust24THRUST_300001_SM_1000_NS6detail15normal_iteratorINSD_10device_ptrIfEEEEPfjS9_ffNS7_10__identityEEEvT0_T1_T2_T3_T4_T6__param_2,
	.param .align 1 .b8 _ZN3cub18CUB_300001_SM_10006detail6reduce28DeviceReduceSingleTileKernelINS2_10policy_hubIfjN4cuda3std3__44plusIfEEE10Policy1000EN6thrust24THRUST_300001_SM_1000_NS6detail15normal_iteratorINSD_10device_ptrIfEEEEPfjS9_ffNS7_10__identityEEEvT0_T1_T2_T3_T4_T6__param_3[1],
	.param .f32 _ZN3cub18CUB_300001_SM_10006detail6reduce28DeviceReduceSingleTileKernelINS2_10policy_hubIfjN4cuda3std3__44plusIfEEE10Policy1000EN6thrust24THRUST_300001_SM_1000_NS6detail15normal_iteratorINSD_10device_ptrIfEEEEPfjS9_ffNS7_10__identityEEEvT0_T1_T2_T3_T4_T6__param_4,
	.param .align 1 .b8 _ZN3cub18CUB_300001_SM_10006detail6reduce28DeviceReduceSingleTileKernelINS2_10policy_hubIfjN4cuda3std3__44plusIfEEE10Policy1000EN6thrust24THRUST_300001_SM_1000_NS6detail15normal_iteratorINSD_10device_ptrIfEEEEPfjS9_ffNS7_10__identityEEEvT0_T1_T2_T3_T4_T6__param_5[1]
)
.maxntid 512
.minnctapersm 1
{
	.reg .pred 	%p<67>;
	.reg .b32 	%r<211>;
	.reg .b32 	%f<384>;
	.reg .b64 	%rd<84>;
	// demoted variable
	.shared .align 4 .b8 _ZZN3cub18CUB_300001_SM_10006detail6reduce28DeviceReduceSingleTileKernelINS2_10policy_hubIfjN4cuda3std3__44plusIfEEE10Policy1000EN6thrust24THRUST_300001_SM_1000_NS6detail15normal_iteratorINSD_10device_ptrIfEEEEPfjS9_ffNS7_10__identityEEEvT0_T1_T2_T3_T4_T6_E12temp_storage[84];
	ld.param.u64 	%rd9, [_ZN3cub18CUB_300001_SM_10006detail6reduce28DeviceReduceSingleTileKernelINS2_10policy_hubIfjN4cuda3std3__44plusIfEEE10Policy1000EN6thrust24THRUST_300001_SM_1000_NS6detail15normal_iteratorINSD_10device_ptrIfEEEEPfjS9_ffNS7_10__identityEEEvT0_T1_T2_T3_T4_T6__param_0];
	ld.param.u64 	%rd10, [_ZN3cub18CUB_300001_SM_10006detail6reduce28DeviceReduceSingleTileKernelINS2_10policy_hubIfjN4cuda3std3__44plusIfEEE10Policy1000EN6thrust24THRUST_300001_SM_1000_NS6detail15normal_iteratorINSD_10device_ptrIfEEEEPfjS9_ffNS7_10__identityEEEvT0_T1_T2_T3_T4_T6__param_1];
	ld.param.u32 	%r51, [_ZN3cub18CUB_300001_SM_10006detail6reduce28DeviceReduceSingleTileKernelINS2_10policy_hubIfjN4cuda3std3__44plusIfEEE10Policy1000EN6thrust24THRUST_300001_SM_1000_NS6detail15normal_iteratorINSD_10device_ptrIfEEEEPfjS9_ffNS7_10__identityEEEvT0_T1_T2_T3_T4_T6__param_2];
	ld.param.f32 	%f42, [_ZN3cub18CUB_300001_SM_10006detail6reduce28DeviceReduceSingleTileKernelINS2_10policy_hubIfjN4cuda3std3__44plusIfEEE10Policy1000EN6thrust24THRUST_300001_SM_1000_NS6detail15normal_iteratorINSD_10device_ptrIfEEEEPfjS9_ffNS7_10__identityEEEvT0_T1_T2_T3_T4_T6__param_4];
	cvta.to.global.u64 	%rd1, %rd10;
	setp.ne.s32 	%p1, %r51, 0;
	@%p1 bra 	$L__BB14_3;
	mov.u32 	%r193, %tid.x;
	setp.ne.s32 	%p66, %r193, 0;
	@%p66 bra 	$L__BB14_52;
	st.global.f32 	[%rd1], %f42;
	bra.uni 	$L__BB14_52;
$L__BB14_3:
	cvta.to.global.u64 	%rd2, %rd9;
	setp.gt.u32 	%p2, %r51, 8191;
	@%p2 bra 	$L__BB14_28;
	mov.u32 	%r1, %tid.x;
	setp.ge.u32 	%p24, %r1, %r51;
	mov.f32 	%f371, 0f00000000;
	mov.u32 	%r197, %r1;
	@%p24 bra 	$L__BB14_6;
	mul.wide.u32 	%rd73, %r1, 4;
	add.s64 	%rd74, %rd2, %rd73;
	ld.global.f32 	%f371, [%rd74];
	add.s32 	%r197, %r1, 512;
$L__BB14_6:
	setp.ge.u32 	%p25, %r197, %r51;
	@%p25 bra 	$L__BB14_19;
	not.b32 	%r120, %r197;
	add.s32 	%r121, %r51, %r120;
	shr.u32 	%r122, %r121, 9;
	add.s32 	%r4, %r122, 1;
	and.b32  	%r5, %r4, 15;
	setp.lt.u32 	%p26, %r121, 7680;
	@%p26 bra 	$L__BB14_10;
	and.b32  	%r123, %r4, 16777200;
	neg.s32 	%r195, %r123;
	mul.wide.u32 	%rd75, %r197, 4;
	add.s64 	%rd76, %rd75, %rd2;
	add.s64 	%rd82, %rd76, 16384;
$L__BB14_9:
	.pragma "nounroll";
	ld.global.f32 	%f205, [%rd82+-16384];
	add.f32 	%f206, %f371, %f205;
	ld.global.f32 	%f207, [%rd82+-14336];
	add.f32 	%f208, %f206, %f207;
	ld.global.f32 	%f209, [%rd82+-12288];
	add.f32 	%f210, %f208, %f209;
	ld.global.f32 	%f211, [%rd82+-10240];
	add.f32 	%f212, %f210, %f211;
	ld.global.f32 	%f213, [%rd82+-8192];
	add.f32 	%f214, %f212, %f213;
	ld.global.f32 	%f215, [%rd82+-6144];
	add.f32 	%f216, %f214, %f215;
	ld.global.f32 	%f217, [%rd82+-4096];
	add.f32 	%f218, %f216, %f217;
	ld.global.f32 	%f219, [%rd82+-2048];
	add.f32 	%f220, %f218, %f219;
	ld.global.f32 	%f221, [%rd82];
	add.f32 	%f222, %f220, %f221;
	ld.global.f32 	%f223, [%rd82+2048];
	add.f32 	%f224, %f222, %f223;
	ld.global.f32 	%f225, [%rd82+4096];
	add.f32 	%f226, %f224, %f225;
	ld.global.f32 	%f227, [%rd82+6144];
	add.f32 	%f228, %f226, %f227;
	ld.global.f32 	%f229, [%rd82+8192];
	add.f32 	%f230, %f228, %f229;
	ld.global.f32 	%f231, [%rd82+10240];
	add.f32 	%f232, %f230, %f231;
	ld.global.f32 	%f233, [%rd82+12288];
	add.f32 	%f234, %f232, %f233;
	ld.global.f32 	%f235, [%rd82+14336];
	add.f32 	%f371, %f234, %f235;
	add.s32 	%r197, %r197, 8192;
	add.s32 	%r195, %r195, 16;
	add.s64 	%rd82, %rd82, 32768;
	setp.ne.s32 	%p27, %r195, 0;
	@%p27 bra 	$L__BB14_9;
$L__BB14_10:
	setp.eq.s32 	%p28, %r5, 0;
	@%p28 bra 	$L__BB14_19;
	and.b32  	%r12, %r4, 7;
	setp.lt.u32 	%p29, %r5, 8;
	@%p29 bra 	$L__BB14_13;
	mul.wide.u32 	%rd77, %r197, 4;
	add.s64 	%rd78, %rd2, %rd77;
	ld.global.f32 	%f237, [%rd78];
	add.f32 	%f238, %f371, %f237;
	ld.global.f32 	%f239, [%rd78+2048];
	add.f32 	%f240, %f238, %f239;
	ld.global.f32 	%f241, [%rd78+4096];
	add.f32 	%f242, %f240, %f241;
	ld.global.f32 	%f243, [%rd78+6144];
	add.f32 	%f244, %f242, %f243;
	ld.global.f32 	%f245, [%rd78+8192];
	add.f32 	%f246, %f244, %f245;
	ld.global.f32 	%f247, [%rd78+10240];
	add.f32 	%f248, %f246, %f247;
	ld.global.f32 	%f249, [%rd78+12288];
	add.f32 	%f250, %f248, %f249;
	ld.global.f32 	%f251, [%rd78+14336];
	add.f32 	%f371, %f250, %f251;
	add.s32 	%r197, %r197, 4096;
$L__BB14_13:
	setp.eq.s32 	%p30, %r12, 0;
	@%p30 bra 	$L__BB14_19;
	and.b32  	%r15, %r4, 3;
	setp.lt.u32 	%p31, %r12, 4;
	@%p31 bra 	$L__BB14_16;
	mul.wide.u32 	%rd79, %r197, 4;
	add.s64 	%rd80, %rd2, %rd79;
	ld.global.f32 	%f253, [%rd80];
	add.f32 	%f254, %f371, %f253;
	ld.global.f32 	%f255, [%rd80+2048];
	add.f32 	%f256, %f254, %f255;
	ld.global.f32 	%f257, [%rd80+4096];
	add.f32 	%f258, %f256, %f257;
	ld.global.f32 	%f259, [%rd80+6144];
	add.f32 	%f371, %f258, %f259;
	add.s32 	%r197, %r197, 2048;
$L__BB14_16:
	setp.eq.s32 	%p32, %r15, 0;
	@%p32 bra 	$L__BB14_19;
	mul.wide.u32 	%rd81, %r197, 4;
	add.s64 	%rd83, %rd2, %rd81;
	neg.s32 	%r200, %r15;
$L__BB14_18:
	.pragma "nounroll";
	ld.global.f32 	%f260, [%rd83];
	add.f32 	%f371, %f371, %f260;
	add.s64 	%rd83, %rd83, 2048;
	add.s32 	%r200, %r200, 1;
	setp.ne.s32 	%p33, %r200, 0;
	@%p33 bra 	$L__BB14_18;
$L__BB14_19:
	setp.lt.u32 	%p34, %r51, 512;
	@%p34 bra 	$L__BB14_24;
	// begin inline asm
	mov.u32 %r162, %laneid;
	// end inline asm
	mov.b32 	%r164, %f371;
	mov.b32 	%r165, 1;
	mov.b32 	%r186, 31;
	mov.b32 	%r187, -1;
	// begin inline asm
	shfl.sync.down.b32 %r163, %r164, %r165, %r186, %r187;
	// end inline asm
	setp.gt.s32 	%p58, %r162, 30;
	mov.b32 	%f319, %r163;
	add.f32 	%f320, %f371, %f319;
	selp.f32 	%f321, %f371, %f320, %p58;
	mov.b32 	%r169, %f321;
	mov.b32 	%r170, 2;
	// begin inline asm
	shfl.sync.down.b32 %r168, %r169, %r170, %r186, %r187;
	// end inline asm
	setp.gt.s32 	%p59, %r162, 29;
	mov.b32 	%f322, %r168;
	add.f32 	%f323, %f321, %f322;
	selp.f32 	%f324, %f321, %f323, %p59;
	mov.b32 	%r174, %f324;
	mov.b32 	%r175, 4;
	// begin inline asm
	shfl.sync.down.b32 %r173, %r174, %r175, %r186, %r187;
	// end inline asm
	setp.gt.s32 	%p60, %r162, 27;
	mov.b32 	%f325, %r173;
	add.f32 	%f326, %f324, %f325;
	selp.f32 	%f327, %f324, %f326, %p60;
	mov.b32 	%r179, %f327;
	mov.b32 	%r180, 8;
	// begin inline asm
	shfl.sync.down.b32 %r178, %r179, %r180, %r186, %r187;
	// end inline asm
	setp.gt.s32 	%p61, %r162, 23;
	mov.b32 	%f328, %r178;
	add.f32 	%f329, %f327, %f328;
	selp.f32 	%f330, %f327, %f329, %p61;
	mov.b32 	%r184, %f330;
	mov.b32 	%r185, 16;
	// begin inline asm
	shfl.sync.down.b32 %r183, %r184, %r185, %r186, %r187;
	// end inline asm
	setp.gt.s32 	%p62, %r162, 15;
	mov.b32 	%f331, %r183;
	add.f32 	%f16, %f330, %f331;
	selp.f32 	%f383, %f330, %f16, %p62;
	setp.ne.s32 	%p63, %r162, 0;
	@%p63 bra 	$L__BB14_22;
	shr.u32 	%r188, %r1, 3;
	and.b32  	%r189, %r188, 124;
	mov.u32 	%r190, _ZZN3cub18CUB_300001_SM_10006detail6reduce28DeviceReduceSingleTileKernelINS2_10policy_hubIfjN4cuda3std3__44plusIfEEE10Policy1000EN6thrust24THRUST_300001_SM_1000_NS6detail15normal_iteratorINSD_10device_ptrIfEEEEPfjS9_ffNS7_10__identityEEEvT0_T1_T2_T3_T4_T6_E12temp_storage;
	add.s32 	%r191, %r190, %r189;
	st.shared.f32 	[%r191+16], %f16;
$L__BB14_22:
	bar.sync 	0;
	setp.ne.s32 	%p64, %r1, 0;
	@%p64 bra 	$L__BB14_50;
	ld.shared.f32 	%f332, [_ZZN3cub18CUB_300001_SM_10006detail6reduce28DeviceReduceSingleTileKernelINS2_10policy_hubIfjN4cuda3std3__44plusIfEEE10Policy1000EN6thrust24THRUST_300001_SM_1000_NS6detail15normal_iteratorINSD_10device_ptrIfEEEEPfjS9_ffNS7_10__identityEEEvT0_T1_T2_T3_T4_T6_E12temp_storage+20];
	add.f32 	%f333, %f383, %f332;
	ld.shared.f32 	%f334, [_ZZN3cub18CUB_300001_SM_10006detail6reduce28DeviceReduceSingleTileKernelINS2_10policy_hubIfjN4cuda3std3__44plusIfEEE10Policy1000EN6thrust24THRUST_300001_SM_1000_NS6detail15normal_iteratorINSD_10device_ptrIfEEEEPfjS9_ffNS7_10__identityEEEvT0_T1_T2_T3_T4_T6_E12temp_storage+24];
	add.f32 	%f335, %f333, %f334;
	ld.shared.f32 	%f336, [_ZZN3cub18CUB_300001_SM_10006detail6reduce28DeviceReduceSingleTileKernelINS2_10policy_hubIfjN4cuda3std3__44plusIfEEE10Policy1000EN6thrust24THRUST_300001_SM_1000_NS6detail15normal_iteratorINSD_10device_ptrIfEEEEPfjS9_ffNS7_10__identityEEEvT0_T1_T2_T3_T4_T6_E12temp_storage+28];
	add.f32 	%f337, %f335, %f336;
	ld.shared.f32 	%f338, [_ZZN3cub18CUB_300001_SM_10006detail6reduce28DeviceReduceSingleTileKernelINS2_10policy_hubIfjN4cuda3std3__44plusIfEEE10Policy1000EN6thrust24THRUST_300001_SM_1000_NS6detail15normal_iteratorINSD_10device_ptrIfEEEEPfjS9_ffNS7_10__identityEEEvT0_T1_T2_T3_T4_T6_E12temp_storage+32];
	add.f32 	%f339, %f337, %f338;
	ld.shared.f32 	%f340, [_ZZN3cub18CUB_300001_SM_10006detail6reduce28DeviceReduceSingleTileKernelINS2_10policy_hubIfjN4cuda3std3__44plusIfEEE10Policy1000EN6thrust24THRUST_300001_SM_1000_NS6detail15normal_iteratorINSD_10device_ptrIfEEEEPfjS9_ffNS7_10__identityEEEvT0_T1_T2_T3_T4_T6_E12temp_storage+36];
	add.f32 	%f341, %f339, %f340;
	ld.shared.f32 	%f342, [_ZZN3cub18CUB_300001_SM_10006detail6reduce28DeviceReduceSingleTileKernelINS2_10policy_hubIfjN4cuda3std3__44plusIfEEE10Policy1000EN6thrust24THRUST_300001_SM_1000_NS6detail15normal_iteratorINSD_10device_ptrIfEEEEPfjS9_ffNS7_10__identityEEEvT0_T1_T2_T3_T4_T6_E12temp_storage+40];
	add.f32 	%f343, %f341, %f342;
	ld.shared.f32 	%f344, [_ZZN3cub18CUB_300001_SM_10006detail6reduce28DeviceReduceSingleTileKernelINS2_10policy_hubIfjN4cuda3std3__44plusIfEEE10Policy1000EN6thrust24THRUST_300001_SM_1000_NS6detail15normal_iteratorINSD_10device_ptrIfEEEEPfjS9_ffNS7_10__identityEEEvT0_T1_T2_T3_T4_T6_E12temp_storage+44];
	add.f32 	%f345, %f343, %f344;
	ld.shared.f32 	%f346, [_ZZN3cub18CUB_300001_SM_10006detail6reduce28DeviceReduceSingleTileKernelINS2_10policy_hubIfjN4cuda3std3__44plusIfEEE10Policy1000EN6thrust24THRUST_300001_SM_1000_NS6detail15normal_iteratorINSD_10device_ptrIfEEEEPfjS9_ffNS7_10__identityEEEvT0_T1_T2_T3_T4_T6_E12temp_storage+48];
	add.f32 	%f347, %f345, %f346;
	ld.shared.f32 	%f348, [_ZZN3cub18CUB_300001_SM_10006detail6reduce28DeviceReduceSingleTileKernelINS2_10policy_hubIfjN4cuda3std3__44plusIfEEE10Policy1000EN6thrust24THRUST_300001_SM_1000_NS6detail15normal_iteratorINSD_10device_ptrIfEEEEPfjS9_ffNS7_10__identityEEEvT0_T1_T2_T3_T4_T6_E12temp_storage+52];
	add.f32 	%f349, %f347, %f348;
	ld.shared.f32 	%f350, [_ZZN3cub18CUB_300001_SM_10006detail6reduce28DeviceReduceSingleTileKernelINS2_10policy_hubIfjN4cuda3std3__44plusIfEEE10Policy1000EN6thrust24THRUST_300001_SM_1000_NS6detail15normal_iteratorINSD_10device_ptrIfEEEEPfjS9_ffNS7_10__identityEEEvT0_T1_T2_T3_T4_T6_E12temp_storage+56];
	add.f32 	%f351, %f349, %f350;
	ld.shared.f32 	%f352, [_ZZN3cub18CUB_300001_SM_10006detail6reduce28DeviceReduceSingleTileKernelINS2_10policy_hubIfjN4cuda3std3__44plusIfEEE10Policy1000EN6thrust24THRUST_300001_SM_1000_NS6detail15normal_iteratorINSD_10device_ptrIfEEEEPfjS9_ffNS7_10__identityEEEvT0_T1_T2_T3_T4_T6_E12temp_storage+60];
	add.f32 	%f353, %f351, %f352;
	ld.shared.f32 	%f354, [_ZZN3cub18CUB_300001_SM_10006detail6reduce28DeviceReduceSingleTileKernelINS2_10policy_hubIfjN4cuda3std3__44plusIfEEE10Policy1000EN6thrust24THRUST_300001_SM_1000_NS6detail15normal_iteratorINSD_10device_ptrIfEEEEPfjS9_ffNS7_10__identityEEEvT0_T1_T2_T3_T4_T6_E12temp_storage+64];
	add.f32 	%f355, %f353, %f354;
	ld.shared.f32 	%f356, [_ZZN3cub18CUB_300001_SM_10006detail6reduce28DeviceReduceSingleTileKernelINS2_10policy_hubIfjN4cuda3std3__44plusIfEEE10Policy1000EN6thrust24THRUST_300001_SM_1000_NS6detail15normal_iteratorINSD_10device_ptrIfEEEEPfjS9_ffNS7_10__identityEEEvT0_T1_T2_T3_T4_T6_E12temp_storage+68];
	add.f32 	%f357, %f355, %f356;
	ld.shared.f32 	%f358, [_ZZN3cub18CUB_300001_SM_10006detail6reduce28DeviceReduceSingleTileKernelINS2_10policy_hubIfjN4cuda3std3__44plusIfEEE10Policy1000EN6thrust24THRUST_300001_SM_1000_NS6detail15normal_iteratorINSD_10device_ptrIfEEEEPfjS9_ffNS7_10__identityEEEvT0_T1_T2_T3_T4_T6_E12temp_storage+72];
	add.f32 	%f359, %f357, %f358;
	ld.shared.f32 	%f360, [_ZZN3cub18CUB_300001_SM_10006detail6reduce28DeviceReduceSingleTileKernelINS2_10policy_hubIfjN4cuda3std3__44plusIfEEE10Policy1000EN6thrust24THRUST_300001_SM_1000_NS6detail15normal_iteratorINSD_10device_ptrIfEEEEPfjS9_ffNS7_10__identityEEEvT0_T1_T2_T3_T4_T6_E12temp_storage+76];
	add.f32 	%f383, %f359, %f360;
	bra.uni 	$L__BB14_50;
$L__BB14_24:
	// begin inline asm
	mov.u32 %r124, %laneid;
	// end inline asm
	and.b32  	%r150, %r1, 992;
	add.s32 	%r151, %r150, 32;
	setp.gt.u32 	%p35, %r151, %r51;
	not.b32 	%r152, %r150;
	add.s32 	%r153, %r51, %r152;
	selp.b32 	%r148, %r153, 31, %p35;
	mov.b32 	%r126, %f371;
	mov.b32 	%r127, 1;
	mov.b32 	%r149, -1;
	// begin inline asm
	shfl.sync.down.b32 %r125, %r126, %r127, %r148, %r149;
	// end inline asm
	setp.lt.s32 	%p36, %r124, %r148;
	mov.b32 	%f261, %r125;
	add.f32 	%f262, %f371, %f261;
	selp.f32 	%f263, %f262, %f371, %p36;
	mov.b32 	%r131, %f263;
	mov.b32 	%r132, 2;
	// begin inline asm
	shfl.sync.down.b32 %r130, %r131, %r132, %r148, %r149;
	// end inline asm
	add.s32 	%r154, %r124, 2;
	setp.gt.s32 	%p37, %r154, %r148;
	mov.b32 	%f264, %r130;
	add.f32 	%f265, %f263, %f264;
	selp.f32 	%f266, %f263, %f265, %p37;
	mov.b32 	%r136, %f266;
	mov.b32 	%r137, 4;
	// begin inline asm
	shfl.sync.down.b32 %r135, %r136, %r137, %r148, %r149;
	// end inline asm
	add.s32 	%r155, %r124, 4;
	setp.gt.s32 	%p38, %r155, %r148;
	mov.b32 	%f267, %r135;
	add.f32 	%f268, %f266, %f267;
	selp.f32 	%f269, %f266, %f268, %p38;
	mov.b32 	%r141, %f269;
	mov.b32 	%r142, 8;
	// begin inline asm
	shfl.sync.down.b32 %r140, %r141, %r142, %r148, %r149;
	// end inline asm
	add.s32 	%r156, %r124, 8;
	setp.gt.s32 	%p39, %r156, %r148;
	mov.b32 	%f270, %r140;
	add.f32 	%f271, %f269, %f270;
	selp.f32 	%f272, %f269, %f271, %p39;
	mov.b32 	%r146, %f272;
	mov.b32 	%r147, 16;
	// begin inline asm
	shfl.sync.down.b32 %r145, %r146, %r147, %r148, %r149;
	// end inline asm
	add.s32 	%r157, %r124, 16;
	setp.gt.s32 	%p40, %r157, %r148;
	mov.b32 	%f273, %r145;
	add.f32 	%f274, %f272, %f273;
	selp.f32 	%f383, %f272, %f274, %p40;
	setp.ne.s32 	%p41, %r124, 0;
	@%p41 bra 	$L__BB14_26;
	shr.u32 	%r158, %r1, 3;
	and.b32  	%r159, %r158, 124;
	mov.u32 	%r160, _ZZN3cub18CUB_300001_SM_10006detail6reduce28DeviceReduceSingleTileKernelINS2_10policy_hubIfjN4cuda3std3__44plusIfEEE10Policy1000EN6thrust24THRUST_300001_SM_1000_NS6detail15normal_iteratorINSD_10device_ptrIfEEEEPfjS9_ffNS7_10__identityEEEvT0_T1_T2_T3_T4_T6_E12temp_storage;
	add.s32 	%r161, %r160, %r159;
	st.shared.f32 	[%r161+16], %f383;
$L__BB14_26:
	bar.sync 	0;
	setp.ne.s32 	%p42, %r1, 0;
	@%p42 bra 	$L__BB14_50;
	setp.gt.u32 	%p43, %r51, 32;
	ld.shared.f32 	%f275, [_ZZN3cub18CUB_300001_SM_10006detail6reduce28DeviceReduceSingleTileKernelINS2_10policy_hubIfjN4cuda3std3__44plusIfEEE10Policy1000EN6thrust24THRUST_300001_SM_1000_NS6detail15normal_iteratorINSD_10device_ptrIfEEEEPfjS9_ffNS7_10__identityEEEvT0_T1_T2_T3_T4_T6_E12temp_storage+20];
	add.f32 	%f276, %f383, %f275;
	selp.f32 	%f277, %f276, %f383, %p43;
	setp.gt.u32 	%p44, %r51, 64;
	ld.shared.f32 	%f278, [_ZZN3cub18CUB_300001_SM_10006detail6reduce28DeviceReduceSingleTileKernelINS2_10policy_hubIfjN4cuda3std3__44plusIfEEE10Policy1000EN6thrust24THRUST_300001_SM_1000_NS6detail15normal_iteratorINSD_10device_ptrIfEEEEPfjS9_ffNS7_10__identityEEEvT0_T1_T2_T3_T4_T6_E12temp_storage+24];
	add.f32 	%f279, %f278, %f277;
	selp.f32 	%f280, %f279, %f277, %p44;
	setp.gt.u32 	%p45, %r51, 96;
	ld.shared.f32 	%f281, [_ZZN3cub18CUB_300001_SM_10006detail6reduce28DeviceReduceSingleTileKernelINS2_10policy_hubIfjN4cuda3std3__44plusIfEEE10Policy1000EN6thrust24THRUST_300001_SM_1000_NS6detail15normal_iteratorINSD_10device_ptrIfEEEEPfjS9_ffNS7_10__identityEEEvT0_T1_T2_T3_T4_T6_E12temp_storage+28];
	add.f32 	%f282, %f281, %f280;
	selp.f32 	%f283, %f282, %f280, %p45;
	setp.gt.u32 	%p46, %r51, 128;
	ld.shared.f32 	%f284, [_ZZN3cub18CUB_300001_SM_10006detail6reduce28DeviceReduceSingleTileKernelINS2_10policy_hubIfjN4cuda3std3__44plusIfEEE10Policy1000EN6thrust24THRUST_300001_SM_1000_NS6detail15normal_iteratorINSD_10device_ptrIfEEEEPfjS9_ffNS7_10__identityEEEvT0_T1_T2_T3_T4_T6_E12temp_storage+32];
	add.f32 	%f285, %f284, %f283;
	selp.f32 	%f286, %f285, %f283, %p46;
	setp.gt.u32 	%p47, %r51, 160;
	ld.shared.f32 	%f287, [_ZZN3cub18CUB_300001_SM_10006detail6reduce28DeviceReduceSingleTileKernelINS2_10policy_hubIfjN4cuda3std3__44plusIfEEE10Policy1000EN6thrust24THRUST_300001_SM_1000_NS6detail15normal_iteratorINSD_10device_ptrIfEEEEPfjS9_ffNS7_10__identityEEEvT0_T1_T2_T3_T4_T6_E12temp_storage+36];
	add.f32 	%f288, %f287, %f286;
	selp.f32 	%f289, %f288, %f286, %p47;
	setp.gt.u32 	%p48, %r51, 192;
	ld.shared.f32 	%f290, [_ZZN3cub18CUB_300001_SM_10006detail6reduce28DeviceReduceSingleTileKernelINS2_10policy_hubIfjN4cuda3std3__44plusIfEEE10Policy1000EN6thrust24THRUST_300001_SM_1000_NS6detail15normal_iteratorINSD_10device_ptrIfEEEEPfjS9_ffNS7_10__identityEEEvT0_T1_T2_T3_T4_T6_E12temp_storage+40];
	add.f32 	%f291, %f290, %f289;
	selp.f32 	%f292, %f291, %f289, %p48;
	setp.gt.u32 	%p49, %r51, 224;
	ld.shared.f32 	%f293, [_ZZN3cub18CUB_300001_SM_10006detail6reduce28DeviceReduceSingleTileKernelINS2_10policy_hubIfjN4cuda3std3__44plusIfEEE10Policy1000EN6thrust24THRUST_300001_SM_1000_NS6detail15normal_iteratorINSD_10device_ptrIfEEEEPfjS9_ffNS7_10__identityEEEvT0_T1_T2_T3_T4_T6_E12temp_storage+44];
	add.f32 	%f294, %f293, %f292;
	selp.f32 	%f295, %f294, %f292, %p49;
	setp.gt.u32 	%p50, %r51, 256;
	ld.shared.f32 	%f296, [_ZZN3cub18CUB_300001_SM_10006detail6reduce28DeviceReduceSingleTileKernelINS2_10policy_hubIfjN4cuda3std3__44plusIfEEE10Policy1000EN6thrust24THRUST_300001_SM_1000_NS6detail15normal_iteratorINSD_10device_ptrIfEEEEPfjS9_ffNS7_10__identityEEEvT0_T1_T2_T3_T4_T6_E12temp_storage+48];
	add.f32 	%f297, %f296, %f295;
	selp.f32 	%f298, %f297, %f295, %p50;
	setp.gt.u32 	%p51, %r51, 288;
	ld.shared.f32 	%f299, [_ZZN3cub18CUB_300001_SM_10006detail6reduce28DeviceReduceSingleTileKernelINS2_10policy_hubIfjN4cuda3std3__44plusIfEEE10Policy1000EN6thrust24THRUST_300001_SM_1000_NS6detail15normal_iteratorINSD_10device_ptrIfEEEEPfjS9_ffNS7_10__identityEEEvT0_T1_T2_T3_T4_T6_E12temp_storage+52];
	add.f32 	%f300, %f299, %f298;
	selp.f32 	%f301, %f300, %f298, %p51;
	setp.gt.u32 	%p52, %r51, 320;
	ld.shared.f32 	%f302, [_ZZN3cub18CUB_300001_SM_10006detail6reduce28DeviceReduceSingleTileKernelINS2_10policy_hubIfjN4cuda3std3__44plusIfEEE10Policy1000EN6thrust24THRUST_300001_SM_1000_NS6detail15normal_iteratorINSD_10device_ptrIfEEEEPfjS9_ffNS7_10__identityEEEvT0_T1_T2_T3_T4_T6_E12temp_storage+56];
	add.f32 	%f303, %f302, %f301;
	selp.f32 	%f304, %f303, %f301, %p52;
	setp.gt.u32 	%p53, %r51, 352;
	ld.shared.f32 	%f305, [_ZZN3cub18CUB_300001_SM_10006detail6reduce28DeviceReduceSingleTileKernelINS2_10policy_hubIfjN4cuda3std3__44plusIfEEE10Policy1000EN6thrust24THRUST_300001_SM_1000_NS6detail15normal_iteratorINSD_10device_ptrIfEEEEPfjS9_ffNS7_10__identityEEEvT0_T1_T2_T3_T4_T6_E12temp_storage+60];
	add.f32 	%f306, %f305, %f304;
	selp.f32 	%f307, %f306, %f304, %p53;
	setp.gt.u32 	%p54, %r51, 384;
	ld.shared.f32 	%f308, [_ZZN3cub18CUB_300001_SM_10006detail6reduce28DeviceReduceSingleTileKernelINS2_10policy_hubIfjN4cuda3std3__44plusIfEEE10Policy1000EN6thrust24THRUST_300001_SM_1000_NS6detail15normal_iteratorINSD_10device_ptrIfEEEEPfjS9_ffNS7_10__identityEEEvT0_T1_T2_T3_T4_T6_E12temp_storage+64];
	add.f32 	%f309, %f308, %f307;
	selp.f32 	%f310, %f309, %f307, %p54;
	setp.gt.u32 	%p55, %r51, 416;
	ld.shared.f32 	%f311, [_ZZN3cub18CUB_300001_SM_10006detail6reduce28DeviceReduceSingleTileKernelINS2_10policy_hubIfjN4cuda3std3__44plusIfEEE10Policy1000EN6thrust24THRUST_300001_SM_1000_NS6detail15normal_iteratorINSD_10device_ptrIfEEEEPfjS9_ffNS7_10__identityEEEvT0_T1_T2_T3_T4_T6_E12temp_storage+68];
	add.f32 	%f312, %f311, %f310;
	selp.f32 	%f313, %f312, %f310, %p55;
	setp.gt.u32 	%p56, %r51, 448;
	ld.shared.f32 	%f314, [_ZZN3cub18CUB_300001_SM_10006detail6reduce28DeviceReduceSingleTileKernelINS2_10policy_hubIfjN4cuda3std3__44plusIfEEE10Policy1000EN6thrust24THRUST_300001_SM_1000_NS6detail15normal_iteratorINSD_10device_ptrIfEEEEPfjS9_ffNS7_10__identityEEEvT0_T1_T2_T3_T4_T6_E12temp_storage+72];
	add.f32 	%f315, %f314, %f313;
	selp.f32 	%f316, %f315, %f313, %p56;
	setp.gt.u32 	%p57, %r51, 480;
	ld.shared.f32 	%f317, [_ZZN3cub18CUB_300001_SM_10006detail6reduce28DeviceReduceSingleTileKernelINS2_10policy_hubIfjN4cuda3std3__44plusIfEEE10Policy1000EN6thrust24THRUST_300001_SM_1000_NS6detail15normal_iteratorINSD_10device_ptrIfEEEEPfjS9_ffNS7_10__identityEEEvT0_T1_T2_T3_T4_T6_E12temp_storage+76];
	add.f32 	%f318, %f317, %f316;
	selp.f32 	%f383, %f318, %f316, %p57;
	bra.uni 	$L__BB14_50;
$L__BB14_28:
	mov.u32 	%r21, %tid.x;
	mul.wide.u32 	%rd11, %r21, 4;
	add.s64 	%rd12, %rd2, %rd11;
	ld.global.f32 	%f43, [%rd12];
	ld.global.f32 	%f44, [%rd12+2048];
	ld.global.f32 	%f45, [%rd12+4096];
	ld.global.f32 	%f46, [%rd12+6144];
	ld.global.f32 	%f47, [%rd12+8192];
	ld.global.f32 	%f48, [%rd12+10240];
	ld.global.f32 	%f49, [%rd12+12288];
	ld.global.f32 	%f50, [%rd12+14336];
	ld.global.f32 	%f51, [%rd12+16384];
	ld.global.f32 	%f52, [%rd12+18432];
	ld.global.f32 	%f53, [%rd12+20480];
	ld.global.f32 	%f54, [%rd12+22528];
	ld.global.f32 	%f55, [%rd12+24576];
	ld.global.f32 	%f56, [%rd12+26624];
	ld.global.f32 	%f57, [%rd12+28672];
	ld.global.f32 	%f58, [%rd12+30720];
	add.f32 	%f59, %f43, %f44;
	add.f32 	%f60, %f45, %f46;
	add.f32 	%f61, %f47, %f48;
	add.f32 	%f62, %f49, %f50;
	add.f32 	%f63, %f51, %f52;
	add.f32 	%f64, %f53, %f54;
	add.f32 	%f65, %f55, %f56;
	add.f32 	%f66, %f57, %f58;
	add.f32 	%f67, %f59, %f60;
	add.f32 	%f68, %f61, %f62;
	add.f32 	%f69, %f63, %f64;
	add.f32 	%f70, %f65, %f66;
	add.f32 	%f71, %f67, %f68;
	add.f32 	%f72, %f69, %f70;
	add.f32 	%f382, %f71, %f72;
	add.s32 	%r22, %r51, -8192;
	setp.lt.u32 	%p3, %r22, 8192;
	mov.b32 	%r202, 8192;
	@%p3 bra 	$L__BB14_32;
	mov.b32 	%r202, 8192;
$L__BB14_30:
	add.s32 	%r54, %r21, %r202;
	mul.wide.u32 	%rd13, %r54, 4;
	add.s64 	%rd14, %rd2, %rd13;
	ld.global.f32 	%f73, [%rd14];
	ld.global.f32 	%f74, [%rd14+2048];
	ld.global.f32 	%f75, [%rd14+4096];
	ld.global.f32 	%f76, [%rd14+6144];
	ld.global.f32 	%f77, [%rd14+8192];
	ld.global.f32 	%f78, [%rd14+10240];
	ld.global.f32 	%f79, [%rd14+12288];
	ld.global.f32 	%f80, [%rd14+14336];
	ld.global.f32 	%f81, [%rd14+16384];
	ld.global.f32 	%f82, [%rd14+18432];
	ld.global.f32 	%f83, [%rd14+20480];
	ld.global.f32 	%f84, [%rd14+22528];
	ld.global.f32 	%f85, [%rd14+24576];
	ld.global.f32 	%f86, [%rd14+26624];
	ld.global.f32 	%f87, [%rd14+28672];
	ld.global.f32 	%f88, [%rd14+30720];
	add.f32 	%f89, %f382, %f73;
	add.f32 	%f90, %f74, %f75;
	add.f32 	%f91, %f76, %f77;
	add.f32 	%f92, %f78, %f79;
	add.f32 	%f93, %f80, %f81;
	add.f32 	%f94, %f82, %f83;
	add.f32 	%f95, %f84, %f85;
	add.f32 	%f96, %f86, %f87;
	add.f32 	%f97, %f89, %f90;
	add.f32 	%f98, %f91, %f92;
	add.f32 	%f99, %f93, %f94;
	add.f32 	%f100, %f95, %f96;
	add.f32 	%f101, %f97, %f98;
	add.f32 	%f102, %f99, %f100;
	add.f32 	%f103, %f101, %f102;
	add.f32 	%f382, %f103, %f88;
	sub.s32 	%r55, %r51, %r202;
	setp.lt.u32 	%p4, %r55, 8192;
	@%p4 bra 	$L__BB14_46;
	add.s32 	%r202, %r202, 8192;
	setp.le.u32 	%p5, %r202, %r22;
	@%p5 bra 	$L__BB14_30;
$L__BB14_32:
	setp.le.u32 	%p6, %r51, %r202;
	sub.s32 	%r56, %r51, %r202;
	setp.ge.s32 	%p7, %r21, %r56;
	or.pred  	%p8, %p6, %p7;
	@%p8 bra 	$L__BB14_46;
	not.b32 	%r58, %r21;
	add.s32 	%r59, %r51, %r58;
	sub.s32 	%r60, %r59, %r202;
	shr.u32 	%r61, %r60, 9;
	add.s32 	%r26, %r61, 1;
	and.b32  	%r27, %r26, 15;
	setp.lt.u32 	%p9, %r60, 7680;
	mov.u32 	%r207, %r21;
	@%p9 bra 	$L__BB14_37;
	or.b32  	%r205, %r21, 4096;
	add.s32 	%r204, %r21, %r202;
	and.b32  	%r62, %r26, 16777200;
	neg.s32 	%r203, %r62;
$L__BB14_35:
	.pragma "nounroll";
	mul.wide.u32 	%rd15, %r204, 4;
	add.s64 	%rd16, %rd2, %rd15;
	ld.global.f32 	%f105, [%rd16];
	add.f32 	%f106, %f382, %f105;
	add.s32 	%r63, %r204, 512;
	mul.wide.u32 	%rd17, %r63, 4;
	add.s64 	%rd18, %rd2, %rd17;
	ld.global.f32 	%f107, [%rd18];
	add.f32 	%f108, %f106, %f107;
	add.s32 	%r64, %r204, 1024;
	mul.wide.u32 	%rd19, %r64, 4;
	add.s64 	%rd20, %rd2, %rd19;
	ld.global.f32 	%f109, [%rd20];
	add.f32 	%f110, %f108, %f109;
	add.s32 	%r65, %r204, 1536;
	mul.wide.u32 	%rd21, %r65, 4;
	add.s64 	%rd22, %rd2, %rd21;
	ld.global.f32 	%f111, [%rd22];
	add.f32 	%f112, %f110, %f111;
	add.s32 	%r66, %r204, 2048;
	mul.wide.u32 	%rd23, %r66, 4;
	add.s64 	%rd24, %rd2, %rd23;
	ld.global.f32 	%f113, [%rd24];
	add.f32 	%f114, %f112, %f113;
	add.s32 	%r67, %r204, 2560;
	mul.wide.u32 	%rd25, %r67, 4;
	add.s64 	%rd26, %rd2, %rd25;
	ld.global.f32 	%f115, [%rd26];
	add.f32 	%f116, %f114, %f115;
	add.s32 	%r68, %r204, 3072;
	mul.wide.u32 	%rd27, %r68, 4;
	add.s64 	%rd28, %rd2, %rd27;
	ld.global.f32 	%f117, [%rd28];
	add.f32 	%f118, %f116, %f117;
	add.s32 	%r69, %r204, 3584;
	mul.wide.u32 	%rd29, %r69, 4;
	add.s64 	%rd30, %rd2, %rd29;
	ld.global.f32 	%f119, [%rd30];
	add.f32 	%f120, %f118, %f119;
	add.s32 	%r70, %r204, 4096;
	mul.wide.u32 	%rd31, %r70, 4;
	add.s64 	%rd32, %rd2, %rd31;
	ld.global.f32 	%f121, [%rd32];
	add.f32 	%f122, %f120, %f121;
	add.s32 	%r71, %r204, 4608;
	mul.wide.u32 	%rd33, %r71, 4;
	add.s64 	%rd34, %rd2, %rd33;
	ld.global.f32 	%f123, [%rd34];
	add.f32 	%f124, %f122, %f123;
	add.s32 	%r72, %r204, 5120;
	mul.wide.u32 	%rd35, %r72, 4;
	add.s64 	%rd36, %rd2, %rd35;
	ld.global.f32 	%f125, [%rd36];
	add.f32 	%f126, %f124, %f125;
	add.s32 	%r73, %r204, 5632;
	mul.wide.u32 	%rd37, %r73, 4;
	add.s64 	%rd38, %rd2, %rd37;
	ld.global.f32 	%f127, [%rd38];
	add.f32 	%f128, %f126, %f127;
	add.s32 	%r74, %r204, 6144;
	mul.wide.u32 	%rd39, %r74, 4;
	add.s64 	%rd40, %rd2, %rd39;
	ld.global.f32 	%f129, [%rd40];
	add.f32 	%f130, %f128, %f129;
	add.s32 	%r75, %r204, 6656;
	mul.wide.u32 	%rd41, %r75, 4;
	add.s64 	%rd42, %rd2, %rd41;
	ld.global.f32 	%f131, [%rd42];
	add.f32 	%f132, %f130, %f131;
	add.s32 	%r76, %r204, 7168;
	mul.wide.u32 	%rd43, %r76, 4;
	add.s64 	%rd44, %rd2, %rd43;
	ld.global.f32 	%f133, [%rd44];
	add.f32 	%f134, %f132, %f133;
	add.s32 	%r77, %r204, 7680;
	mul.wide.u32 	%rd45, %r77, 4;
	add.s64 	%rd46, %rd2, %rd45;
	ld.global.f32 	%f135, [%rd46];
	add.f32 	%f382, %f134, %f135;
	add.s32 	%r205, %r205, 8192;
	add.s32 	%r204, %r204, 8192;
	add.s32 	%r203, %r203, 16;
	setp.ne.s32 	%p10, %r203, 0;
	@%p10 bra 	$L__BB14_35;
	add.s32 	%r207, %r205, -4096;
$L__BB14_37:
	setp.eq.s32 	%p11, %r27, 0;
	@%p11 bra 	$L__BB14_46;
	and.b32  	%r39, %r26, 7;
	setp.lt.u32 	%p12, %r27, 8;
	@%p12 bra 	$L__BB14_40;
	add.s32 	%r78, %r207, %r202;
	mul.wide.u32 	%rd47, %r78, 4;
	add.s64 	%rd48, %rd2, %rd47;
	ld.global.f32 	%f137, [%rd48];
	add.f32 	%f138, %f382, %f137;
	add.s32 	%r79, %r78, 512;
	mul.wide.u32 	%rd49, %r79, 4;
	add.s64 	%rd50, %rd2, %rd49;
	ld.global.f32 	%f139, [%rd50];
	add.f32 	%f140, %f138, %f139;
	add.s32 	%r80, %r78, 1024;
	mul.wide.u32 	%rd51, %r80, 4;
	add.s64 	%rd52, %rd2, %rd51;
	ld.global.f32 	%f141, [%rd52];
	add.f32 	%f142, %f140, %f141;
	add.s32 	%r81, %r78, 1536;
	mul.wide.u32 	%rd53, %r81, 4;
	add.s64 	%rd54, %rd2, %rd53;
	ld.global.f32 	%f143, [%rd54];
	add.f32 	%f144, %f142, %f143;
	add.s32 	%r82, %r78, 2048;
	mul.wide.u32 	%rd55, %r82, 4;
	add.s64 	%rd56, %rd2, %rd55;
	ld.global.f32 	%f145, [%rd56];
	add.f32 	%f146, %f144, %f145;
	add.s32 	%r83, %r78, 2560;
	mul.wide.u32 	%rd57, %r83, 4;
	add.s64 	%rd58, %rd2, %rd57;
	ld.global.f32 	%f147, [%rd58];
	add.f32 	%f148, %f146, %f147;
	add.s32 	%r84, %r78, 3072;
	mul.wide.u32 	%rd59, %r84, 4;
	add.s64 	%rd60, %rd2, %rd59;
	ld.global.f32 	%f149, [%rd60];
	add.f32 	%f150, %f148, %f149;
	add.s32 	%r85, %r78, 3584;
	mul.wide.u32 	%rd61, %r85, 4;
	add.s64 	%rd62, %rd2, %rd61;
	ld.global.f32 	%f151, [%rd62];
	add.f32 	%f382, %f150, %f151;
	add.s32 	%r207, %r207, 4096;
$L__BB14_40:
	setp.eq.s32 	%p13, %r39, 0;
	@%p13 bra 	$L__BB14_46;
	and.b32  	%r42, %r26, 3;
	setp.lt.u32 	%p14, %r39, 4;
	@%p14 bra 	$L__BB14_43;
	add.s32 	%r86, %r207, %r202;
	mul.wide.u32 	%rd63, %r86, 4;
	add.s64 	%rd64, %rd2, %rd63;
	ld.global.f32 	%f153, [%rd64];
	add.f32 	%f154, %f382, %f153;
	add.s32 	%r87, %r86, 512;
	mul.wide.u32 	%rd65, %r87, 4;
	add.s64 	%rd66, %rd2, %rd65;
	ld.global.f32 	%f155, [%rd66];
	add.f32 	%f156, %f154, %f155;
	add.s32 	%r88, %r86, 1024;
	mul.wide.u32 	%rd67, %r88, 4;
	add.s64 	%rd68, %rd2, %rd67;
	ld.global.f32 	%f157, [%rd68];
	add.f32 	%f158, %f156, %f157;
	add.s32 	%r89, %r86, 1536;
	mul.wide.u32 	%rd69, %r89, 4;
	add.s64 	%rd70, %rd2, %rd69;
	ld.global.f32 	%f159, [%rd70];
	add.f32 	%f382, %f158, %f159;
	add.s32 	%r207, %r207, 2048;
$L__BB14_43:
	setp.eq.s32 	%p15, %r42, 0;
	@%p15 bra 	$L__BB14_46;
	add.s32 	%r210, %r207, %r202;
	neg.s32 	%r209, %r42;
$L__BB14_45:
	.pragma "nounroll";
	mul.wide.u32 	%rd71, %r210, 4;
	add.s64 	%rd72, %rd2, %rd71;
	ld.global.f32 	%f160, [%rd72];
	add.f32 	%f382, %f382, %f160;
	add.s32 	%r210, %r210, 512;
	add.s32 	%r209, %r209, 1;
	setp.ne.s32 	%p16, %r209, 0;
	@%p16 bra 	$L__BB14_45;
$L__BB14_46:
	// begin inline asm
	mov.u32 %r90, %laneid;
	// end inline asm
	mov.b32 	%r92, %f382;
	mov.b32 	%r93, 1;
	mov.b32 	%r114, 31;
	mov.b32 	%r115, -1;
	// begin inline asm
	shfl.sync.down.b32 %r91, %r92, %r93, %r114, %r115;
	// end inline asm
	setp.gt.s32 	%p17, %r90, 30;
	mov.b32 	%f161, %r91;
	add.f32 	%f162, %f382, %f161;
	selp.f32 	%f163, %f382, %f162, %p17;
	mov.b32 	%r97, %f163;
	mov.b32 	%r98, 2;
	// begin inline asm
	shfl.sync.down.b32 %r96, %r97, %r98, %r114, %r115;
	// end inline asm
	setp.gt.s32 	%p18, %r90, 29;
	mov.b32 	%f164, %r96;
	add.f32 	%f165, %f163, %f164;
	selp.f32 	%f166, %f163, %f165, %p18;
	mov.b32 	%r102, %f166;
	mov.b32 	%r103, 4;
	// begin inline asm
	shfl.sync.down.b32 %r101, %r102, %r103, %r114, %r115;
	// end inline asm
	setp.gt.s32 	%p19, %r90, 27;
	mov.b32 	%f167, %r101;
	add.f32 	%f168, %f166, %f167;
	selp.f32 	%f169, %f166, %f168, %p19;
	mov.b32 	%r107, %f169;
	mov.b32 	%r108, 8;
	// begin inline asm
	shfl.sync.down.b32 %r106, %r107, %r108, %r114, %r115;
	// end inline asm
	setp.gt.s32 	%p20, %r90, 23;
	mov.b32 	%f170, %r106;
	add.f32 	%f171, %f169, %f170;
	selp.f32 	%f172, %f169, %f171, %p20;
	mov.b32 	%r112, %f172;
	mov.b32 	%r113, 16;
	// begin inline asm
	shfl.sync.down.b32 %r111, %r112, %r113, %r114, %r115;
	// end inline asm
	setp.gt.s32 	%p21, %r90, 15;
	mov.b32 	%f173, %r111;
	add.f32 	%f38, %f172, %f173;
	selp.f32 	%f383, %f172, %f38, %p21;
	setp.ne.s32 	%p22, %r90, 0;
	@%p22 bra 	$L__BB14_48;
	shr.u32 	%r116, %r21, 3;
	and.b32  	%r117, %r116, 124;
	mov.u32 	%r118, _ZZN3cub18CUB_300001_SM_10006detail6reduce28DeviceReduceSingleTileKernelINS2_10policy_hubIfjN4cuda3std3__44plusIfEEE10Policy1000EN6thrust24THRUST_300001_SM_1000_NS6detail15normal_iteratorINSD_10device_ptrIfEEEEPfjS9_ffNS7_10__identityEEEvT0_T1_T2_T3_T4_T6_E12temp_storage;
	add.s32 	%r119, %r118, %r117;
	st.shared.f32 	[%r119+16], %f38;
$L__BB14_48:
	bar.sync 	0;
	setp.ne.s32 	%p23, %r21, 0;
	@%p23 bra 	$L__BB14_50;
	ld.shared.f32 	%f174, [_ZZN3cub18CUB_300001_SM_10006detail6reduce28DeviceReduceSingleTileKernelINS2_10policy_hubIfjN4cuda3std3__44plusIfEEE10Policy1000EN6thrust24THRUST_300001_SM_1000_NS6detail15normal_iteratorINSD_10device_ptrIfEEEEPfjS9_ffNS7_10__identityEEEvT0_T1_T2_T3_T4_T6_E12temp_storage+20];
	add.f32 	%f175, %f383, %f174;
	ld.shared.f32 	%f176, [_ZZN3cub18CUB_300001_SM_10006detail6reduce28DeviceReduceSingleTileKernelINS2_10policy_hubIfjN4cuda3std3__44plusIfEEE10Policy1000EN6thrust24THRUST_300001_SM_1000_NS6detail15normal_iteratorINSD_10device_ptrIfEEEEPfjS9_ffNS7_10__identityEEEvT0_T1_T2_T3_T4_T6_E12temp_storage+24];
	add.f32 	%f177, %f175, %f176;
	ld.shared.f32 	%f178, [_ZZN3cub18CUB_300001_SM_10006detail6reduce28DeviceReduceSingleTileKernelINS2_10policy_hubIfjN4cuda3std3__44plusIfEEE10Policy1000EN6thrust24THRUST_300001_SM_1000_NS6detail15normal_iteratorINSD_10device_ptrIfEEEEPfjS9_ffNS7_10__identityEEEvT0_T1_T2_T3_T4_T6_E12temp_storage+28];
	add.f32 	%f179, %f177, %f178;
	ld.shared.f32 	%f180, [_ZZN3cub18CUB_300001_SM_10006detail6reduce28DeviceReduceSingleTileKernelINS2_10policy_hubIfjN4cuda3std3__44plusIfEEE10Policy1000EN6thrust24THRUST_300001_SM_1000_NS6detail15normal_iteratorINSD_10device_ptrIfEEEEPfjS9_ffNS7_10__identityEEEvT0_T1_T2_T3_T4_T6_E12temp_storage+32];
	add.f32 	%f181, %f179, %f180;
	ld.shared.f32 	%f182, [_ZZN3cub18CUB_300001_SM_10006detail6reduce28DeviceReduceSingleTileKernelINS2_10policy_hubIfjN4cuda3std3__44plusIfEEE10Policy1000EN6thrust24THRUST_300001_SM_1000_NS6detail15normal_iteratorINSD_10device_ptrIfEEEEPfjS9_ffNS7_10__identityEEEvT0_T1_T2_T3_T4_T6_E12temp_storage+36];
	add.f32 	%f183, %f181, %f182;
	ld.shared.f32 	%f184, [_ZZN3cub18CUB_300001_SM_10006detail6reduce28DeviceReduceSingleTileKernelINS2_10policy_hubIfjN4cuda3std3__44plusIfEEE10Policy1000EN6thrust24THRUST_300001_SM_1000_NS6detail15normal_iteratorINSD_10device_ptrIfEEEEPfjS9_ffNS7_10__identityEEEvT0_T1_T2_T3_T4_T6_E12temp_storage+40];
	add.f32 	%f185, %f183, %f184;
	ld.shared.f32 	%f186, [_ZZN3cub18CUB_300001_SM_10006detail6reduce28DeviceReduceSingleTileKernelINS2_10policy_hubIfjN4cuda3std3__44plusIfEEE10Policy1000EN6thrust24THRUST_300001_SM_1000_NS6detail15normal_iteratorINSD_10device_ptrIfEEEEPfjS9_ffNS7_10__identityEEEvT0_T1_T2_T3_T4_T6_E12temp_storage+44];
	add.f32 	%f187, %f185, %f186;
	ld.shared.f32 	%f188, [_ZZN3cub18CUB_300001_SM_10006detail6reduce28DeviceReduceSingleTileKernelINS2_10policy_hubIfjN4cuda3std3__44plusIfEEE10Policy1000EN6thrust24THRUST_300001_SM_1000_NS6detail15normal_iteratorINSD_10device_ptrIfEEEEPfjS9_ffNS7_10__identityEEEvT0_T1_T2_T3_T4_T6_E12temp_storage+48];
	add.f32 	%f189, %f187, %f188;
	ld.shared.f32 	%f190, [_ZZN3cub18CUB_300001_SM_10006detail6reduce28DeviceReduceSingleTileKernelINS2_10policy_hubIfjN4cuda3std3__44plusIfEEE10Policy1000EN6thrust24THRUST_300001_SM_1000_NS6detail15normal_iteratorINSD_10device_ptrIfEEEEPfjS9_ffNS7_10__identityEEEvT0_T1_T2_T3_T4_T6_E12temp_storage+52];
	add.f32 	%f191, %f189, %f190;
	ld.shared.f32 	%f192, [_ZZN3cub18CUB_300001_SM_10006detail6reduce28DeviceReduceSingleTileKernelINS2_10policy_hubIfjN4cuda3std3__44plusIfEEE10Policy1000EN6thrust24THRUST_300001_SM_1000_NS6detail15normal_iteratorINSD_10device_ptrIfEEEEPfjS9_ffNS7_10__identityEEEvT0_T1_T2_T3_T4_T6_E12temp_storage+56];
	add.f32 	%f193, %f191, %f192;
	ld.shared.f32 	%f194, [_ZZN3cub18CUB_300001_SM_10006detail6reduce28DeviceReduceSingleTileKernelINS2_10policy_hubIfjN4cuda3std3__44plusIfEEE10Policy1000EN6thrust24THRUST_300001_SM_1000_NS6detail15normal_iteratorINSD_10device_ptrIfEEEEPfjS9_ffNS7_10__identityEEEvT0_T1_T2_T3_T4_T6_E12temp_storage+60];
	add.f32 	%f195, %f193, %f194;
	ld.shared.f32 	%f196, [_ZZN3cub18CUB_300001_SM_10006detail6reduce28DeviceReduceSingleTileKernelINS2_10policy_hubIfjN4cuda3std3__44plusIfEEE10Policy1000EN6thrust24THRUST_300001_SM_1000_NS6detail15normal_iteratorINSD_10device_ptrIfEEEEPfjS9_ffNS7_10__identityEEEvT0_T1_T2_T3_T4_T6_E12temp_storage+64];
	add.f32 	%f197, %f195, %f196;
	ld.shared.f32 	%f198, [_ZZN3cub18CUB_300001_SM_10006detail6reduce28DeviceReduceSingleTileKernelINS2_10policy_hubIfjN4cuda3std3__44plusIfEEE10Policy1000EN6thrust24THRUST_300001_SM_1000_NS6detail15normal_iteratorINSD_10device_ptrIfEEEEPfjS9_ffNS7_10__identityEEEvT0_T1_T2_T3_T4_T6_E12temp_storage+68];
	add.f32 	%f199, %f197, %f198;
	ld.shared.f32 	%f200, [_ZZN3cub18CUB_300001_SM_10006detail6reduce28DeviceReduceSingleTileKernelINS2_10policy_hubIfjN4cuda3std3__44plusIfEEE10Policy1000EN6thrust24THRUST_300001_SM_1000_NS6detail15normal_iteratorINSD_10device_ptrIfEEEEPfjS9_ffNS7_10__identityEEEvT0_T1_T2_T3_T4_T6_E12temp_storage+72];
	add.f32 	%f201, %f199, %f200;
	ld.shared.f32 	%f202, [_ZZN3cub18CUB_300001_SM_10006detail6reduce28DeviceReduceSingleTileKernelINS2_10policy_hubIfjN4cuda3std3__44plusIfEEE10Policy1000EN6thrust24THRUST_300001_SM_1000_NS6detail15normal_iteratorINSD_10device_ptrIfEEEEPfjS9_ffNS7_10__identityEEEvT0_T1_T2_T3_T4_T6_E12temp_storage+76];
	add.f32 	%f383, %f201, %f202;
$L__BB14_50:
	mov.u32 	%r192, %tid.x;
	setp.ne.s32 	%p65, %r192, 0;
	@%p65 bra 	$L__BB14_52;
	add.f32 	%f361, %f42, %f383;
	st.global.f32 	[%rd1], %f361;
$L__BB14_52:
	ret;

}
	// .globl	_ZN3cub18CUB_300001_SM_10006detail6reduce18DeviceReduceKernelINS2_10policy_hubIfjN4cuda3std3__44plusIfEEE10Policy1000EN6thrust24THRUST_300001_SM_1000_NS6detail15normal_iteratorINSD_10device_ptrIfEEEEjS9_fNS7_10__identityEEEvT0_PT3_T1_NS0_13GridEvenShareISN_EET2_T4_
.visible .entry _ZN3cub18CUB_300001_SM_10006detail6reduce18DeviceReduceKernelINS2_10policy_hubIfjN4cuda3std3__44plusIfEEE10Policy1000EN6thrust24THRUST_300001_SM_1000_NS6detail15normal_iteratorINSD_10device_ptrIfEEEEjS9_fNS7_10__identityEEEvT0_PT3_T1_NS0_13GridEvenShareISN_EET2_T4_(
	.param .align 8 .b8 _ZN3cub18CUB_300001_SM_10006detail6reduce18DeviceReduceKernelINS2_10policy_hubIfjN4cuda3std3__44plusIfEEE10Policy1000EN6thrust24THRUST_300001_SM_1000_NS6detail15normal_iteratorINSD_10device_ptrIfEEEEjS9_fNS7_10__identityEEEvT0_PT3_T1_NS0_13GridEvenShareISN_EET2_T4__param_0[8],
	.param .u64 .ptr .align 1 _ZN3cub18CUB_300001_SM_10006detail6reduce18DeviceReduceKernelINS2_10policy_hubIfjN4cuda3std3__44plusIfEEE10Policy1000EN6thrust24THRUST_300001_SM_1000_NS6detail15normal_iteratorINSD_10device_ptrIfEEEEjS9_fNS7_10__identityEEEvT0_PT3_T1_NS0_13GridEvenShareISN_EET2_T4__param_1,
	.param .u32 _ZN3cub18CUB_300001_SM_10006detail6reduce18DeviceReduceKernelINS2_10policy_hubIfjN4cuda3std3__44plusIfEEE10Policy1000EN6thrust24THRUST_300001_SM_1000_NS6detail15normal_iteratorINSD_10device_ptrIfEEEEjS9_fNS7_10__identityEEEvT0_PT3_T1_NS0_13GridEvenShareISN_EET2_T4__param_2,
	.param .align 4 .b8 _ZN3cub18CUB_300001_SM_10006detail6reduce18DeviceReduceKernelINS2_10policy_hubIfjN4cuda3std3__44plusIfEEE10Policy1000EN6thrust24THRUST_300001_SM_1000_NS6detail15normal_iteratorINSD_10device_ptrIfEEEEjS9_fNS7_10__identityEEEvT0_PT3_T1_NS0_13GridEvenShareISN_EET2_T4__param_3[40],
	.param .align 1 .b8 _ZN3cub18CUB_300001_SM_10006detail6reduce18DeviceReduceKernelINS2_10policy_hubIfjN4cuda3std3__44plusIfEEE10Policy1000EN6thrust24THRUST_300001_SM_1000_NS6detail15normal_iteratorINSD_10device_ptrIfEEEEjS9_fNS7_10__identityEEEvT0_PT3_T1_NS0_13GridEvenShareISN_EET2_T4__param_4[1],
	.param .align 1 .b8 _ZN3cub18CUB_300001_SM_10006detail6reduce18DeviceReduceKernelINS2_10policy_hubIfjN4cuda3std3__44plusIfEEE10Policy1000EN6thrust24THRUST_300001_SM_1000_NS6detail15normal_iteratorINSD_10device_ptrIfEEEEjS9_fNS7_10__identityEEEvT0_PT3_T1_NS0_13GridEvenShareISN_EET2_T4__param_5[1]
)
.maxntid 512
{
	.reg .pred 	%p<65>;
	.reg .b16 	%rs<4>;
	.reg .b32 	%r<279>;
	.reg .b32 	%f<380>;
	.reg .b64 	%rd<130>;
	// demoted variable
	.shared .align 4 .b8 _ZZN3cub18CUB_300001_SM_10006detail6reduce18DeviceReduceKernelINS2_10policy_hubIfjN4cuda3std3__44plusIfEEE10Policy1000EN6thrust24THRUST_300001_SM_1000_NS6detail15normal_iteratorINSD_10device_ptrIfEEEEjS9_fNS7_10__identityEEEvT0_PT3_T1_NS0_13GridEvenShareISN_EET2_T4_E12temp_storage[84];
	ld.param.u32 	%r1, [_ZN3cub18CUB_300001_SM_10006detail6reduce18DeviceReduceKernelINS2_10policy_hubIfjN4cuda3std3__44plusIfEEE10Policy1000EN6thrust24THRUST_300001_SM_1000_NS6detail15normal_iteratorINSD_10device_ptrIfEEEEjS9_fNS7_10__identityEEEvT0_PT3_T1_NS0_13GridEvenShareISN_EET2_T4__param_3+20];
	ld.param.u32 	%r2, [_ZN3cub18CUB_300001_SM_10006detail6reduce18DeviceReduceKernelINS2_10policy_hubIfjN4cuda3std3__44plusIfEEE10Policy1000EN6thrust24THRUST_300001_SM_1000_NS6detail15normal_iteratorINSD_10device_ptrIfEEEEjS9_fNS7_10__identityEEEvT0_PT3_T1_NS0_13GridEvenShareISN_EET2_T4__param_3+24];
	ld.param.u64 	%rd3, [_ZN3cub18CUB_300001_SM_10006detail6reduce18DeviceReduceKernelINS2_10policy_hubIfjN4cuda3std3__44plusIfEEE10Policy1000EN6thrust24THRUST_300001_SM_1000_NS6detail15normal_iteratorINSD_10device_ptrIfEEEEjS9_fNS7_10__identityEEEvT0_PT3_T1_NS0_13GridEvenShareISN_EET2_T4__param_0];
	cvta.to.global.u64 	%rd1, %rd3;
	mov.u32 	%r3, %ctaid.x;
	shl.b32 	%r4, %r2, 13;
	shl.b32 	%r270, %r3, 13;
	sub.s32 	%r6, %r1, %r270;
	setp.gt.u32 	%p1, %r6, 8191;
	@%p1 bra 	$L__BB15_26;
	mov.u32 	%r7, %tid.x;
	setp.ge.u32 	%p23, %r7, %r6;
	mov.f32 	%f368, 0f00000000;
	mov.u32 	%r261, %r7;
	@%p23 bra 	$L__BB15_3;
	add.s32 	%r155, %r270, %r7;
	mul.wide.u32 	%rd66, %r155, 4;
	add.s64 	%rd67, %rd1, %rd66;
	ld.global.f32 	%f368, [%rd67];
	add.s32 	%r261, %r7, 512;
$L__BB15_3:
	setp.ge.u32 	%p24, %r261, %r6;
	@%p24 bra 	$L__BB15_17;
	not.b32 	%r156, %r261;
	add.s32 	%r157, %r1, %r156;
	sub.s32 	%r158, %r157, %r270;
	shr.u32 	%r159, %r158, 9;
	add.s32 	%r10, %r159, 1;
	and.b32  	%r11, %r10, 15;
	setp.lt.u32 	%p25, %r158, 7680;
	@%p25 bra 	$L__BB15_8;
	or.b32  	%r260, %r261, 4096;
	add.s32 	%r259, %r261, %r270;
	and.b32  	%r160, %r10, 16777200;
	neg.s32 	%r258, %r160;
$L__BB15_6:
	.pragma "nounroll";
	mul.wide.u32 	%rd68, %r259, 4;
	add.s64 	%rd69, %rd1, %rd68;
	ld.global.f32 	%f203, [%rd69];
	add.f32 	%f204, %f368, %f203;
	add.s32 	%r161, %r259, 512;
	mul.wide.u32 	%rd70, %r161, 4;
	add.s64 	%rd71, %rd1, %rd70;
	ld.global.f32 	%f205, [%rd71];
	add.f32 	%f206, %f204, %f205;
	add.s32 	%r162, %r259, 1024;
	mul.wide.u32 	%rd72, %r162, 4;
	add.s64 	%rd73, %rd1, %rd72;
	ld.global.f32 	%f207, [%rd73];
	add.f32 	%f208, %f206, %f207;
	add.s32 	%r163, %r259, 1536;
	mul.wide.u32 	%rd74, %r163, 4;
	add.s64 	%rd75, %rd1, %rd74;
	ld.global.f32 	%f209, [%rd75];
	add.f32 	%f210, %f208, %f209;
	add.s32 	%r164, %r259, 2048;
	mul.wide.u32 	%rd76, %r164, 4;
	add.s64 	%rd77, %rd1, %rd76;
	ld.global.f32 	%f211, [%rd77];
	add.f32 	%f212, %f210, %f211;
	add.s32 	%r165, %r259, 2560;
	mul.wide.u32 	%rd78, %r165, 4;
	add.s64 	%rd79, %rd1, %rd78;
	ld.global.f32 	%f213, [%rd79];
	add.f32 	%f214, %f212, %f213;
	add.s32 	%r166, %r259, 3072;
	mul.wide.u32 	%rd80, %r166, 4;
	add.s64 	%rd81, %rd1, %rd80;
	ld.global.f32 	%f215, [%rd81];
	add.f32 	%f216, %f214, %f215;
	add.s32 	%r167, %r259, 3584;
	mul.wide.u32 	%rd82, %r167, 4;
	add.s64 	%rd83, %rd1, %rd82;
	ld.global.f32 	%f217, [%rd83];
	add.f32 	%f218, %f216, %f217;
	add.s32 	%r168, %r259, 4096;
	mul.wide.u32 	%rd84, %r168, 4;
	add.s64 	%rd85, %rd1, %rd84;
	ld.global.f32 	%f219, [%rd85];
	add.f32 	%f220, %f218, %f219;
	add.s32 	%r169, %r259, 4608;
	mul.wide.u32 	%rd86, %r169, 4;
	add.s64 	%rd87, %rd1, %rd86;
	ld.global.f32 	%f221, [%rd87];
	add.f32 	%f222, %f220, %f221;
	add.s32 	%r170, %r259, 5120;
	mul.wide.u32 	%rd88, %r170, 4;
	add.s64 	%rd89, %rd1, %rd88;
	ld.global.f32 	%f223, [%rd89];
	add.f32 	%f224, %f222, %f223;
	add.s32 	%r171, %r259, 5632;
	mul.wide.u32 	%rd90, %r171, 4;
	add.s64 	%rd91, %rd1, %rd90;
	ld.global.f32 	%f225, [%rd91];
	add.f32 	%f226, %f224, %f225;
	add.s32 	%r172, %r259, 6144;
	mul.wide.u32 	%rd92, %r172, 4;
	add.s64 	%rd93, %rd1, %rd92;
	ld.global.f32 	%f227, [%rd93];
	add.f32 	%f228, %f226, %f227;
	add.s32 	%r173, %r259, 6656;
	mul.wide.u32 	%rd94, %r173, 4;
	add.s64 	%rd95, %rd1, %rd94;
	ld.global.f32 	%f229, [%rd95];
	add.f32 	%f230, %f228, %f229;
	add.s32 	%r174, %r259, 7168;
	mul.wide.u32 	%rd96, %r174, 4;
	add.s64 	%rd97, %rd1, %rd96;
	ld.global.f32 	%f231, [%rd97];
	add.f32 	%f232, %f230, %f231;
	add.s32 	%r175, %r259, 7680;
	mul.wide.u32 	%rd98, %r175, 4;
	add.s64 	%rd99, %rd1, %rd98;
	ld.global.f32 	%f233, [%rd99];
	add.f32 	%f368, %f232, %f233;
	add.s32 	%r260, %r260, 8192;
	add.s32 	%r259, %r259, 8192;
	add.s32 	%r258, %r258, 16;
	setp.ne.s32 	%p26, %r258, 0;
	@%p26 bra 	$L__BB15_6;
	add.s32 	%r261, %r260, -4096;
$L__BB15_8:
	setp.eq.s32 	%p27, %r11, 0;
	@%p27 bra 	$L__BB15_17;
	and.b32  	%r23, %r10, 7;
	setp.lt.u32 	%p28, %r11, 8;
	@%p28 bra 	$L__BB15_11;
	add.s32 	%r176, %r270, %r261;
	mul.wide.u32 	%rd100, %r176, 4;
	add.s64 	%rd101, %rd1, %rd100;
	ld.global.f32 	%f235, [%rd101];
	add.f32 	%f236, %f368, %f235;
	add.s32 	%r177, %r176, 512;
	mul.wide.u32 	%rd102, %r177, 4;
	add.s64 	%rd103, %rd1, %rd102;
	ld.global.f32 	%f237, [%rd103];
	add.f32 	%f238, %f236, %f237;
	add.s32 	%r178, %r176, 1024;
	mul.wide.u32 	%rd104, %r178, 4;
	add.s64 	%rd105, %rd1, %rd104;
	ld.global.f32 	%f239, [%rd105];
	add.f32 	%f240, %f238, %f239;
	add.s32 	%r179, %r176, 1536;
	mul.wide.u32 	%rd106, %r179, 4;
	add.s64 	%rd107, %rd1, %rd106;
	ld.global.f32 	%f241, [%rd107];
	add.f32 	%f242, %f240, %f241;
	add.s32 	%r180, %r176, 2048;
	mul.wide.u32 	%rd108, %r180, 4;
	add.s64 	%rd109, %rd1, %rd108;
	ld.global.f32 	%f243, [%rd109];
	add.f32 	%f244, %f242, %f243;
	add.s32 	%r181, %r176, 2560;
	mul.wide.u32 	%rd110, %r181, 4;
	add.s64 	%rd111, %rd1, %rd110;
	ld.global.f32 	%f245, [%rd111];
	add.f32 	%f246, %f244, %f245;
	add.s32 	%r182, %r176, 3072;
	mul.wide.u32 	%rd112, %r182, 4;
	add.s64 	%rd113, %rd1, %rd112;
	ld.global.f32 	%f247, [%rd113];
	add.f32 	%f248, %f246, %f247;
	add.s32 	%r183, %r176, 3584;
	mul.wide.u32 	%rd114, %r183, 4;
	add.s64 	%rd115, %rd1, %rd114;
	ld.global.f32 	%f249, [%rd115];
	add.f32 	%f368, %f248, %f249;
	add.s32 	%r261, %r261, 4096;
$L__BB15_11:
	setp.eq.s32 	%p29, %r23, 0;
	@%p29 bra 	$L__BB15_17;
	and.b32  	%r26, %r10, 3;
	setp.lt.u32 	%p30, %r23, 4;
	@%p30 bra 	$L__BB15_14;
	add.s32 	%r184, %r270, %r261;
	mul.wide.u32 	%rd116, %r184, 4;
	add.s64 	%rd117, %rd1, %rd116;
	ld.global.f32 	%f251, [%rd117];
	add.f32 	%f252, %f368, %f251;
	add.s32 	%r185, %r184, 512;
	mul.wide.u32 	%rd118, %r185, 4;
	add.s64 	%rd119, %rd1, %rd118;
	ld.global.f32 	%f253, [%rd119];
	add.f32 	%f254, %f252, %f253;
	add.s32 	%r186, %r184, 1024;
	mul.wide.u32 	%rd120, %r186, 4;
	add.s64 	%rd121, %rd1, %rd120;
	ld.global.f32 	%f255, [%rd121];
	add.f32 	%f256, %f254, %f255;
	add.s32 	%r187, %r184, 1536;
	mul.wide.u32 	%rd122, %r187, 4;
	add.s64 	%rd123, %rd1, %rd122;
	ld.global.f32 	%f257, [%rd123];
	add.f32 	%f368, %f256, %f257;
	add.s32 	%r261, %r261, 2048;
$L__BB15_14:
	setp.eq.s32 	%p31, %r26, 0;
	@%p31 bra 	$L__BB15_17;
	add.s32 	%r265, %r261, %r270;
	neg.s32 	%r264, %r26;
$L__BB15_16:
	.pragma "nounroll";
	mul.wide.u32 	%rd124, %r265, 4;
	add.s64 	%rd125, %rd1, %rd124;
	ld.global.f32 	%f258, [%rd125];
	add.f32 	%f368, %f368, %f258;
	add.s32 	%r265, %r265, 512;
	add.s32 	%r264, %r264, 1;
	setp.ne.s32 	%p32, %r264, 0;
	@%p32 bra 	$L__BB15_16;
$L__BB15_17:
	setp.lt.u32 	%p33, %r6, 512;
	@%p33 bra 	$L__BB15_22;
	// begin inline asm
	mov.u32 %r226, %laneid;
	// end inline asm
	mov.b32 	%r228, %f368;
	mov.b32 	%r229, 1;
	mov.b32 	%r250, 31;
	mov.b32 	%r251, -1;
	// begin inline asm
	shfl.sync.down.b32 %r227, %r228, %r229, %r250, %r251;
	// end inline asm
	setp.gt.s32 	%p57, %r226, 30;
	mov.b32 	%f317, %r227;
	add.f32 	%f318, %f368, %f317;
	selp.f32 	%f319, %f368, %f318, %p57;
	mov.b32 	%r233, %f319;
	mov.b32 	%r234, 2;
	// begin inline asm
	shfl.sync.down.b32 %r232, %r233, %r234, %r250, %r251;
	// end inline asm
	setp.gt.s32 	%p58, %r226, 29;
	mov.b32 	%f320, %r232;
	add.f32 	%f321, %f319, %f320;
	selp.f32 	%f322, %f319, %f321, %p58;
	mov.b32 	%r238, %f322;
	mov.b32 	%r239, 4;
	// begin inline asm
	shfl.sync.down.b32 %r237, %r238, %r239, %r250, %r251;
	// end inline asm
	setp.gt.s32 	%p59, %r226, 27;
	mov.b32 	%f323, %r237;
	add.f32 	%f324, %f322, %f323;
	selp.f32 	%f325, %f322, %f324, %p59;
	mov.b32 	%r243, %f325;
	mov.b32 	%r244, 8;
	// begin inline asm
	shfl.sync.down.b32 %r242, %r243, %r244, %r250, %r251;
	// end inline asm
	setp.gt.s32 	%p60, %r226, 23;
	mov.b32 	%f326, %r242;
	add.f32 	%f327, %f325, %f326;
	selp.f32 	%f328, %f325, %f327, %p60;
	mov.b32 	%r248, %f328;
	mov.b32 	%r249, 16;
	// begin inline asm
	shfl.sync.down.b32 %r247, %r248, %r249, %r250, %r251;
	// end inline asm
	setp.gt.s32 	%p61, %r226, 15;
	mov.b32 	%f329, %r247;
	add.f32 	%f16, %f328, %f329;
	selp.f32 	%f379, %f328, %f16, %p61;
	setp.ne.s32 	%p62, %r226, 0;
	@%p62 bra 	$L__BB15_20;
	shr.u32 	%r252, %r7, 3;
	and.b32  	%r253, %r252, 124;
	mov.u32 	%r254, _ZZN3cub18CUB_300001_SM_10006detail6reduce18DeviceReduceKernelINS2_10policy_hubIfjN4cuda3std3__44plusIfEEE10Policy1000EN6thrust24THRUST_300001_SM_1000_NS6detail15normal_iteratorINSD_10device_ptrIfEEEEjS9_fNS7_10__identityEEEvT0_PT3_T1_NS0_13GridEvenShareISN_EET2_T4_E12temp_storage;
	add.s32 	%r255, %r254, %r253;
	st.shared.f32 	[%r255+16], %f16;
$L__BB15_20:
	bar.sync 	0;
	setp.ne.s32 	%p63, %r7, 0;
	@%p63 bra 	$L__BB15_48;
	ld.shared.f32 	%f330, [_ZZN3cub18CUB_300001_SM_10006detail6reduce18DeviceReduceKernelINS2_10policy_hubIfjN4cuda3std3__44plusIfEEE10Policy1000EN6thrust24THRUST_300001_SM_1000_NS6detail15normal_iteratorINSD_10device_ptrIfEEEEjS9_fNS7_10__identityEEEvT0_PT3_T1_NS0_13GridEvenShareISN_EET2_T4_E12temp_storage+20];
	add.f32 	%f331, %f379, %f330;
	ld.shared.f32 	%f332, [_ZZN3cub18CUB_300001_SM_10006detail6reduce18DeviceReduceKernelINS2_10policy_hubIfjN4cuda3std3__44plusIfEEE10Policy1000EN6thrust24THRUST_300001_SM_1000_NS6detail15normal_iteratorINSD_10device_ptrIfEEEEjS9_fNS7_10__identityEEEvT0_PT3_T1_NS0_13GridEvenShareISN_EET2_T4_E12temp_storage+24];
	add.f32 	%f333, %f331, %f332;
	ld.shared.f32 	%f334, [_ZZN3cub18CUB_300001_SM_10006detail6reduce18DeviceReduceKernelINS2_10policy_hubIfjN4cuda3std3__44plusIfEEE10Policy1000EN6thrust24THRUST_300001_SM_1000_NS6detail15normal_iteratorINSD_10device_ptrIfEEEEjS9_fNS7_10__identityEEEvT0_PT3_T1_NS0_13GridEvenShareISN_EET2_T4_E12temp_storage+28];
	add.f32 	%f335, %f333, %f334;
	ld.shared.f32 	%f336, [_ZZN3cub18CUB_300001_SM_10006detail6reduce18DeviceReduceKernelINS2_10policy_hubIfjN4cuda3std3__44plusIfEEE10Policy1000EN6thrust24THRUST_300001_SM_1000_NS6detail15normal_iteratorINSD_10device_ptrIfEEEEjS9_fNS7_10__identityEEEvT0_PT3_T1_NS0_13GridEvenShareISN_EET2_T4_E12temp_storage+32];
	add.f32 	%f337, %f335, %f336;
	ld.shared.f32 	%f338, [_ZZN3cub18CUB_300001_SM_10006detail6reduce18DeviceReduceKernelINS2_10policy_hubIfjN4cuda3std3__44plusIfEEE10Policy1000EN6thrust24THRUST_300001_SM_1000_NS6detail15normal_iteratorINSD_10device_ptrIfEEEEjS9_fNS7_10__identityEEEvT0_PT3_T1_NS0_13GridEvenShareISN_EET2_T4_E12temp_storage+36];
	add.f32 	%f339, %f337, %f338;
	ld.shared.f32 	%f340, [_ZZN3cub18CUB_300001_SM_10006detail6reduce18DeviceReduceKernelINS2_10policy_hubIfjN4cuda3std3__44plusIfEEE10Policy1000EN6thrust24THRUST_300001_SM_1000_NS6detail15normal_iteratorINSD_10device_ptrIfEEEEjS9_fNS7_10__identityEEEvT0_PT3_T1_NS0_13GridEvenShareISN_EET2_T4_E12temp_storage+40];
	add.f32 	%f341, %f339, %f340;
	ld.shared.f32 	%f342, [_ZZN3cub18CUB_300001_SM_10006detail6reduce18DeviceReduceKernelINS2_10policy_hubIfjN4cuda3std3__44plusIfEEE10Policy1000EN6thrust24THRUST_300001_SM_1000_NS6detail15normal_iteratorINSD_10device_ptrIfEEEEjS9_fNS7_10__identityEEEvT0_PT3_T1_NS0_13GridEvenShareISN_EET2_T4_E12temp_storage+44];
	add.f32 	%f343, %f341, %f342;
	ld.shared.f32 	%f344, [_ZZN3cub18CUB_300001_SM_10006detail6reduce18DeviceReduceKernelINS2_10policy_hubIfjN4cuda3std3__44plusIfEEE10Policy1000EN6thrust24THRUST_300001_SM_1000_NS6detail15normal_iteratorINSD_10device_ptrIfEEEEjS9_fNS7_10__identityEEEvT0_PT3_T1_NS0_13GridEvenShareISN_EET2_T4_E12temp_storage+48];
	add.f32 	%f345, %f343, %f344;
	ld.shared.f32 	%f346, [_ZZN3cub18CUB_300001_SM_10006detail6reduce18DeviceReduceKernelINS2_10policy_hubIfjN4cuda3std3__44plusIfEEE10Policy1000EN6thrust24THRUST_300001_SM_1000_NS6detail15normal_iteratorINSD_10device_ptrIfEEEEjS9_fNS7_10__identityEEEvT0_PT3_T1_NS0_13GridEvenShareISN_EET2_T4_E12temp_storage+52];
	add.f32 	%f347, %f345, %f346;
	ld.shared.f32 	%f348, [_ZZN3cub18CUB_300001_SM_10006detail6reduce18DeviceReduceKernelINS2_10policy_hubIfjN4cuda3std3__44plusIfEEE10Policy1000EN6thrust24THRUST_300001_SM_1000_NS6detail15normal_iteratorINSD_10device_ptrIfEEEEjS9_fNS7_10__identityEEEvT0_PT3_T1_NS0_13GridEvenShareISN_EET2_T4_E12temp_storage+56];
	add.f32 	%f349, %f347, %f348;
	ld.shared.f32 	%f350, [_ZZN3cub18CUB_300001_SM_10006detail6reduce18DeviceReduceKernelINS2_10policy_hubIfjN4cuda3std3__44plusIfEEE10Policy1000EN6thrust24THRUST_300001_SM_1000_NS6detail15normal_iteratorINSD_10device_ptrIfEEEEjS9_fNS7_10__identityEEEvT0_PT3_T1_NS0_13GridEvenShareISN_EET2_T4_E12temp_storage+60];
	add.f32 	%f351, %f349, %f350;
	ld.shared.f32 	%f352, [_ZZN3cub18CUB_300001_SM_10006detail6reduce18DeviceReduceKernelINS2_10policy_hubIfjN4cuda3std3__44plusIfEEE10Policy1000EN6thrust24THRUST_300001_SM_1000_NS6detail15normal_iteratorINSD_10device_ptrIfEEEEjS9_fNS7_10__identityEEEvT0_PT3_T1_NS0_13GridEvenShareISN_EET2_T4_E12temp_storage+64];
	add.f32 	%f353, %f351, %f352;
	ld.shared.f32 	%f354, [_ZZN3cub18CUB_300001_SM_10006detail6reduce18DeviceReduceKernelINS2_10policy_hubIfjN4cuda3std3__44plusIfEEE10Policy1000EN6thrust24THRUST_300001_SM_1000_NS6detail15normal_iteratorINSD_10device_ptrIfEEEEjS9_fNS7_10__identityEEEvT0_PT3_T1_NS0_13GridEvenShareISN_EET2_T4_E12temp_storage+68];
	add.f32 	%f355, %f353, %f354;
	ld.shared.f32 	%f356, [_ZZN3cub18CUB_300001_SM_10006detail6reduce18DeviceReduceKernelINS2_10policy_hubIfjN4cuda3std3__44plusIfEEE10Policy1000EN6thrust24THRUST_300001_SM_1000_NS6detail15normal_iteratorINSD_10device_ptrIfEEEEjS9_fNS7_10__identityEEEvT0_PT3_T1_NS0_13GridEvenShareISN_EET2_T4_E12temp_storage+72];
	add.f32 	%f357, %f355, %f356;
	ld.shared.f32 	%f358, [_ZZN3cub18CUB_300001_SM_10006detail6reduce18DeviceReduceKernelINS2_10policy_hubIfjN4cuda3std3__44plusIfEEE10Policy1000EN6thrust24THRUST_300001_SM_1000_NS6detail15normal_iteratorINSD_10device_ptrIfEEEEjS9_fNS7_10__identityEEEvT0_PT3_T1_NS0_13GridEvenShareISN_EET2_T4_E12temp_storage+76];
	add.f32 	%f379, %f357, %f358;
	bra.uni 	$L__BB15_48;
$L__BB15_22:
	// begin inline asm
	mov.u32 %r188, %laneid;
	// end inline asm
	and.b32  	%r214, %r7, 992;
	add.s32 	%r215, %r214, 32;
	setp.gt.u32 	%p34, %r215, %r6;
	not.b32 	%r216, %r214;
	add.s32 	%r217, %r6, %r216;
	selp.b32 	%r212, %r217, 31, %p34;
	mov.b32 	%r190, %f368;
	mov.b32 	%r191, 1;
	mov.b32 	%r213, -1;
	// begin inline asm
	shfl.sync.down.b32 %r189, %r190, %r191, %r212, %r213;
	// end inline asm
	setp.lt.s32 	%p35, %r188, %r212;
	mov.b32 	%f259, %r189;
	add.f32 	%f260, %f368, %f259;
	selp.f32 	%f261, %f260, %f368, %p35;
	mov.b32 	%r195, %f261;
	mov.b32 	%r196, 2;
	// begin inline asm
	shfl.sync.down.b32 %r194, %r195, %r196, %r212, %r213;
	// end inline asm
	add.s32 	%r218, %r188, 2;
	setp.gt.s32 	%p36, %r218, %r212;
	mov.b32 	%f262, %r194;
	add.f32 	%f263, %f261, %f262;
	selp.f32 	%f264, %f261, %f263, %p36;
	mov.b32 	%r200, %f264;
	mov.b32 	%r201, 4;
	// begin inline asm
	shfl.sync.down.b32 %r199, %r200, %r201, %r212, %r213;
	// end inline asm
	add.s32 	%r219, %r188, 4;
	setp.gt.s32 	%p37, %r219, %r212;
	mov.b32 	%f265, %r199;
	add.f32 	%f266, %f264, %f265;
	selp.f32 	%f267, %f264, %f266, %p37;
	mov.b32 	%r205, %f267;
	mov.b32 	%r206, 8;
	// begin inline asm
	shfl.sync.down.b32 %r204, %r205, %r206, %r212, %r213;
	// end inline asm
	add.s32 	%r220, %r188, 8;
	setp.gt.s32 	%p38, %r220, %r212;
	mov.b32 	%f268, %r204;
	add.f32 	%f269, %f267, %f268;
	selp.f32 	%f270, %f267, %f269, %p38;
	mov.b32 	%r210, %f270;
	mov.b32 	%r211, 16;
	// begin inline asm
	shfl.sync.down.b32 %r209, %r210, %r211, %r212, %r213;
	// end inline asm
	add.s32 	%r221, %r188, 16;
	setp.gt.s32 	%p39, %r221, %r212;
	mov.b32 	%f271, %r209;
	add.f32 	%f272, %f270, %f271;
	selp.f32 	%f379, %f270, %f272, %p39;
	setp.ne.s32 	%p40, %r188, 0;
	@%p40 bra 	$L__BB15_24;
	shr.u32 	%r222, %r7, 3;
	and.b32  	%r223, %r222, 124;
	mov.u32 	%r224, _ZZN3cub18CUB_300001_SM_10006detail6reduce18DeviceReduceKernelINS2_10policy_hubIfjN4cuda3std3__44plusIfEEE10Policy1000EN6thrust24THRUST_300001_SM_1000_NS6detail15normal_iteratorINSD_10device_ptrIfEEEEjS9_fNS7_10__identityEEEvT0_PT3_T1_NS0_13GridEvenShareISN_EET2_T4_E12temp_storage;
	add.s32 	%r225, %r224, %r223;
	st.shared.f32 	[%r225+16], %f379;
$L__BB15_24:
	bar.sync 	0;
	setp.ne.s32 	%p41, %r7, 0;
	@%p41 bra 	$L__BB15_48;
	setp.gt.u32 	%p42, %r6, 32;
	ld.shared.f32 	%f273, [_ZZN3cub18CUB_300001_SM_10006detail6reduce18DeviceReduceKernelINS2_10policy_hubIfjN4cuda3std3__44plusIfEEE10Policy1000EN6thrust24THRUST_300001_SM_1000_NS6detail15normal_iteratorINSD_10device_ptrIfEEEEjS9_fNS7_10__identityEEEvT0_PT3_T1_NS0_13GridEvenShareISN_EET2_T4_E12temp_storage+20];
	add.f32 	%f274, %f379, %f273;
	selp.f32 	%f275, %f274, %f379, %p42;
	setp.gt.u32 	%p43, %r6, 64;
	ld.shared.f32 	%f276, [_ZZN3cub18CUB_300001_SM_10006detail6reduce18DeviceReduceKernelINS2_10policy_hubIfjN4cuda3std3__44plusIfEEE10Policy1000EN6thrust24THRUST_300001_SM_1000_NS6detail15normal_iteratorINSD_10device_ptrIfEEEEjS9_fNS7_10__identityEEEvT0_PT3_T1_NS0_13GridEvenShareISN_EET2_T4_E12temp_storage+24];
	add.f32 	%f277, %f276, %f275;
	selp.f32 	%f278, %f277, %f275, %p43;
	setp.gt.u32 	%p44, %r6, 96;
	ld.shared.f32 	%f279, [_ZZN3cub18CUB_300001_SM_10006detail6reduce18DeviceReduceKernelINS2_10policy_hubIfjN4cuda3std3__44plusIfEEE10Policy1000EN6thrust24THRUST_300001_SM_1000_NS6detail15normal_iteratorINSD_10device_ptrIfEEEEjS9_fNS7_10__identityEEEvT0_PT3_T1_NS0_13GridEvenShareISN_EET2_T4_E12temp_storage+28];
	add.f32 	%f280, %f279, %f278;
	selp.f32 	%f281, %f280, %f278, %p44;
	setp.gt.u32 	%p45, %r6, 128;
	ld.shared.f32 	%f282, [_ZZN3cub18CUB_300001_SM_10006detail6reduce18DeviceReduceKernelINS2_10policy_hubIfjN4cuda3std3__44plusIfEEE10Policy1000EN6thrust24THRUST_300001_SM_1000_NS6detail15normal_iteratorINSD_10device_ptrIfEEEEjS9_fNS7_10__identityEEEvT0_PT3_T1_NS0_13GridEvenShareISN_EET2_T4_E12temp_storage+32];
	add.f32 	%f283, %f282, %f281;
	selp.f32 	%f284, %f283, %f281, %p45;
	setp.gt.u32 	%p46, %r6, 160;
	ld.shared.f32 	%f285, [_ZZN3cub18CUB_300001_SM_10006detail6reduce18DeviceReduceKernelINS2_10policy_hubIfjN4cuda3std3__44plusIfEEE10Policy1000EN6thrust24THRUST_300001_SM_1000_NS6detail15normal_iteratorINSD_10device_ptrIfEEEEjS9_fNS7_10__identityEEEvT0_PT3_T1_NS0_13GridEvenShareISN_EET2_T4_E12temp_storage+36];
	add.f32 	%f286, %f285, %f284;
	selp.f32 	%f287, %f286, %f284, %p46;
	setp.gt.u32 	%p47, %r6, 192;
	ld.shared.f32 	%f288, [_ZZN3cub18CUB_300001_SM_10006detail6reduce18DeviceReduceKernelINS2_10policy_hubIfjN4cuda3std3__44plusIfEEE10Policy1000EN6thrust24THRUST_300001_SM_1000_NS6detail15normal_iteratorINSD_10device_ptrIfEEEEjS9_fNS7_10__identityEEEvT0_PT3_T1_NS0_13GridEvenShareISN_EET2_T4_E12temp_storage+40];
	add.f32 	%f289, %f288, %f287;
	selp.f32 	%f290, %f289, %f287, %p47;
	setp.gt.u32 	%p48, %r6, 224;
	ld.shared.f32 	%f291, [_ZZN3cub18CUB_300001_SM_10006detail6reduce18DeviceReduceKernelINS2_10policy_hubIfjN4cuda3std3__44plusIfEEE10Policy1000EN6thrust24THRUST_300001_SM_1000_NS6detail15normal_iteratorINSD_10device_ptrIfEEEEjS9_fNS7_10__identityEEEvT0_PT3_T1_NS0_13GridEvenShareISN_EET2_T4_E12temp_storage+44];
	add.f32 	%f292, %f291, %f290;
	selp.f32 	%f293, %f292, %f290, %p48;
	setp.gt.u32 	%p49, %r6, 256;
	ld.shared.f32 	%f294, [_ZZN3cub18CUB_300001_SM_10006detail6reduce18DeviceReduceKernelINS2_10policy_hubIfjN4cuda3std3__44plusIfEEE10Policy1000EN6thrust24THRUST_300001_SM_1000_NS6detail15normal_iteratorINSD_10device_ptrIfEEEEjS9_fNS7_10__identityEEEvT0_PT3_T1_NS0_13GridEvenShareISN_EET2_T4_E12temp_storage+48];
	add.f32 	%f295, %f294, %f293;
	selp.f32 	%f296, %f295, %f293, %p49;
	setp.gt.u32 	%p50, %r6, 288;
	ld.shared.f32 	%f297, [_ZZN3cub18CUB_300001_SM_10006detail6reduce18DeviceReduceKernelINS2_10policy_hubIfjN4cuda3std3__44plusIfEEE10Policy1000EN6thrust24THRUST_300001_SM_1000_NS6detail15normal_iteratorINSD_10device_ptrIfEEEEjS9_fNS7_10__identityEEEvT0_PT3_T1_NS0_13GridEvenShareISN_EET2_T4_E12temp_storage+52];
	add.f32 	%f298, %f297, %f296;
	selp.f32 	%f299, %f298, %f296, %p50;
	setp.gt.u32 	%p51, %r6, 320;
	ld.shared.f32 	%f300, [_ZZN3cub18CUB_300001_SM_10006detail6reduce18DeviceReduceKernelINS2_10policy_hubIfjN4cuda3std3__44plusIfEEE10Policy1000EN6thrust24THRUST_300001_SM_1000_NS6detail15normal_iteratorINSD_10device_ptrIfEEEEjS9_fNS7_10__identityEEEvT0_PT3_T1_NS0_13GridEvenShareISN_EET2_T4_E12temp_storage+56];
	add.f32 	%f301, %f300, %f299;
	selp.f32 	%f302, %f301, %f299, %p51;
	setp.gt.u32 	%p52, %r6, 352;
	ld.shared.f32 	%f303, [_ZZN3cub18CUB_300001_SM_10006detail6reduce18DeviceReduceKernelINS2_10policy_hubIfjN4cuda3std3__44plusIfEEE10Policy1000EN6thrust24THRUST_300001_SM_1000_NS6detail15normal_iteratorINSD_10device_ptrIfEEEEjS9_fNS7_10__identityEEEvT0_PT3_T1_NS0_13GridEvenShareISN_EET2_T4_E12temp_storage+60];
	add.f32 	%f304, %f303, %f302;
	selp.f32 	%f305, %f304, %f302, %p52;
	setp.gt.u32 	%p53, %r6, 384;
	ld.shared.f32 	%f306, [_ZZN3cub18CUB_300001_SM_10006detail6reduce18DeviceReduceKernelINS2_10policy_hubIfjN4cuda3std3__44plusIfEEE10Policy1000EN6thrust24THRUST_300001_SM_1000_NS6detail15normal_iteratorINSD_10device_ptrIfEEEEjS9_fNS7_10__identityEEEvT0_PT3_T1_NS0_13GridEvenShareISN_EET2_T4_E12temp_storage+64];
	add.f32 	%f307, %f306, %f305;
	selp.f32 	%f308, %f307, %f305, %p53;
	setp.gt.u32 	%p54, %r6, 416;
	ld.shared.f32 	%f309, [_ZZN3cub18CUB_300001_SM_10006detail6reduce18DeviceReduceKernelINS2_10policy_hubIfjN4cuda3std3__44plusIfEEE10Policy1000EN6thrust24THRUST_300001_SM_1000_NS6detail15normal_iteratorINSD_10device_ptrIfEEEEjS9_fNS7_10__identityEEEvT0_PT3_T1_NS0_13GridEvenShareISN_EET2_T4_E12temp_storage+68];
	add.f32 	%f310, %f309, %f308;
	selp.f32 	%f311, %f310, %f308, %p54;
	setp.gt.u32 	%p55, %r6, 448;
	ld.shared.f32 	%f312, [_ZZN3cub18CUB_300001_SM_10006detail6reduce18DeviceReduceKernelINS2_10policy_hubIfjN4cuda3std3__44plusIfEEE10Policy1000EN6thrust24THRUST_300001_SM_1000_NS6detail15normal_iteratorINSD_10device_ptrIfEEEEjS9_fNS7_10__identityEEEvT0_PT3_T1_NS0_13GridEvenShareISN_EET2_T4_E12temp_storage+72];
	add.f32 	%f313, %f312, %f311;
	selp.f32 	%f314, %f313, %f311, %p55;
	setp.gt.u32 	%p56, %r6, 480;
	ld.shared.f32 	%f315, [_ZZN3cub18CUB_300001_SM_10006detail6reduce18DeviceReduceKernelINS2_10policy_hubIfjN4cuda3std3__44plusIfEEE10Policy1000EN6thrust24THRUST_300001_SM_1000_NS6detail15normal_iteratorINSD_10device_ptrIfEEEEjS9_fNS7_10__identityEEEvT0_PT3_T1_NS0_13GridEvenShareISN_EET2_T4_E12temp_storage+76];
	add.f32 	%f316, %f315, %f314;
	selp.f32 	%f379, %f316, %f314, %p56;
	bra.uni 	$L__BB15_48;
$L__BB15_26:
	mov.u32 	%r35, %tid.x;
	add.s32 	%r72, %r35, %r270;
	mul.wide.u32 	%rd4, %r72, 4;
	add.s64 	%rd5, %rd1, %rd4;
	ld.global.f32 	%f41, [%rd5];
	ld.global.f32 	%f42, [%rd5+2048];
	ld.global.f32 	%f43, [%rd5+4096];
	ld.global.f32 	%f44, [%rd5+6144];
	ld.global.f32 	%f45, [%rd5+8192];
	ld.global.f32 	%f46, [%rd5+10240];
	ld.global.f32 	%f47, [%rd5+12288];
	ld.global.f32 	%f48, [%rd5+14336];
	ld.global.f32 	%f49, [%rd5+16384];
	ld.global.f32 	%f50, [%rd5+18432];
	ld.global.f32 	%f51, [%rd5+20480];
	ld.global.f32 	%f52, [%rd5+22528];
	ld.global.f32 	%f53, [%rd5+24576];
	ld.global.f32 	%f54, [%rd5+26624];
	ld.global.f32 	%f55, [%rd5+28672];
	ld.global.f32 	%f56, [%rd5+30720];
	add.f32 	%f57, %f41, %f42;
	add.f32 	%f58, %f43, %f44;
	add.f32 	%f59, %f45, %f46;
	add.f32 	%f60, %f47, %f48;
	add.f32 	%f61, %f49, %f50;
	add.f32 	%f62, %f51, %f52;
	add.f32 	%f63, %f53, %f54;
	add.f32 	%f64, %f55, %f56;
	add.f32 	%f65, %f57, %f58;
	add.f32 	%f66, %f59, %f60;
	add.f32 	%f67, %f61, %f62;
	add.f32 	%f68, %f63, %f64;
	add.f32 	%f69, %f65, %f66;
	add.f32 	%f70, %f67, %f68;
	add.f32 	%f378, %f69, %f70;
	setp.lt.u32 	%p2, %r6, %r4;
	@%p2 bra 	$L__BB15_44;
	add.s32 	%r36, %r4, %r270;
	not.b32 	%r74, %r35;
	add.s32 	%r75, %r74, %r1;
	sub.s32 	%r76, %r75, %r4;
	sub.s32 	%r267, %r76, %r270;
	add.s32 	%r77, %r36, %r35;
	add.s32 	%r266, %r77, 4096;
	mov.b32 	%r269, 0;
	mov.u32 	%r268, %r36;
$L__BB15_28:
	add.s32 	%r270, %r270, %r4;
	add.s32 	%r79, %r1, -8192;
	setp.gt.u32 	%p3, %r270, %r79;
	@%p3 bra 	$L__BB15_30;
	add.s32 	%r80, %r35, %r270;
	mul.wide.u32 	%rd6, %r80, 4;
	add.s64 	%rd7, %rd1, %rd6;
	ld.global.f32 	%f71, [%rd7];
	ld.global.f32 	%f72, [%rd7+2048];
	ld.global.f32 	%f73, [%rd7+4096];
	ld.global.f32 	%f74, [%rd7+6144];
	ld.global.f32 	%f75, [%rd7+8192];
	ld.global.f32 	%f76, [%rd7+10240];
	ld.global.f32 	%f77, [%rd7+12288];
	ld.global.f32 	%f78, [%rd7+14336];
	ld.global.f32 	%f79, [%rd7+16384];
	ld.global.f32 	%f80, [%rd7+18432];
	ld.global.f32 	%f81, [%rd7+20480];
	ld.global.f32 	%f82, [%rd7+22528];
	ld.global.f32 	%f83, [%rd7+24576];
	ld.global.f32 	%f84, [%rd7+26624];
	ld.global.f32 	%f85, [%rd7+28672];
	ld.global.f32 	%f86, [%rd7+30720];
	add.f32 	%f87, %f378, %f71;
	add.f32 	%f88, %f72, %f73;
	add.f32 	%f89, %f74, %f75;
	add.f32 	%f90, %f76, %f77;
	add.f32 	%f91, %f78, %f79;
	add.f32 	%f92, %f80, %f81;
	add.f32 	%f93, %f82, %f83;
	add.f32 	%f94, %f84, %f85;
	add.f32 	%f95, %f87, %f88;
	add.f32 	%f96, %f89, %f90;
	add.f32 	%f97, %f91, %f92;
	add.f32 	%f98, %f93, %f94;
	add.f32 	%f99, %f95, %f96;
	add.f32 	%f100, %f97, %f98;
	add.f32 	%f101, %f99, %f100;
	add.f32 	%f378, %f101, %f86;
	sub.s32 	%r81, %r1, %r270;
	setp.lt.u32 	%p4, %r81, %r4;
	add.s32 	%r269, %r269, 1;
	add.s32 	%r268, %r268, %r4;
	sub.s32 	%r267, %r267, %r4;
	add.s32 	%r266, %r266, %r4;
	@%p4 bra 	$L__BB15_44;
	bra.uni 	$L__BB15_28;
$L__BB15_30:
	setp.le.u32 	%p5, %r1, %r270;
	sub.s32 	%r83, %r1, %r270;
	setp.ge.s32 	%p6, %r35, %r83;
	or.pred  	%p7, %p5, %p6;
	@%p7 bra 	$L__BB15_44;
	not.b32 	%r85, %r35;
	add.s32 	%r86, %r1, %r85;
	sub.s32 	%r87, %r86, %r36;
	mul.lo.s32 	%r88, %r2, %r269;
	shl.b32 	%r89, %r88, 13;
	sub.s32 	%r90, %r87, %r89;
	shr.u32 	%r91, %r90, 9;
	add.s32 	%r49, %r91, 1;
	and.b32  	%r50, %r49, 15;
	setp.lt.u32 	%p8, %r90, 7680;
	mov.u32 	%r275, %r35;
	@%p8 bra 	$L__BB15_35;
	or.b32  	%r273, %r35, 4096;
	shr.u32 	%r92, %r267, 9;
	add.s32 	%r93, %r92, 1;
	and.b32  	%r94, %r93, 16777200;
	neg.s32 	%r271, %r94;
$L__BB15_33:
	.pragma "nounroll";
	add.s32 	%r95, %r266, -4096;
	mul.wide.u32 	%rd8, %r95, 4;
	add.s64 	%rd9, %rd1, %rd8;
	ld.global.f32 	%f103, [%rd9];
	add.f32 	%f104, %f378, %f103;
	add.s32 	%r96, %r266, -3584;
	mul.wide.u32 	%rd10, %r96, 4;
	add.s64 	%rd11, %rd1, %rd10;
	ld.global.f32 	%f105, [%rd11];
	add.f32 	%f106, %f104, %f105;
	add.s32 	%r97, %r266, -3072;
	mul.wide.u32 	%rd12, %r97, 4;
	add.s64 	%rd13, %rd1, %rd12;
	ld.global.f32 	%f107, [%rd13];
	add.f32 	%f108, %f106, %f107;
	add.s32 	%r98, %r266, -2560;
	mul.wide.u32 	%rd14, %r98, 4;
	add.s64 	%rd15, %rd1, %rd14;
	ld.global.f32 	%f109, [%rd15];
	add.f32 	%f110, %f108, %f109;
	add.s32 	%r99, %r266, -2048;
	mul.wide.u32 	%rd16, %r99, 4;
	add.s64 	%rd17, %rd1, %rd16;
	ld.global.f32 	%f111, [%rd17];
	add.f32 	%f112, %f110, %f111;
	add.s32 	%r100, %r266, -1536;
	mul.wide.u32 	%rd18, %r100, 4;
	add.s64 	%rd19, %rd1, %rd18;
	ld.global.f32 	%f113, [%rd19];
	add.f32 	%f114, %f112, %f113;
	add.s32 	%r101, %r266, -1024;
	mul.wide.u32 	%rd20, %r101, 4;
	add.s64 	%rd21, %rd1, %rd20;
	ld.global.f32 	%f115, [%rd21];
	add.f32 	%f116, %f114, %f115;
	add.s32 	%r102, %r266, 3584;
	add.s32 	%r103, %r266, -512;
	mul.wide.u32 	%rd22, %r103, 4;
	add.s64 	%rd23, %rd1, %rd22;
	ld.global.f32 	%f117, [%rd23];
	add.f32 	%f118, %f116, %f117;
	mul.wide.u32 	%rd24, %r266, 4;
	add.s64 	%rd25, %rd1, %rd24;
	ld.global.f32 	%f119, [%rd25];
	add.f32 	%f120, %f118, %f119;
	add.s32 	%r104, %r266, 512;
	mul.wide.u32 	%rd26, %r104, 4;
	add.s64 	%rd27, %rd1, %rd26;
	ld.global.f32 	%f121, [%rd27];
	add.f32 	%f122, %f120, %f121;
	add.s32 	%r105, %r266, 1024;
	mul.wide.u32 	%rd28, %r105, 4;
	add.s64 	%rd29, %rd1, %rd28;
	ld.global.f32 	%f123, [%rd29];
	add.f32 	%f124, %f122, %f123;
	add.s32 	%r106, %r266, 1536;
	mul.wide.u32 	%rd30, %r106, 4;
	add.s64 	%rd31, %rd1, %rd30;
	ld.global.f32 	%f125, [%rd31];
	add.f32 	%f126, %f124, %f125;
	add.s32 	%r107, %r266, 2048;
	mul.wide.u32 	%rd32, %r107, 4;
	add.s64 	%rd33, %rd1, %rd32;
	ld.global.f32 	%f127, [%rd33];
	add.f32 	%f128, %f126, %f127;
	add.s32 	%r108, %r266, 2560;
	mul.wide.u32 	%rd34, %r108, 4;
	add.s64 	%rd35, %rd1, %rd34;
	ld.global.f32 	%f129, [%rd35];
	add.f32 	%f130, %f128, %f129;
	add.s32 	%r109, %r266, 3072;
	mul.wide.u32 	%rd36, %r109, 4;
	add.s64 	%rd37, %rd1, %rd36;
	ld.global.f32 	%f131, [%rd37];
	add.f32 	%f132, %f130, %f131;
	mul.wide.u32 	%rd38, %r102, 4;
	add.s64 	%rd39, %rd1, %rd38;
	ld.global.f32 	%f133, [%rd39];
	add.f32 	%f378, %f132, %f133;
	add.s32 	%r273, %r273, 8192;
	add.s32 	%r266, %r266, 8192;
	add.s32 	%r271, %r271, 16;
	setp.ne.s32 	%p9, %r271, 0;
	@%p9 bra 	$L__BB15_33;
	add.s32 	%r275, %r273, -4096;
$L__BB15_35:
	setp.eq.s32 	%p10, %r50, 0;
	@%p10 bra 	$L__BB15_44;
	and.b32  	%r61, %r49, 7;
	setp.lt.u32 	%p11, %r50, 8;
	@%p11 bra 	$L__BB15_38;
	add.s32 	%r110, %r275, %r270;
	mul.wide.u32 	%rd40, %r110, 4;
	add.s64 	%rd41, %rd1, %rd40;
	ld.global.f32 	%f135, [%rd41];
	add.f32 	%f136, %f378, %f135;
	add.s32 	%r111, %r110, 512;
	mul.wide.u32 	%rd42, %r111, 4;
	add.s64 	%rd43, %rd1, %rd42;
	ld.global.f32 	%f137, [%rd43];
	add.f32 	%f138, %f136, %f137;
	add.s32 	%r112, %r110, 1024;
	mul.wide.u32 	%rd44, %r112, 4;
	add.s64 	%rd45, %rd1, %rd44;
	ld.global.f32 	%f139, [%rd45];
	add.f32 	%f140, %f138, %f139;
	add.s32 	%r113, %r110, 1536;
	mul.wide.u32 	%rd46, %r113, 4;
	add.s64 	%rd47, %rd1, %rd46;
	ld.global.f32 	%f141, [%rd47];
	add.f32 	%f142, %f140, %f141;
	add.s32 	%r114, %r110, 2048;
	mul.wide.u32 	%rd48, %r114, 4;
	add.s64 	%rd49, %rd1, %rd48;
	ld.global.f32 	%f143, [%rd49];
	add.f32 	%f144, %f142, %f143;
	add.s32 	%r115, %r110, 2560;
	mul.wide.u32 	%rd50, %r115, 4;
	add.s64 	%rd51, %rd1, %rd50;
	ld.global.f32 	%f145, [%rd51];
	add.f32 	%f146, %f144, %f145;
	add.s32 	%r116, %r110, 3072;
	mul.wide.u32 	%rd52, %r116, 4;
	add.s64 	%rd53, %rd1, %rd52;
	ld.global.f32 	%f147, [%rd53];
	add.f32 	%f148, %f146, %f147;
	add.s32 	%r117, %r110, 3584;
	mul.wide.u32 	%rd54, %r117, 4;
	add.s64 	%rd55, %rd1, %rd54;
	ld.global.f32 	%f149, [%rd55];
	add.f32 	%f378, %f148, %f149;
	add.s32 	%r275, %r275, 4096;
$L__BB15_38:
	setp.eq.s32 	%p12, %r61, 0;
	@%p12 bra 	$L__BB15_44;
	setp.lt.u32 	%p13, %r61, 4;
	@%p13 bra 	$L__BB15_41;
	add.s32 	%r118, %r275, %r270;
	mul.wide.u32 	%rd56, %r118, 4;
	add.s64 	%rd57, %rd1, %rd56;
	ld.global.f32 	%f151, [%rd57];
	add.f32 	%f152, %f378, %f151;
	add.s32 	%r119, %r118, 512;
	mul.wide.u32 	%rd58, %r119, 4;
	add.s64 	%rd59, %rd1, %rd58;
	ld.global.f32 	%f153, [%rd59];
	add.f32 	%f154, %f152, %f153;
	add.s32 	%r120, %r118, 1024;
	mul.wide.u32 	%rd60, %r120, 4;
	add.s64 	%rd61, %rd1, %rd60;
	ld.global.f32 	%f155, [%rd61];
	add.f32 	%f156, %f154, %f155;
	add.s32 	%r121, %r118, 1536;
	mul.wide.u32 	%rd62, %r121, 4;
	add.s64 	%rd63, %rd1, %rd62;
	ld.global.f32 	%f157, [%rd63];
	add.f32 	%f378, %f156, %f157;
	add.s32 	%r275, %r275, 2048;
$L__BB15_41:
	and.b32  	%r122, %r49, 3;
	setp.eq.s32 	%p14, %r122, 0;
	@%p14 bra 	$L__BB15_44;
	add.s32 	%r278, %r275, %r268;
	cvt.u16.u32 	%rs1, %r267;
	shr.u16 	%rs2, %rs1, 9;
	add.s16 	%rs3, %rs2, 1;
	cvt.u32.u16 	%r123, %rs3;
	and.b32  	%r124, %r123, 3;
	neg.s32 	%r277, %r124;
$L__BB15_43:
	.pragma "nounroll";
	mul.wide.u32 	%rd64, %r278, 4;
	add.s64 	%rd65, %rd1, %rd64;
	ld.global.f32 	%f158, [%rd65];
	add.f32 	%f378, %f378, %f158;
	add.s32 	%r278, %r278, 512;
	add.s32 	%r277, %r277, 1;
	setp.ne.s32 	%p15, %r277, 0;
	@%p15 bra 	$L__BB15_43;
$L__BB15_44:
	// begin inline asm
	mov.u32 %r125, %laneid;
	// end inline asm
	mov.b32 	%r127, %f378;
	mov.b32 	%r128, 1;
	mov.b32 	%r149, 31;
	mov.b32 	%r150, -1;
	// begin inline asm
	shfl.sync.down.b32 %r126, %r127, %r128, %r149, %r150;
	// end inline asm
	setp.gt.s32 	%p16, %r125, 30;
	mov.b32 	%f159, %r126;
	add.f32 	%f160, %f378, %f159;
	selp.f32 	%f161, %f378, %f160, %p16;
	mov.b32 	%r132, %f161;
	mov.b32 	%r133, 2;
	// begin inline asm
	shfl.sync.down.b32 %r131, %r132, %r133, %r149, %r150;
	// end inline asm
	setp.gt.s32 	%p17, %r125, 29;
	mov.b32 	%f162, %r131;
	add.f32 	%f163, %f161, %f162;
	selp.f32 	%f164, %f161, %f163, %p17;
	mov.b32 	%r137, %f164;
	mov.b32 	%r138, 4;
	// begin inline asm
	shfl.sync.down.b32 %r136, %r137, %r138, %r149, %r150;
	// end inline asm
	setp.gt.s32 	%p18, %r125, 27;
	mov.b32 	%f165, %r136;
	add.f32 	%f166, %f164, %f165;
	selp.f32 	%f167, %f164, %f166, %p18;
	mov.b32 	%r142, %f167;
	mov.b32 	%r143, 8;
	// begin inline asm
	shfl.sync.down.b32 %r141, %r142, %r143, %r149, %r150;
	// end inline asm
	setp.gt.s32 	%p19, %r125, 23;
	mov.b32 	%f168, %r141;
	add.f32 	%f169, %f167, %f168;
	selp.f32 	%f170, %f167, %f169, %p19;
	mov.b32 	%r147, %f170;
	mov.b32 	%r148, 16;
	// begin inline asm
	shfl.sync.down.b32 %r146, %r147, %r148, %r149, %r150;
	// end inline asm
	setp.gt.s32 	%p20, %r125, 15;
	mov.b32 	%f171, %r146;
	add.f32 	%f37, %f170, %f171;
	selp.f32 	%f379, %f170, %f37, %p20;
	setp.ne.s32 	%p21, %r125, 0;
	@%p21 bra 	$L__BB15_46;
	shr.u32 	%r151, %r35, 3;
	and.b32  	%r152, %r151, 124;
	mov.u32 	%r153, _ZZN3cub18CUB_300001_SM_10006detail6reduce18DeviceReduceKernelINS2_10policy_hubIfjN4cuda3std3__44plusIfEEE10Policy1000EN6thrust24THRUST_300001_SM_1000_NS6detail15normal_iteratorINSD_10device_ptrIfEEEEjS9_fNS7_10__identityEEEvT0_PT3_T1_NS0_13GridEvenShareISN_EET2_T4_E12temp_storage;
	add.s32 	%r154, %r153, %r152;
	st.shared.f32 	[%r154+16], %f37;
$L__BB15_46:
	bar.sync 	0;
	setp.ne.s32 	%p22, %r35, 0;
	@%p22 bra 	$L__BB15_48;
	ld.shared.f32 	%f172, [_ZZN3cub18CUB_300001_SM_10006detail6reduce18DeviceReduceKernelINS2_10policy_hubIfjN4cuda3std3__44plusIfEEE10Policy1000EN6thrust24THRUST_300001_SM_1000_NS6detail15normal_iteratorINSD_10device_ptrIfEEEEjS9_fNS7_10__identityEEEvT0_PT3_T1_NS0_13GridEvenShareISN_EET2_T4_E12temp_storage+20];
	add.f32 	%f173, %f379, %f172;
	ld.shared.f32 	%f174, [_ZZN3cub18CUB_300001_SM_10006detail6reduce18DeviceReduceKernelINS2_10policy_hubIfjN4cuda3std3__44plusIfEEE10Policy1000EN6thrust24THRUST_300001_SM_1000_NS6detail15normal_iteratorINSD_10device_ptrIfEEEEjS9_fNS7_10__identityEEEvT0_PT3_T1_NS0_13GridEvenShareISN_EET2_T4_E12temp_storage+24];
	add.f32 	%f175, %f173, %f174;
	ld.shared.f32 	%f176, [_ZZN3cub18CUB_300001_SM_10006detail6reduce18DeviceReduceKernelINS2_10policy_hubIfjN4cuda3std3__44plusIfEEE10Policy1000EN6thrust24THRUST_300001_SM_1000_NS6detail15normal_iteratorINSD_10device_ptrIfEEEEjS9_fNS7_10__identityEEEvT0_PT3_T1_NS0_13GridEvenShareISN_EET2_T4_E12temp_storage+28];
	add.f32 	%f177, %f175, %f176;
	ld.shared.f32 	%f178, [_ZZN3cub18CUB_300001_SM_10006detail6reduce18DeviceReduceKernelINS2_10policy_hubIfjN4cuda3std3__44plusIfEEE10Policy1000EN6thrust24THRUST_300001_SM_1000_NS6detail15normal_iteratorINSD_10device_ptrIfEEEEjS9_fNS7_10__identityEEEvT0_PT3_T1_NS0_13GridEvenShareISN_EET2_T4_E12temp_storage+32];
	add.f32 	%f179, %f177, %f178;
	ld.shared.f32 	%f180, [_ZZN3cub18CUB_300001_SM_10006detail6reduce18DeviceReduceKernelINS2_10policy_hubIfjN4cuda3std3__44plusIfEEE10Policy1000EN6thrust24THRUST_300001_SM_1000_NS6detail15normal_iteratorINSD_10device_ptrIfEEEEjS9_fNS7_10__identityEEEvT0_PT3_T1_NS0_13GridEvenShareISN_EET2_T4_E12temp_storage+36];
	add.f32 	%f181, %f179, %f180;
	ld.shared.f32 	%f182, [_ZZN3cub18CUB_300001_SM_10006detail6reduce18DeviceReduceKernelINS2_10policy_hubIfjN4cuda3std3__44plusIfEEE10Policy1000EN6thrust24THRUST_300001_SM_1000_NS6detail15normal_iteratorINSD_10device_ptrIfEEEEjS9_fNS7_10__identityEEEvT0_PT3_T1_NS0_13GridEvenShareISN_EET2_T4_E12temp_storage+40];
	add.f32 	%f183, %f181, %f182;
	ld.shared.f32 	%f184, [_ZZN3cub18CUB_300001_SM_10006detail6reduce18DeviceReduceKernelINS2_10policy_hubIfjN4cuda3std3__44plusIfEEE10Policy1000EN6thrust24THRUST_300001_SM_1000_NS6detail15normal_iteratorINSD_10device_ptrIfEEEEjS9_fNS7_10__identityEEEvT0_PT3_T1_NS0_13GridEvenShareISN_EET2_T4_E12temp_storage+44];
	add.f32 	%f185, %f183, %f184;
	ld.shared.f32 	%f186, [_ZZN3cub18CUB_300001_SM_10006detail6reduce18DeviceReduceKernelINS2_10policy_hubIfjN4cuda3std3__44plusIfEEE10Policy1000EN6thrust24THRUST_300001_SM_1000_NS6detail15normal_iteratorINSD_10device_ptrIfEEEEjS9_fNS7_10__identityEEEvT0_PT3_T1_NS0_13GridEvenShareISN_EET2_T4_E12temp_storage+48];
	add.f32 	%f187, %f185, %f186;
	ld.shared.f32 	%f188, [_ZZN3cub18CUB_300001_SM_10006detail6reduce18DeviceReduceKernelINS2_10policy_hubIfjN4cuda3std3__44plusIfEEE10Policy1000EN6thrust24THRUST_300001_SM_1000_NS6detail15normal_iteratorINSD_10device_ptrIfEEEEjS9_fNS7_10__identityEEEvT0_PT3_T1_NS0_13GridEvenShareISN_EET2_T4_E12temp_storage+52];
	add.f32 	%f189, %f187, %f188;
	ld.shared.f32 	%f190, [_ZZN3cub18CUB_300001_SM_10006detail6reduce18DeviceReduceKernelINS2_10policy_hubIfjN4cuda3std3__44plusIfEEE10Policy1000EN6thrust24THRUST_300001_SM_1000_NS6detail15normal_iteratorINSD_10device_ptrIfEEEEjS9_fNS7_10__identityEEEvT0_PT3_T1_NS0_13GridEvenShareISN_EET2_T4_E12temp_storage+56];
	add.f32 	%f191, %f189, %f190;
	ld.shared.f32 	%f192, [_ZZN3cub18CUB_300001_SM_10006detail6reduce18DeviceReduceKernelINS2_10policy_hubIfjN4cuda3std3__44plusIfEEE10Policy1000EN6thrust24THRUST_300001_SM_1000_NS6detail15normal_iteratorINSD_10device_ptrIfEEEEjS9_fNS7_10__identityEEEvT0_PT3_T1_NS0_13GridEvenShareISN_EET2_T4_E12temp_storage+60];
	add.f32 	%f193, %f191, %f192;
	ld.shared.f32 	%f194, [_ZZN3cub18CUB_300001_SM_10006detail6reduce18DeviceReduceKernelINS2_10policy_hubIfjN4cuda3std3__44plusIfEEE10Policy1000EN6thrust24THRUST_300001_SM_1000_NS6detail15normal_iteratorINSD_10device_ptrIfEEEEjS9_fNS7_10__identityEEEvT0_PT3_T1_NS0_13GridEvenShareISN_EET2_T4_E12temp_storage+64];
	add.f32 	%f195, %f193, %f194;
	ld.shared.f32 	%f196, [_ZZN3cub18CUB_300001_SM_10006detail6reduce18DeviceReduceKernelINS2_10policy_hubIfjN4cuda3std3__44plusIfEEE10Policy1000EN6thrust24THRUST_300001_SM_1000_NS6detail15normal_iteratorINSD_10device_ptrIfEEEEjS9_fNS7_10__identityEEEvT0_PT3_T1_NS0_13GridEvenShareISN_EET2_T4_E12temp_storage+68];
	add.f32 	%f197, %f195, %f196;
	ld.shared.f32 	%f198, [_ZZN3cub18CUB_300001_SM_10006detail6reduce18DeviceReduceKernelINS2_10policy_hubIfjN4cuda3std3__44plusIfEEE10Policy1000EN6thrust24THRUST_300001_SM_1000_NS6detail15normal_iteratorINSD_10device_ptrIfEEEEjS9_fNS7_10__identityEEEvT0_PT3_T1_NS0_13GridEvenShareISN_EET2_T4_E12temp_storage+72];
	add.f32 	%f199, %f197, %f198;
	ld.shared.f32 	%f200, [_ZZN3cub18CUB_300001_SM_10006detail6reduce18DeviceReduceKernelINS2_10policy_hubIfjN4cuda3std3__44plusIfEEE10Policy1000EN6thrust24THRUST_300001_SM_1000_NS6detail15normal_iteratorINSD_10device_ptrIfEEEEjS9_fNS7_10__identityEEEvT0_PT3_T1_NS0_13GridEvenShareISN_EET2_T4_E12temp_storage+76];
	add.f32 	%f379, %f199, %f200;
$L__BB15_48:
	mov.u32 	%r256, %tid.x;
	setp.ne.s32 	%p64, %r256, 0;
	@%p64 bra 	$L__BB15_50;
	ld.param.u64 	%rd129, [_ZN3cub18CUB_300001_SM_10006detail6reduce18DeviceReduceKernelINS2_10policy_hubIfjN4cuda3std3__44plusIfEEE10Policy1000EN6thrust24THRUST_300001_SM_1000_NS6detail15normal_iteratorINSD_10device_ptrIfEEEEjS9_fNS7_10__identityEEEvT0_PT3_T1_NS0_13GridEvenShareISN_EET2_T4__param_1];
	cvta.to.global.u64 	%rd126, %rd129;
	mul.wide.u32 	%rd127, %r3, 4;
	add.s64 	%rd128, %rd126, %rd127;
	st.global.f32 	[%rd128], %f379;
$L__BB15_50:
	ret;

}
	// .globl	_ZN3cub18CUB_300001_SM_10006detail6reduce28DeviceReduceSingleTileKernelINS2_10policy_hubIfyN4cuda3std3__44plusIfEEE10Policy1000EN6thrust24THRUST_300001_SM_1000_NS6detail15normal_iteratorINSD_10device_ptrIfEEEEPfyS9_ffNS7_10__identityEEEvT0_T1_T2_T3_T4_T6_
.visible .entry _ZN3cub18CUB_300001_SM_10006detail6reduce28DeviceReduceSingleTileKernelINS2_10policy_hubIfyN4cuda3std3__44plusIfEEE10Policy1000EN6thrust24THRUST_300001_SM_1000_NS6detail15normal_iteratorINSD_10device_ptrIfEEEEPfyS9_ffNS7_10__identityEEEvT0_T1_T2_T3_T4_T6_(
	.param .align 8 .b8 _ZN3cub18CUB_300001_SM_10006detail6reduce28DeviceReduceSingleTileKernelINS2_10policy_hubIfyN4cuda3std3__44plusIfEEE10Policy1000EN6thrust24THRUST_300001_SM_1000_NS6detail15normal_iteratorINSD_10device_ptrIfEEEEPfyS9_ffNS7_10__identityEEEvT0_T1_T2_T3_T4_T6__param_0[8],
	.param .u64 .ptr .align 1 _ZN3cub18CUB_300001_SM_10006detail6reduce28DeviceReduceSingleTileKernelINS2_10policy_hubIfyN4cuda3std3__44plusIfEEE10Policy1000EN6thrust24THRUST_300001_SM_1000_NS6detail15normal_iteratorINSD_10device_ptrIfEEEEPfyS9_ffNS7_10__identityEEEvT0_T1_T2_T3_T4_T6__param_1,
	.param .u64 _ZN3cub18CUB_300001_SM_10006detail6reduce28DeviceReduceSingleTileKernelINS2_10policy_hubIfyN4cuda3std3__44plusIfEEE10Policy1000EN6thrust24THRUST_300001_SM_1000_NS6detail15normal_iteratorINSD_10device_ptrIfEEEEPfyS9_ffNS7_10__identityEEEvT0_T1_T2_T3_T4_T6__param_2,
	.param .align 1 .b8 _ZN3cub18CUB_300001_SM_10006detail6reduce28DeviceReduceSingleTileKernelINS2_10policy_hubIfyN4cuda3std3__44plusIfEEE10Policy1000EN6thrust24THRUST_300001_SM_1000_NS6detail15normal_iteratorINSD_10device_ptrIfEEEEPfyS9_ffNS7_10__identityEEEvT0_T1_T2_T3_T4_T6__param_3[1],
	.param .f32 _ZN3cub18CUB_300001_SM_10006detail6reduce28DeviceReduceSingleTileKernelINS2_10policy_hubIfyN4cuda3std3__44plusIfEEE10Policy1000EN6thrust24THRUST_300001_SM_1000_NS6detail15normal_iteratorINSD_10device_ptrIfEEEEPfyS9_ffNS7_10__identityEEEvT0_T1_T2_T3_T4_T6__param_4,
	.param .align 1 .b8 _ZN3cub18CUB_300001_SM_10006detail6reduce28DeviceReduceSingleTileKernelINS2_10policy_hubIfyN4cuda3std3__44plusIfEEE10Policy1000EN6thrust24THRUST_300001_SM_1000_NS6detail15normal_iteratorINSD_10device_ptrIfEEEEPfyS9_ffNS7_10__identityEEEvT0_T1_T2_T3_T4_T6__param_5[1]
)
.maxntid 256
.minnctapersm 1
{
	.reg .pred 	%p<59>;
	.reg .b32 	%r<171>;
	.reg .b32 	%f<328>;
	.reg .b64 	%rd<56>;
	// demoted variable
	.shared .align 4 .b8 _ZZN3cub18CUB_300001_SM_10006detail6reduce28DeviceReduceSingleTileKernelINS2_10policy_hubIfyN4cuda3std3__44plusIfEEE10Policy1000EN6thrust24THRUST_300001_SM_1000_NS6detail15normal_iteratorINSD_10device_ptrIfEEEEPfyS9_ffNS7_10__identityEEEvT0_T1_T2_T3_T4_T6_E12temp_storage[44];
	ld.param.u64 	%rd18, [_ZN3cub18CUB_300001_SM_10006detail6reduce28DeviceReduceSingleTileKernelINS2_10policy_hubIfyN4cuda3std3__44plusIfEEE10Policy1000EN6thrust24THRUST_300001_SM_1000_NS6detail15normal_iteratorINSD_10device_ptrIfEEEEPfyS9_ffNS7_10__identityEEEvT0_T1_T2_T3_T4_T6__param_0];
	ld.param.u64 	%rd20, [_ZN3cub18CUB_300001_SM_10006detail6reduce28DeviceReduceSingleTileKernelINS2_10policy_hubIfyN4cuda3std3__44plusIfEEE10Policy1000EN6thrust24THRUST_300001_SM_1000_NS6detail15normal_iteratorINSD_10device_ptrIfEEEEPfyS9_ffNS7_10__identityEEEvT0_T1_T2_T3_T4_T6__param_1];
	ld.param.u64 	%rd19, [_ZN3cub18CUB_300001_SM_10006detail6reduce28DeviceReduceSingleTileKernelINS2_10policy_hubIfyN4cuda3std3__44plusIfEEE10Policy1000EN6thrust24THRUST_300001_SM_1000_NS6detail15normal_iteratorINSD_10device_ptrIfEEEEPfyS9_ffNS7_10__identityEEEvT0_T1_T2_T3_T4_T6__param_2];
	ld.param.f32 	%f42, [_ZN3cub18CUB_300001_SM_10006detail6reduce28DeviceReduceSingleTileKernelINS2_10policy_hubIfyN4cuda3std3__44plusIfEEE10Policy1000EN6thrust24THRUST_300001_SM_1000_NS6detail15normal_iteratorINSD_10device_ptrIfEEEEPfyS9_ffNS7_10__identityEEEvT0_T1_T2_T3_T4_T6__param_4];
	cvta.to.global.u64 	%rd1, %rd20;
	setp.ne.s64 	%p1, %rd19, 0;
	@%p1 bra 	$L__BB16_3;
	mov.u32 	%r156, %tid.x;
	setp.ne.s32 	%p58, %r156, 0;
	@%p58 bra 	$L__BB16_51;
	st.global.f32 	[%rd1], %f42;
	bra.uni 	$L__BB16_51;
$L__BB16_3:
	cvta.to.global.u64 	%rd2, %rd18;
	setp.gt.u64 	%p2, %rd19, 4095;
	@%p2 bra 	$L__BB16_28;
	cvt.u32.u64 	%r1, %rd19;
	mov.u32 	%r2, %tid.x;
	setp.ge.u32 	%p24, %r2, %r1;
	mov.f32 	%f315, 0f00000000;
	mov.u32 	%r160, %r2;
	@%p24 bra 	$L__BB16_6;
	mul.wide.u32 	%rd41, %r2, 4;
	add.s64 	%rd42, %rd2, %rd41;
	ld.global.f32 	%f315, [%rd42];
	add.s32 	%r160, %r2, 256;
$L__BB16_6:
	setp.ge.u32 	%p25, %r160, %r1;
	@%p25 bra 	$L__BB16_19;
	not.b32 	%r83, %r160;
	add.s32 	%r84, %r83, %r1;
	shr.u32 	%r85, %r84, 8;
	add.s32 	%r5, %r85, 1;
	and.b32  	%r6, %r5, 15;
	setp.lt.u32 	%p26, %r84, 3840;
	@%p26 bra 	$L__BB16_10;
	and.b32  	%r86, %r5, 33554416;
	neg.s32 	%r158, %r86;
	mul.wide.u32 	%rd43, %r160, 4;
	add.s64 	%rd44, %rd43, %rd2;
	add.s64 	%rd51, %rd44, 8192;
$L__BB16_9:
	.pragma "nounroll";
	ld.global.f32 	%f189, [%rd51+-8192];
	add.f32 	%f190, %f315, %f189;
	ld.global.f32 	%f191, [%rd51+-7168];
	add.f32 	%f192, %f190, %f191;
	ld.global.f32 	%f193, [%rd51+-6144];
	add.f32 	%f194, %f192, %f193;
	ld.global.f32 	%f195, [%rd51+-5120];
	add.f32 	%f196, %f194, %f195;
	ld.global.f32 	%f197, [%rd51+-4096];
	add.f32 	%f198, %f196, %f197;
	ld.global.f32 	%f199, [%rd51+-3072];
	add.f32 	%f200, %f198, %f199;
	ld.global.f32 	%f201, [%rd51+-2048];
	add.f32 	%f202, %f200, %f201;
	ld.global.f32 	%f203, [%rd51+-1024];
	add.f32 	%f204, %f202, %f203;
	ld.global.f32 	%f205, [%rd51];
	add.f32 	%f206, %f204, %f205;
	ld.global.f32 	%f207, [%rd51+1024];
	add.f32 	%f208, %f206, %f207;
	ld.global.f32 	%f209, [%rd51+2048];
	add.f32 	%f210, %f208, %f209;
	ld.global.f32 	%f211, [%rd51+3072];
	add.f32 	%f212, %f210, %f211;
	ld.global.f32 	%f213, [%rd51+4096];
	add.f32 	%f214, %f212, %f213;
	ld.global.f32 	%f215, [%rd51+5120];
	add.f32 	%f216, %f214, %f215;
	ld.global.f32 	%f217, [%rd51+6144];
	add.f32 	%f218, %f216, %f217;
	ld.global.f32 	%f219, [%rd51+7168];
	add.f32 	%f315, %f218, %f219;
	add.s32 	%r160, %r160, 4096;
	add.s32 	%r158, %r158, 16;
	add.s64 	%rd51, %rd51, 16384;
	setp.ne.s32 	%p27, %r158, 0;
	@%p27 bra 	$L__BB16_9;
$L__BB16_10:
	setp.eq.s32 	%p28, %r6, 0;
	@%p28 bra 	$L__BB16_19;
	and.b32  	%r13, %r5, 7;
	setp.lt.u32 	%p29, %r6, 8;
	@%p29 bra 	$L__BB16_13;
	mul.wide.s32 	%rd45, %r160, 4;
	add.s64 	%rd46, %rd2, %rd45;
	ld.global.f32 	%f221, [%rd46];
	add.f32 	%f222, %f315, %f221;
	ld.global.f32 	%f223, [%rd46+1024];
	add.f32 	%f224, %f222, %f223;
	ld.global.f32 	%f225, [%rd46+2048];
	add.f32 	%f226, %f224, %f225;
	ld.global.f32 	%f227, [%rd46+3072];
	add.f32 	%f228, %f226, %f227;
	ld.global.f32 	%f229, [%rd46+4096];
	add.f32 	%f230, %f228, %f229;
	ld.global.f32 	%f231, [%rd46+5120];
	add.f32 	%f232, %f230, %f231;
	ld.global.f32 	%f233, [%rd46+6144];
	add.f32 	%f234, %f232, %f233;
	ld.global.f32 	%f235, [%rd46+7168];
	add.f32 	%f315, %f234, %f235;
	add.s32 	%r160, %r160, 2048;
$L__BB16_13:
	setp.eq.s32 	%p30, %r13, 0;
	@%p30 bra 	$L__BB16_19;
	and.b32  	%r16, %r5, 3;
	setp.lt.u32 	%p31, %r13, 4;
	@%p31 bra 	$L__BB16_16;
	mul.wide.s32 	%rd47, %r160, 4;
	add.s64 	%rd48, %rd2, %rd47;
	ld.global.f32 	%f237, [%rd48];
	add.f32 	%f238, %f315, %f237;
	ld.global.f32 	%f239, [%rd48+1024];
	add.f32 	%f240, %f238, %f239;
	ld.global.f32 	%f241, [%rd48+2048];
	add.f32 	%f242, %f240, %f241;
	ld.global.f32 	%f243, [%rd48+3072];
	add.f32 	%f315, %f242, %f243;
	add.s32 	%r160, %r160, 1024;
$L__BB16_16:
	setp.eq.s32 	%p32, %r16, 0;
	@%p32 bra 	$L__BB16_19;
	neg.s32 	%r163, %r16;
$L__BB16_18:
	.pragma "nounroll";
	mul.wide.s32 	%rd49, %r160, 4;
	add.s64 	%rd50, %rd2, %rd49;
	ld.global.f32 	%f244, [%rd50];
	add.f32 	%f315, %f315, %f244;
	add.s32 	%r160, %r160, 256;
	add.s32 	%r163, %r163, 1;
	setp.ne.s32 	%p33, %r163, 0;
	@%p33 bra 	$L__BB16_18;
$L__BB16_19:
	setp.lt.u64 	%p34, %rd19, 256;
	@%p34 bra 	$L__BB16_24;
	// begin inline asm
	mov.u32 %r125, %laneid;
	// end inline asm
	mov.b32 	%r127, %f315;
	mov.b32 	%r128, 1;
	mov.b32 	%r149, 31;
	mov.b32 	%r150, -1;
	// begin inline asm
	shfl.sync.down.b32 %r126, %r127, %r128, %r149, %r150;
	// end inline asm
	setp.gt.s32 	%p50, %r125, 30;
	mov.b32 	%f279, %r126;
	add.f32 	%f280, %f315, %f279;
	selp.f32 	%f281, %f315, %f280, %p50;
	mov.b32 	%r132, %f281;
	mov.b32 	%r133, 2;
	// begin inline asm
	shfl.sync.down.b32 %r131, %r132, %r133, %r149, %r150;
	// end inline asm
	setp.gt.s32 	%p51, %r125, 29;
	mov.b32 	%f282, %r131;
	add.f32 	%f283, %f281, %f282;
	selp.f32 	%f284, %f281, %f283, %p51;
	mov.b32 	%r137, %f284;
	mov.b32 	%r138, 4;
	// begin inline asm
	shfl.sync.down.b32 %r136, %r137, %r138, %r149, %r150;
	// end inline asm
	setp.gt.s32 	%p52, %r125, 27;
	mov.b32 	%f285, %r136;
	add.f32 	%f286, %f284, %f285;
	selp.f32 	%f287, %f284, %f286, %p52;
	mov.b32 	%r142, %f287;
	mov.b32 	%r143, 8;
	// begin inline asm
	shfl.sync.down.b32 %r141, %r142, %r143, %r149, %r150;
	// end inline asm
	setp.gt.s32 	%p53, %r125, 23;
	mov.b32 	%f288, %r141;
	add.f32 	%f289, %f287, %f288;
	selp.f32 	%f290, %f287, %f289, %p53;
	mov.b32 	%r147, %f290;
	mov.b32 	%r148, 16;
	// begin inline asm
	shfl.sync.down.b32 %r146, %r147, %r148, %r149, %r150;
	// end inline asm
	setp.gt.s32 	%p54, %r125, 15;
	mov.b32 	%f291, %r146;
	add.f32 	%f16, %f290, %f291;
	selp.f32 	%f327, %f290, %f16, %p54;
	setp.ne.s32 	%p55, %r125, 0;
	@%p55 bra 	$L__BB16_22;
	shr.u32 	%r151, %r2, 3;
	and.b32  	%r152, %r151, 124;
	mov.u32 	%r153, _ZZN3cub18CUB_300001_SM_10006detail6reduce28DeviceReduceSingleTileKernelINS2_10policy_hubIfyN4cuda3std3__44plusIfEEE10Policy1000EN6thrust24THRUST_300001_SM_1000_NS6detail15normal_iteratorINSD_10device_ptrIfEEEEPfyS9_ffNS7_10__identityEEEvT0_T1_T2_T3_T4_T6_E12temp_storage;
	add.s32 	%r154, %r153, %r152;
	st.shared.f32 	[%r154+8], %f16;
$L__BB16_22:
	bar.sync 	0;
	setp.ne.s32 	%p56, %r2, 0;
	@%p56 bra 	$L__BB16_49;
	ld.shared.f32 	%f292, [_ZZN3cub18CUB_300001_SM_10006detail6reduce28DeviceReduceSingleTileKernelINS2_10policy_hubIfyN4cuda3std3__44plusIfEEE10Policy1000EN6thrust24THRUST_300001_SM_1000_NS6detail15normal_iteratorINSD_10device_ptrIfEEEEPfyS9_ffNS7_10__identityEEEvT0_T1_T2_T3_T4_T6_E12temp_storage+12];
	add.f32 	%f293, %f327, %f292;
	ld.shared.f32 	%f294, [_ZZN3cub18CUB_300001_SM_10006detail6reduce28DeviceReduceSingleTileKernelINS2_10policy_hubIfyN4cuda3std3__44plusIfEEE10Policy1000EN6thrust24THRUST_300001_SM_1000_NS6detail15normal_iteratorINSD_10device_ptrIfEEEEPfyS9_ffNS7_10__identityEEEvT0_T1_T2_T3_T4_T6_E12temp_storage+16];
	add.f32 	%f295, %f293, %f294;
	ld.shared.f32 	%f296, [_ZZN3cub18CUB_300001_SM_10006detail6reduce28DeviceReduceSingleTileKernelINS2_10policy_hubIfyN4cuda3std3__44plusIfEEE10Policy1000EN6thrust24THRUST_300001_SM_1000_NS6detail15normal_iteratorINSD_10device_ptrIfEEEEPfyS9_ffNS7_10__identityEEEvT0_T1_T2_T3_T4_T6_E12temp_storage+20];
	add.f32 	%f297, %f295, %f296;
	ld.shared.f32 	%f298, [_ZZN3cub18CUB_300001_SM_10006detail6reduce28DeviceReduceSingleTileKernelINS2_10policy_hubIfyN4cuda3std3__44plusIfEEE10Policy1000EN6thrust24THRUST_300001_SM_1000_NS6detail15normal_iteratorINSD_10device_ptrIfEEEEPfyS9_ffNS7_10__identityEEEvT0_T1_T2_T3_T4_T6_E12temp_storage+24];
	add.f32 	%f299, %f297, %f298;
	ld.shared.f32 	%f300, [_ZZN3cub18CUB_300001_SM_10006detail6reduce28DeviceReduceSingleTileKernelINS2_10policy_hubIfyN4cuda3std3__44plusIfEEE10Policy1000EN6thrust24THRUST_300001_SM_1000_NS6detail15normal_iteratorINSD_10device_ptrIfEEEEPfyS9_ffNS7_10__identityEEEvT0_T1_T2_T3_T4_T6_E12temp_storage+28];
	add.f32 	%f301, %f299, %f300;
	ld.shared.f32 	%f302, [_ZZN3cub18CUB_300001_SM_10006detail6reduce28DeviceReduceSingleTileKernelINS2_10policy_hubIfyN4cuda3std3__44plusIfEEE10Policy1000EN6thrust24THRUST_300001_SM_1000_NS6detail15normal_iteratorINSD_10device_ptrIfEEEEPfyS9_ffNS7_10__identityEEEvT0_T1_T2_T3_T4_T6_E12temp_storage+32];
	add.f32 	%f303, %f301, %f302;
	ld.shared.f32 	%f304, [_ZZN3cub18CUB_300001_SM_10006detail6reduce28DeviceReduceSingleTileKernelINS2_10policy_hubIfyN4cuda3std3__44plusIfEEE10Policy1000EN6thrust24THRUST_300001_SM_1000_NS6detail15normal_iteratorINSD_10device_ptrIfEEEEPfyS9_ffNS7_10__identityEEEvT0_T1_T2_T3_T4_T6_E12temp_storage+36];
	add.f32 	%f327, %f303, %f304;
	bra.uni 	$L__BB16_49;
$L__BB16_24:
	// begin inline asm
	mov.u32 %r87, %laneid;
	// end inline asm
	and.b32  	%r113, %r2, 992;
	add.s32 	%r114, %r113, 32;
	setp.gt.u32 	%p35, %r114, %r1;
	not.b32 	%r115, %r113;
	add.s32 	%r116, %r1, %r115;
	selp.b32 	%r111, %r116, 31, %p35;
	mov.b32 	%r89, %f315;
	mov.b32 	%r90, 1;
	mov.b32 	%r112, -1;
	// begin inline asm
	shfl.sync.down.b32 %r88, %r89, %r90, %r111, %r112;
	// end inline asm
	setp.lt.s32 	%p36, %r87, %r111;
	mov.b32 	%f245, %r88;
	add.f32 	%f246, %f315, %f245;
	selp.f32 	%f247, %f246, %f315, %p36;
	mov.b32 	%r94, %f247;
	mov.b32 	%r95, 2;
	// begin inline asm
	shfl.sync.down.b32 %r93, %r94, %r95, %r111, %r112;
	// end inline asm
	add.s32 	%r117, %r87, 2;
	setp.gt.s32 	%p37, %r117, %r111;
	mov.b32 	%f248, %r93;
	add.f32 	%f249, %f247, %f248;
	selp.f32 	%f250, %f247, %f249, %p37;
	mov.b32 	%r99, %f250;
	mov.b32 	%r100, 4;
	// begin inline asm
	shfl.sync.down.b32 %r98, %r99, %r100, %r111, %r112;
	// end inline asm
	add.s32 	%r118, %r87, 4;
	setp.gt.s32 	%p38, %r118, %r111;
	mov.b32 	%f251, %r98;
	add.f32 	%f252, %f250, %f251;
	selp.f32 	%f253, %f250, %f252, %p38;
	mov.b32 	%r104, %f253;
	mov.b32 	%r105, 8;
	// begin inline asm
	shfl.sync.down.b32 %r103, %r104, %r105, %r111, %r112;
	// end inline asm
	add.s32 	%r119, %r87, 8;
	setp.gt.s32 	%p39, %r119, %r111;
	mov.b32 	%f254, %r103;
	add.f32 	%f255, %f253, %f254;
	selp.f32 	%f256, %f253, %f255, %p39;
	mov.b32 	%r109, %f256;
	mov.b32 	%r110, 16;
	// begin inline asm
	shfl.sync.down.b32 %r108, %r109, %r110, %r111, %r112;
	// end inline asm
	add.s32 	%r120, %r87, 16;
	setp.gt.s32 	%p40, %r120, %r111;
	mov.b32 	%f257, %r108;
	add.f32 	%f258, %f256, %f257;
	selp.f32 	%f327, %f256, %f258, %p40;
	setp.ne.s32 	%p41, %r87, 0;
	@%p41 bra 	$L__BB16_26;
	shr.u32 	%r121, %r2, 3;
	and.b32  	%r122, %r121, 124;
	mov.u32 	%r123, _ZZN3cub18CUB_300001_SM_10006detail6reduce28DeviceReduceSingleTileKernelINS2_10policy_hubIfyN4cuda3std3__44plusIfEEE10Policy1000EN6thrust24THRUST_300001_SM_1000_NS6detail15normal_iteratorINSD_10device_ptrIfEEEEPfyS9_ffNS7_10__identityEEEvT0_T1_T2_T3_T4_T6_E12temp_storage;
	add.s32 	%r124, %r123, %r122;
	st.shared.f32 	[%r124+8], %f327;
$L__BB16_26:
	bar.sync 	0;
	setp.ne.s32 	%p42, %r2, 0;
	@%p42 bra 	$L__BB16_49;
	setp.gt.u64 	%p43, %rd19, 32;
	ld.shared.f32 	%f259, [_ZZN3cub18CUB_300001_SM_10006detail6reduce28DeviceReduceSingleTileKernelINS2_10policy_hubIfyN4cuda3std3__44plusIfEEE10Policy1000EN6thrust24THRUST_300001_SM_1000_NS6detail15normal_iteratorINSD_10device_ptrIfEEEEPfyS9_ffNS7_10__identityEEEvT0_T1_T2_T3_T4_T6_E12temp_storage+12];
	add.f32 	%f260, %f327, %f259;
	selp.f32 	%f261, %f260, %f327, %p43;
	setp.gt.u64 	%p44, %rd19, 64;
	ld.shared.f32 	%f262, [_ZZN3cub18CUB_300001_SM_10006detail6reduce28DeviceReduceSingleTileKernelINS2_10policy_hubIfyN4cuda3std3__44plusIfEEE10Policy1000EN6thrust24THRUST_300001_SM_1000_NS6detail15normal_iteratorINSD_10device_ptrIfEEEEPfyS9_ffNS7_10__identityEEEvT0_T1_T2_T3_T4_T6_E12temp_storage+16];
	add.f32 	%f263, %f262, %f261;
	selp.f32 	%f264, %f263, %f261, %p44;
	setp.gt.u64 	%p45, %rd19, 96;
	ld.shared.f32 	%f265, [_ZZN3cub18CUB_300001_SM_10006detail6reduce28DeviceReduceSingleTileKernelINS2_10policy_hubIfyN4cuda3std3__44plusIfEEE10Policy1000EN6thrust24THRUST_300001_SM_1000_NS6detail15normal_iteratorINSD_10device_ptrIfEEEEPfyS9_ffNS7_10__identityEEEvT0_T1_T2_T3_T4_T6_E12temp_storage+20];
	add.f32 	%f266, %f265, %f264;
	selp.f32 	%f267, %f266, %f264, %p45;
	setp.gt.u64 	%p46, %rd19, 128;
	ld.shared.f32 	%f268, [_ZZN3cub18CUB_300001_SM_10006detail6reduce28DeviceReduceSingleTileKernelINS2_10policy_hubIfyN4cuda3std3__44plusIfEEE10Policy1000EN6thrust24THRUST_300001_SM_1000_NS6detail15normal_iteratorINSD_10device_ptrIfEEEEPfyS9_ffNS7_10__identityEEEvT0_T1_T2_T3_T4_T6_E12temp_storage+24];
	add.f32 	%f269, %f268, %f267;
	selp.f32 	%f270, %f269, %f267, %p46;
	setp.gt.u64 	%p47, %rd19, 160;
	ld.shared.f32 	%f271, [_ZZN3cub18CUB_300001_SM_10006detail6reduce28DeviceReduceSingleTileKernelINS2_10policy_hubIfyN4cuda3std3__44plusIfEEE10Policy1000EN6thrust24THRUST_300001_SM_1000_NS6detail15normal_iteratorINSD_10device_ptrIfEEEEPfyS9_ffNS7_10__identityEEEvT0_T1_T2_T3_T4_T6_E12temp_storage+28];
	add.f32 	%f272, %f271, %f270;
	selp.f32 	%f273, %f272, %f270, %p47;
	setp.gt.u64 	%p48, %rd19, 192;
	ld.shared.f32 	%f274, [_ZZN3cub18CUB_300001_SM_10006detail6reduce28DeviceReduceSingleTileKernelINS2_10policy_hubIfyN4cuda3std3__44plusIfEEE10Policy1000EN6thrust24THRUST_300001_SM_1000_NS6detail15normal_iteratorINSD_10device_ptrIfEEEEPfyS9_ffNS7_10__identityEEEvT0_T1_T2_T3_T4_T6_E12temp_storage+32];
	add.f32 	%f275, %f274, %f273;
	selp.f32 	%f276, %f275, %f273, %p48;
	setp.gt.u64 	%p49, %rd19, 224;
	ld.shared.f32 	%f277, [_ZZN3cub18CUB_300001_SM_10006detail6reduce28DeviceReduceSingleTileKernelINS2_10policy_hubIfyN4cuda3std3__44plusIfEEE10Policy1000EN6thrust24THRUST_300001_SM_1000_NS6detail15normal_iteratorINSD_10device_ptrIfEEEEPfyS9_ffNS7_10__identityEEEvT0_T1_T2_T3_T4_T6_E12temp_storage+36];
	add.f32 	%f278, %f277, %f276;
	selp.f32 	%f327, %f278, %f276, %p49;
	bra.uni 	$L__BB16_49;
$L__BB16_28:
	mov.u32 	%r24, %tid.x;
	cvt.u64.u32 	%rd6, %r24;
	mul.wide.u32 	%rd22, %r24, 4;
	add.s64 	%rd7, %rd2, %rd22;
	ld.global.f32 	%f43, [%rd7];
	ld.global.f32 	%f44, [%rd7+1024];
	ld.global.f32 	%f45, [%rd7+2048];
	ld.global.f32 	%f46, [%rd7+3072];
	ld.global.f32 	%f47, [%rd7+4096];
	ld.global.f32 	%f48, [%rd7+5120];
	ld.global.f32 	%f49, [%rd7+6144];
	ld.global.f32 	%f50, [%rd7+7168];
	ld.global.f32 	%f51, [%rd7+8192];
	ld.global.f32 	%f52, [%rd7+9216];
	ld.global.f32 	%f53, [%rd7+10240];
	ld.global.f32 	%f54, [%rd7+11264];
	ld.global.f32 	%f55, [%rd7+12288];
	ld.global.f32 	%f56, [%rd7+13312];
	ld.global.f32 	%f57, [%rd7+14336];
	ld.global.f32 	%f58, [%rd7+15360];
	add.f32 	%f59, %f43, %f44;
	add.f32 	%f60, %f45, %f46;
	add.f32 	%f61, %f47, %f48;
	add.f32 	%f62, %f49, %f50;
	add.f32 	%f63, %f51, %f52;
	add.f32 	%f64, %f53, %f54;
	add.f32 	%f65, %f55, %f56;
	add.f32 	%f66, %f57, %f58;
	add.f32 	%f67, %f59, %f60;
	add.f32 	%f68, %f61, %f62;
	add.f32 	%f69, %f63, %f64;
	add.f32 	%f70, %f65, %f66;
	add.f32 	%f71, %f67, %f68;
	add.f32 	%f72, %f69, %f70;
	add.f32 	%f326, %f71, %f72;
	add.s64 	%rd8, %rd19, -4096;
	setp.lt.u64 	%p3, %rd8, 4096;
	mov.b64 	%rd53, 4096;
	@%p3 bra 	$L__BB16_32;
	mov.b64 	%rd53, 4096;
$L__BB16_30:
	shl.b64 	%rd24, %rd53, 2;
	add.s64 	%rd25, %rd7, %rd24;
	ld.global.f32 	%f73, [%rd25];
	ld.global.f32 	%f74, [%rd25+1024];
	ld.global.f32 	%f75, [%rd25+2048];
	ld.global.f32 	%f76, [%rd25+3072];
	ld.global.f32 	%f77, [%rd25+4096];
	ld.global.f32 	%f78, [%rd25+5120];
	ld.global.f32 	%f79, [%rd25+6144];
	ld.global.f32 	%f80, [%rd25+7168];
	ld.global.f32 	%f81, [%rd25+8192];
	ld.global.f32 	%f82, [%rd25+9216];
	ld.global.f32 	%f83, [%rd25+10240];
	ld.global.f32 	%f84, [%rd25+11264];
	ld.global.f32 	%f85, [%rd25+12288];
	ld.global.f32 	%f86, [%rd25+13312];
	ld.global.f32 	%f87, [%rd25+14336];
	ld.global.f32 	%f88, [%rd25+15360];
	add.f32 	%f89, %f326, %f73;
	add.f32 	%f90, %f74, %f75;
	add.f32 	%f91, %f76, %f77;
	add.f32 	%f92, %f78, %f79;
	add.f32 	%f93, %f80, %f81;
	add.f32 	%f94, %f82, %f83;
	add.f32 	%f95, %f84, %f85;
	add.f32 	%f96, %f86, %f87;
	add.f32 	%f97, %f89, %f90;
	add.f32 	%f98, %f91, %f92;
	add.f32 	%f99, %f93, %f94;
	add.f32 	%f100, %f95, %f96;
	add.f32 	%f101, %f97, %f98;
	add.f32 	%f102, %f99, %f100;
	add.f32 	%f103, %f101, %f102;
	add.f32 	%f326, %f103, %f88;
	sub.s64 	%rd26, %rd19, %rd53;
	setp.lt.u64 	%p4, %rd26, 4096;
	@%p4 bra 	$L__BB16_45;
	add.s64 	%rd53, %rd53, 4096;
	setp.le.u64 	%p5, %rd53, %rd8;
	@%p5 bra 	$L__BB16_30;
$L__BB16_32:
	setp.le.u64 	%p6, %rd19, %rd53;
	cvt.u32.u64 	%r42, %rd53;
	cvt.u32.u64 	%r43, %rd19;
	sub.s32 	%r44, %r43, %r42;
	setp.ge.s32 	%p7, %r24, %r44;
	or.pred  	%p8, %p6, %p7;
	@%p8 bra 	$L__BB16_45;
	not.b32 	%r47, %r24;
	add.s32 	%r48, %r47, %r43;
	sub.s32 	%r50, %r48, %r42;
	shr.u32 	%r51, %r50, 8;
	add.s32 	%r25, %r51, 1;
	and.b32  	%r26, %r25, 15;
	setp.lt.u32 	%p9, %r50, 3840;
	mov.u32 	%r167, %r24;
	@%p9 bra 	$L__BB16_36;
	and.b32  	%r52, %r25, 33554416;
	neg.s32 	%r165, %r52;
	add.s64 	%rd27, %rd53, %rd6;
	shl.b64 	%rd28, %rd27, 2;
	add.s64 	%rd29, %rd28, %rd2;
	add.s64 	%rd54, %rd29, 8192;
	mov.u32 	%r167, %r24;
$L__BB16_35:
	.pragma "nounroll";
	ld.global.f32 	%f105, [%rd54+-8192];
	add.f32 	%f106, %f326, %f105;
	ld.global.f32 	%f107, [%rd54+-7168];
	add.f32 	%f108, %f106, %f107;
	ld.global.f32 	%f109, [%rd54+-6144];
	add.f32 	%f110, %f108, %f109;
	ld.global.f32 	%f111, [%rd54+-5120];
	add.f32 	%f112, %f110, %f111;
	ld.global.f32 	%f113, [%rd54+-4096];
	add.f32 	%f114, %f112, %f113;
	ld.global.f32 	%f115, [%rd54+-3072];
	add.f32 	%f116, %f114, %f115;
	ld.global.f32 	%f117, [%rd54+-2048];
	add.f32 	%f118, %f116, %f117;
	ld.global.f32 	%f119, [%rd54+-1024];
	add.f32 	%f120, %f118, %f119;
	ld.global.f32 	%f121, [%rd54];
	add.f32 	%f122, %f120, %f121;
	ld.global.f32 	%f123, [%rd54+1024];
	add.f32 	%f124, %f122, %f123;
	ld.global.f32 	%f125, [%rd54+2048];
	add.f32 	%f126, %f124, %f125;
	ld.global.f32 	%f127, [%rd54+3072];
	add.f32 	%f128, %f126, %f127;
	ld.global.f32 	%f129, [%rd54+4096];
	add.f32 	%f130, %f128, %f129;
	ld.global.f32 	%f131, [%rd54+5120];
	add.f32 	%f132, %f130, %f131;
	ld.global.f32 	%f133, [%rd54+6144];
	add.f32 	%f134, %f132, %f133;
	ld.global.f32 	%f135, [%rd54+7168];
	add.f32 	%f326, %f134, %f135;
	add.s32 	%r167, %r167, 4096;
	add.s32 	%r165, %r165, 16;
	add.s64 	%rd54, %rd54, 16384;
	setp.ne.s32 	%p10, %r165, 0;
	@%p10 bra 	$L__BB16_35;
$L__BB16_36:
	setp.eq.s32 	%p11, %r26, 0;
	@%p11 bra 	$L__BB16_45;
	and.b32  	%r33, %r25, 7;
	setp.lt.u32 	%p12, %r26, 8;
	@%p12 bra 	$L__BB16_39;
	cvt.u64.u32 	%rd30, %r167;
	add.s64 	%rd31, %rd53, %rd30;
	shl.b64 	%rd32, %rd31, 2;
	add.s64 	%rd33, %rd2, %rd32;
	ld.global.f32 	%f137, [%rd33];
	add.f32 	%f138, %f326, %f137;
	ld.global.f32 	%f139, [%rd33+1024];
	add.f32 	%f140, %f138, %f139;
	ld.global.f32 	%f141, [%rd33+2048];
	add.f32 	%f142, %f140, %f141;
	ld.global.f32 	%f143, [%rd33+3072];
	add.f32 	%f144, %f142, %f143;
	ld.global.f32 	%f145, [%rd33+4096];
	add.f32 	%f146, %f144, %f145;
	ld.global.f32 	%f147, [%rd33+5120];
	add.f32 	%f148, %f146, %f147;
	ld.global.f32 	%f149, [%rd33+6144];
	add.f32 	%f150, %f148, %f149;
	ld.global.f32 	%f151, [%rd33+7168];
	add.f32 	%f326, %f150, %f151;
	add.s32 	%r167, %r167, 2048;
$L__BB16_39:
	setp.eq.s32 	%p13, %r33, 0;
	@%p13 bra 	$L__BB16_45;
	and.b32  	%r36, %r25, 3;
	setp.lt.u32 	%p14, %r33, 4;
	@%p14 bra 	$L__BB16_42;
	cvt.u64.u32 	%rd34, %r167;
	add.s64 	%rd35, %rd53, %rd34;
	shl.b64 	%rd36, %rd35, 2;
	add.s64 	%rd37, %rd2, %rd36;
	ld.global.f32 	%f153, [%rd37];
	add.f32 	%f154, %f326, %f153;
	ld.global.f32 	%f155, [%rd37+1024];
	add.f32 	%f156, %f154, %f155;
	ld.global.f32 	%f157, [%rd37+2048];
	add.f32 	%f158, %f156, %f157;
	ld.global.f32 	%f159, [%rd37+3072];
	add.f32 	%f326, %f158, %f159;
	add.s32 	%r167, %r167, 1024;
$L__BB16_42:
	setp.eq.s32 	%p15, %r36, 0;
	@%p15 bra 	$L__BB16_45;
	cvt.u64.u32 	%rd38, %r167;
	add.s64 	%rd39, %rd53, %rd38;
	shl.b64 	%rd40, %rd39, 2;
	add.s64 	%rd55, %rd2, %rd40;
	neg.s32 	%r170, %r36;
$L__BB16_44:
	.pragma "nounroll";
	ld.global.f32 	%f160, [%rd55];
	add.f32 	%f326, %f326, %f160;
	add.s64 	%rd55, %rd55, 1024;
	add.s32 	%r170, %r170, 1;
	setp.ne.s32 	%p16, %r170, 0;
	@%p16 bra 	$L__BB16_44;
$L__BB16_45:
	// begin inline asm
	mov.u32 %r53, %laneid;
	// end inline asm
	mov.b32 	%r55, %f326;
	mov.b32 	%r56, 1;
	mov.b32 	%r77, 31;
	mov.b32 	%r78, -1;
	// begin inline asm
	shfl.sync.down.b32 %r54, %r55, %r56, %r77, %r78;
	// end inline asm
	setp.gt.s32 	%p17, %r53, 30;
	mov.b32 	%f161, %r54;
	add.f32 	%f162, %f326, %f161;
	selp.f32 	%f163, %f326, %f162, %p17;
	mov.b32 	%r60, %f163;
	mov.b32 	%r61, 2;
	// begin inline asm
	shfl.sync.down.b32 %r59, %r60, %r61, %r77, %r78;
	// end inline asm
	setp.gt.s32 	%p18, %r53, 29;
	mov.b32 	%f164, %r59;
	add.f32 	%f165, %f163, %f164;
	selp.f32 	%f166, %f163, %f165, %p18;
	mov.b32 	%r65, %f166;
	mov.b32 	%r66, 4;
	// begin inline asm
	shfl.sync.down.b32 %r64, %r65, %r66, %r77, %r78;
	// end inline asm
	setp.gt.s32 	%p19, %r53, 27;
	mov.b32 	%f167, %r64;
	add.f32 	%f168, %f166, %f167;
	selp.f32 	%f169, %f166, %f168, %p19;
	mov.b32 	%r70, %f169;
	mov.b32 	%r71, 8;
	// begin inline asm
	shfl.sync.down.b32 %r69, %r70, %r71, %r77, %r78;
	// end inline asm
	setp.gt.s32 	%p20, %r53, 23;
	mov.b32 	%f170, %r69;
	add.f32 	%f171, %f169, %f170;
	selp.f32 	%f172, %f169, %f171, %p20;
	mov.b32 	%r75, %f172;
	mov.b32 	%r76, 16;
	// begin inline asm
	shfl.sync.down.b32 %r74, %r75, %r76, %r77, %r78;
	// end inline asm
	setp.gt.s32 	%p21, %r53, 15;
	mov.b32 	%f173, %r74;
	add.f32 	%f38, %f172, %f173;
	selp.f32 	%f327, %f172, %f38, %p21;
	setp.ne.s32 	%p22, %r53, 0;
	@%p22 bra 	$L__BB16_47;
	shr.u32 	%r79, %r24, 3;
	and.b32  	%r80, %r79, 124;
	mov.u32 	%r81, _ZZN3cub18CUB_300001_SM_10006detail6reduce28DeviceReduceSingleTileKernelINS2_10policy_hubIfyN4cuda3std3__44plusIfEEE10Policy1000EN6thrust24THRUST_300001_SM_1000_NS6detail15normal_iteratorINSD_10device_ptrIfEEEEPfyS9_ffNS7_10__identityEEEvT0_T1_T2_T3_T4_T6_E12temp_storage;
	add.s32 	%r82, %r81, %r80;
	st.shared.f32 	[%r82+8], %f38;
$L__BB16_47:
	bar.sync 	0;
	setp.ne.s32 	%p23, %r24, 0;
	@%p23 bra 	$L__BB16_49;
	ld.shared.f32 	%f174, [_ZZN3cub18CUB_300001_SM_10006detail6reduce28DeviceReduceSingleTileKernelINS2_10policy_hubIfyN4cuda3std3__44plusIfEEE10Policy1000EN6thrust24THRUST_300001_SM_1000_NS6detail15normal_iteratorINSD_10device_ptrIfEEEEPfyS9_ffNS7_10__identityEEEvT0_T1_T2_T3_T4_T6_E12temp_storage+12];
	add.f32 	%f175, %f327, %f174;
	ld.shared.f32 	%f176, [_ZZN3cub18CUB_300001_SM_10006detail6reduce28DeviceReduceSingleTileKernelINS2_10policy_hubIfyN4cuda3std3__44plusIfEEE10Policy1000EN6thrust24THRUST_300001_SM_1000_NS6detail15normal_iteratorINSD_10device_ptrIfEEEEPfyS9_ffNS7_10__identityEEEvT0_T1_T2_T3_T4_T6_E12temp_storage+16];
	add.f32 	%f177, %f175, %f176;
	ld.shared.f32 	%f178, [_ZZN3cub18CUB_300001_SM_10006detail6reduce28DeviceReduceSingleTileKernelINS2_10policy_hubIfyN4cuda3std3__44plusIfEEE10Policy1000EN6thrust24THRUST_300001_SM_1000_NS6detail15normal_iteratorINSD_10device_ptrIfEEEEPfyS9_ffNS7_10__identityEEEvT0_T1_T2_T3_T4_T6_E12temp_storage+20];
	add.f32 	%f179, %f177, %f178;
	ld.shared.f32 	%f180, [_ZZN3cub18CUB_300001_SM_10006detail6reduce28DeviceReduceSingleTileKernelINS2_10policy_hubIfyN4cuda3std3__44plusIfEEE10Policy1000EN6thrust24THRUST_300001_SM_1000_NS6detail15normal_iteratorINSD_10device_ptrIfEEEEPfyS9_ffNS7_10__identityEEEvT0_T1_T2_T3_T4_T6_E12temp_storage+24];
	add.f32 	%f181, %f179, %f180;
	ld.shared.f32 	%f182, [_ZZN3cub18CUB_300001_SM_10006detail6reduce28DeviceReduceSingleTileKernelINS2_10policy_hubIfyN4cuda3std3__44plusIfEEE10Policy1000EN6thrust24THRUST_300001_SM_1000_NS6detail15normal_iteratorINSD_10device_ptrIfEEEEPfyS9_ffNS7_10__identityEEEvT0_T1_T2_T3_T4_T6_E12temp_storage+28];
	add.f32 	%f183, %f181, %f182;
	ld.shared.f32 	%f184, [_ZZN3cub18CUB_300001_SM_10006detail6reduce28DeviceReduceSingleTileKernelINS2_10policy_hubIfyN4cuda3std3__44plusIfEEE10Policy1000EN6thrust24THRUST_300001_SM_1000_NS6detail15normal_iteratorINSD_10device_ptrIfEEEEPfyS9_ffNS7_10__identityEEEvT0_T1_T2_T3_T4_T6_E12temp_storage+32];
	add.f32 	%f185, %f183, %f184;
	ld.shared.f32 	%f186, [_ZZN3cub18CUB_300001_SM_10006detail6reduce28DeviceReduceSingleTileKernelINS2_10policy_hubIfyN4cuda3std3__44plusIfEEE10Policy1000EN6thrust24THRUST_300001_SM_1000_NS6detail15normal_iteratorINSD_10device_ptrIfEEEEPfyS9_ffNS7_10__identityEEEvT0_T1_T2_T3_T4_T6_E12temp_storage+36];
	add.f32 	%f327, %f185, %f186;
$L__BB16_49:
	mov.u32 	%r155, %tid.x;
	setp.ne.s32 	%p57, %r155, 0;
	@%p57 bra 	$L__BB16_51;
	add.f32 	%f305, %f42, %f327;
	st.global.f32 	[%rd1], %f305;
$L__BB16_51:
	ret;

}
	// .globl	_ZN3cub18CUB_300001_SM_10006detail6reduce18DeviceReduceKernelINS2_10policy_hubIfyN4cuda3std3__44plusIfEEE10Policy1000EN6thrust24THRUST_300001_SM_1000_NS6detail15normal_iteratorINSD_10device_ptrIfEEEEyS9_fNS7_10__identityEEEvT0_PT3_T1_NS0_13GridEvenShareISN_EET2_T4_
.visible .entry _ZN3cub18CUB_300001_SM_10006detail6reduce18DeviceReduceKernelINS2_10policy_hubIfyN4cuda3std3__44plusIfEEE10Policy1000EN6thrust24THRUST_300001_SM_1000_NS6detail15normal_iteratorINSD_10device_ptrIfEEEEyS9_fNS7_10__identityEEEvT0_PT3_T1_NS0_13GridEvenShareISN_EET2_T4_(
	.param .align 8 .b8 _ZN3cub18CUB_300001_SM_10006detail6reduce18DeviceReduceKernelINS2_10policy_hubIfyN4cuda3std3__44plusIfEEE10Policy1000EN6thrust24THRUST_300001_SM_1000_NS6detail15normal_iteratorINSD_10device_ptrIfEEEEyS9_fNS7_10__identityEEEvT0_PT3_T1_NS0_13GridEvenShareISN_EET2_T4__param_0[8],
	.param .u64 .ptr .align 1 _ZN3cub18CUB_300001_SM_10006detail6reduce18DeviceReduceKernelINS2_10policy_hubIfyN4cuda3std3__44plusIfEEE10Policy1000EN6thrust24THRUST_300001_SM_1000_NS6detail15normal_iteratorINSD_10device_ptrIfEEEEyS9_fNS7_10__identityEEEvT0_PT3_T1_NS0_13GridEvenShareISN_EET2_T4__param_1,
	.param .u64 _ZN3cub18CUB_300001_SM_10006detail6reduce18DeviceReduceKernelINS2_10policy_hubIfyN4cuda3std3__44plusIfEEE10Policy1000EN6thrust24THRUST_300001_SM_1000_NS6detail15normal_iteratorINSD_10device_ptrIfEEEEyS9_fNS7_10__identityEEEvT0_PT3_T1_NS0_13GridEvenShareISN_EET2_T4__param_2,
	.param .align 8 .b8 _ZN3cub18CUB_300001_SM_10006detail6reduce18DeviceReduceKernelINS2_10policy_hubIfyN4cuda3std3__44plusIfEEE10Policy1000EN6thrust24THRUST_300001_SM_1000_NS6detail15normal_iteratorINSD_10device_ptrIfEEEEyS9_fNS7_10__identityEEEvT0_PT3_T1_NS0_13GridEvenShareISN_EET2_T4__param_3[72],
	.param .align 1 .b8 _ZN3cub18CUB_300001_SM_10006detail6reduce18DeviceReduceKernelINS2_10policy_hubIfyN4cuda3std3__44plusIfEEE10Policy1000EN6thrust24THRUST_300001_SM_1000_NS6detail15normal_iteratorINSD_10device_ptrIfEEEEyS9_fNS7_10__identityEEEvT0_PT3_T1_NS0_13GridEvenShareISN_EET2_T4__param_4[1],
	.param .align 1 .b8 _ZN3cub18CUB_300001_SM_10006detail6reduce18DeviceReduceKernelINS2_10policy_hubIfyN4cuda3std3__44plusIfEEE10Policy1000EN6thrust24THRUST_300001_SM_1000_NS6detail15normal_iteratorINSD_10device_ptrIfEEEEyS9_fNS7_10__identityEEEvT0_PT3_T1_NS0_13GridEvenShareISN_EET2_T4__param_5[1]
)
.maxntid 256
{
	.reg .pred 	%p<57>;
	.reg .b16 	%rs<4>;
	.reg .b32 	%r<206>;
	.reg .b32 	%f<324>;
	.reg .b64 	%rd<78>;
	// demoted variable
	.shared .align 4 .b8 _ZZN3cub18CUB_300001_SM_10006detail6reduce18DeviceReduceKernelINS2_10policy_hubIfyN4cuda3std3__44plusIfEEE10Policy1000EN6thrust24THRUST_300001_SM_1000_NS6detail15normal_iteratorINSD_10device_ptrIfEEEEyS9_fNS7_10__identityEEEvT0_PT3_T1_NS0_13GridEvenShareISN_EET2_T4_E12temp_storage[44];
	ld.param.u64 	%rd1, [_ZN3cub18CUB_300001_SM_10006detail6reduce18DeviceReduceKernelINS2_10policy_hubIfyN4cuda3std3__44plusIfEEE10Policy1000EN6thrust24THRUST_300001_SM_1000_NS6detail15normal_iteratorINSD_10device_ptrIfEEEEyS9_fNS7_10__identityEEEvT0_PT3_T1_NS0_13GridEvenShareISN_EET2_T4__param_3+32];
	ld.param.u32 	%r1, [_ZN3cub18CUB_300001_SM_10006detail6reduce18DeviceReduceKernelINS2_10policy_hubIfyN4cuda3std3__44plusIfEEE10Policy1000EN6thrust24THRUST_300001_SM_1000_NS6detail15normal_iteratorINSD_10device_ptrIfEEEEyS9_fNS7_10__identityEEEvT0_PT3_T1_NS0_13GridEvenShareISN_EET2_T4__param_3+40];
	ld.param.u64 	%rd25, [_ZN3cub18CUB_300001_SM_10006detail6reduce18DeviceReduceKernelINS2_10policy_hubIfyN4cuda3std3__44plusIfEEE10Policy1000EN6thrust24THRUST_300001_SM_1000_NS6detail15normal_iteratorINSD_10device_ptrIfEEEEyS9_fNS7_10__identityEEEvT0_PT3_T1_NS0_13GridEvenShareISN_EET2_T4__param_0];
	cvta.to.global.u64 	%rd2, %rd25;
	mov.u32 	%r2, %ctaid.x;
	shl.b32 	%r50, %r1, 12;
	cvt.s64.s32 	%rd3, %r50;
	shl.b32 	%r51, %r2, 12;
	cvt.u64.u32 	%rd4, %r51;
	sub.s64 	%rd5, %rd1, %rd4;
	setp.gt.u64 	%p1, %rd5, 4095;
	@%p1 bra 	$L__BB17_25;
	cvt.u32.u64 	%r112, %rd4;
	cvt.u32.u64 	%r3, %rd1;
	sub.s32 	%r4, %r3, %r112;
	mov.u32 	%r5, %tid.x;
	setp.ge.s32 	%p23, %r5, %r4;
	mov.f32 	%f312, 0f00000000;
	mov.u32 	%r193, %r5;
	@%p23 bra 	$L__BB17_3;
	add.s32 	%r114, %r112, %r5;
	mul.wide.u32 	%rd51, %r114, 4;
	add.s64 	%rd52, %rd2, %rd51;
	ld.global.f32 	%f312, [%rd52];
	add.s32 	%r193, %r5, 256;
$L__BB17_3:
	setp.ge.s32 	%p24, %r193, %r4;
	@%p24 bra 	$L__BB17_16;
	not.b32 	%r116, %r193;
	add.s32 	%r117, %r116, %r3;
	sub.s32 	%r118, %r117, %r112;
	shr.u32 	%r119, %r118, 8;
	add.s32 	%r8, %r119, 1;
	and.b32  	%r9, %r8, 15;
	setp.lt.u32 	%p25, %r118, 3840;
	@%p25 bra 	$L__BB17_7;
	and.b32  	%r120, %r8, 33554416;
	neg.s32 	%r191, %r120;
	mul.wide.u32 	%rd53, %r2, 16384;
	mul.wide.u32 	%rd54, %r193, 4;
	or.b64  	%rd55, %rd53, %rd54;
	add.s64 	%rd56, %rd55, %rd2;
	add.s64 	%rd72, %rd56, 8192;
$L__BB17_6:
	.pragma "nounroll";
	ld.global.f32 	%f187, [%rd72+-8192];
	add.f32 	%f188, %f312, %f187;
	ld.global.f32 	%f189, [%rd72+-7168];
	add.f32 	%f190, %f188, %f189;
	ld.global.f32 	%f191, [%rd72+-6144];
	add.f32 	%f192, %f190, %f191;
	ld.global.f32 	%f193, [%rd72+-5120];
	add.f32 	%f194, %f192, %f193;
	ld.global.f32 	%f195, [%rd72+-4096];
	add.f32 	%f196, %f194, %f195;
	ld.global.f32 	%f197, [%rd72+-3072];
	add.f32 	%f198, %f196, %f197;
	ld.global.f32 	%f199, [%rd72+-2048];
	add.f32 	%f200, %f198, %f199;
	ld.global.f32 	%f201, [%rd72+-1024];
	add.f32 	%f202, %f200, %f201;
	ld.global.f32 	%f203, [%rd72];
	add.f32 	%f204, %f202, %f203;
	ld.global.f32 	%f205, [%rd72+1024];
	add.f32 	%f206, %f204, %f205;
	ld.global.f32 	%f207, [%rd72+2048];
	add.f32 	%f208, %f206, %f207;
	ld.global.f32 	%f209, [%rd72+3072];
	add.f32 	%f210, %f208, %f209;
	ld.global.f32 	%f211, [%rd72+4096];
	add.f32 	%f212, %f210, %f211;
	ld.global.f32 	%f213, [%rd72+5120];
	add.f32 	%f214, %f212, %f213;
	ld.global.f32 	%f215, [%rd72+6144];
	add.f32 	%f216, %f214, %f215;
	ld.global.f32 	%f217, [%rd72+7168];
	add.f32 	%f312, %f216, %f217;
	add.s32 	%r193, %r193, 4096;
	add.s32 	%r191, %r191, 16;
	add.s64 	%rd72, %rd72, 16384;
	setp.ne.s32 	%p26, %r191, 0;
	@%p26 bra 	$L__BB17_6;
$L__BB17_7:
	setp.eq.s32 	%p27, %r9, 0;
	@%p27 bra 	$L__BB17_16;
	and.b32  	%r16, %r8, 7;
	setp.lt.u32 	%p28, %r9, 8;
	@%p28 bra 	$L__BB17_10;
	cvt.s64.s32 	%rd57, %r193;
	add.s64 	%rd58, %rd57, %rd4;
	shl.b64 	%rd59, %rd58, 2;
	add.s64 	%rd60, %rd2, %rd59;
	ld.global.f32 	%f219, [%rd60];
	add.f32 	%f220, %f312, %f219;
	ld.global.f32 	%f221, [%rd60+1024];
	add.f32 	%f222, %f220, %f221;
	ld.global.f32 	%f223, [%rd60+2048];
	add.f32 	%f224, %f222, %f223;
	ld.global.f32 	%f225, [%rd60+3072];
	add.f32 	%f226, %f224, %f225;
	ld.global.f32 	%f227, [%rd60+4096];
	add.f32 	%f228, %f226, %f227;
	ld.global.f32 	%f229, [%rd60+5120];
	add.f32 	%f230, %f228, %f229;
	ld.global.f32 	%f231, [%rd60+6144];
	add.f32 	%f232, %f230, %f231;
	ld.global.f32 	%f233, [%rd60+7168];
	add.f32 	%f312, %f232, %f233;
	add.s32 	%r193, %r193, 2048;
$L__BB17_10:
	setp.eq.s32 	%p29, %r16, 0;
	@%p29 bra 	$L__BB17_16;
	and.b32  	%r19, %r8, 3;
	setp.lt.u32 	%p30, %r16, 4;
	@%p30 bra 	$L__BB17_13;
	cvt.s64.s32 	%rd61, %r193;
	add.s64 	%rd62, %rd61, %rd4;
	shl.b64 	%rd63, %rd62, 2;
	add.s64 	%rd64, %rd2, %rd63;
	ld.global.f32 	%f235, [%rd64];
	add.f32 	%f236, %f312, %f235;
	ld.global.f32 	%f237, [%rd64+1024];
	add.f32 	%f238, %f236, %f237;
	ld.global.f32 	%f239, [%rd64+2048];
	add.f32 	%f240, %f238, %f239;
	ld.global.f32 	%f241, [%rd64+3072];
	add.f32 	%f312, %f240, %f241;
	add.s32 	%r193, %r193, 1024;
$L__BB17_13:
	setp.eq.s32 	%p31, %r19, 0;
	@%p31 bra 	$L__BB17_16;
	mul.wide.u32 	%rd65, %r2, 16384;
	add.s64 	%rd9, %rd2, %rd65;
	neg.s32 	%r196, %r19;
$L__BB17_15:
	.pragma "nounroll";
	mul.wide.s32 	%rd66, %r193, 4;
	add.s64 	%rd67, %rd9, %rd66;
	ld.global.f32 	%f242, [%rd67];
	add.f32 	%f312, %f312, %f242;
	add.s32 	%r193, %r193, 256;
	add.s32 	%r196, %r196, 1;
	setp.ne.s32 	%p32, %r196, 0;
	@%p32 bra 	$L__BB17_15;
$L__BB17_16:
	setp.lt.s32 	%p33, %r4, 256;
	@%p33 bra 	$L__BB17_21;
	// begin inline asm
	mov.u32 %r159, %laneid;
	// end inline asm
	mov.b32 	%r161, %f312;
	mov.b32 	%r162, 1;
	mov.b32 	%r183, 31;
	mov.b32 	%r184, -1;
	// begin inline asm
	shfl.sync.down.b32 %r160, %r161, %r162, %r183, %r184;
	// end inline asm
	setp.gt.s32 	%p49, %r159, 30;
	mov.b32 	%f277, %r160;
	add.f32 	%f278, %f312, %f277;
	selp.f32 	%f279, %f312, %f278, %p49;
	mov.b32 	%r166, %f279;
	mov.b32 	%r167, 2;
	// begin inline asm
	shfl.sync.down.b32 %r165, %r166, %r167, %r183, %r184;
	// end inline asm
	setp.gt.s32 	%p50, %r159, 29;
	mov.b32 	%f280, %r165;
	add.f32 	%f281, %f279, %f280;
	selp.f32 	%f282, %f279, %f281, %p50;
	mov.b32 	%r171, %f282;
	mov.b32 	%r172, 4;
	// begin inline asm
	shfl.sync.down.b32 %r170, %r171, %r172, %r183, %r184;
	// end inline asm
	setp.gt.s32 	%p51, %r159, 27;
	mov.b32 	%f283, %r170;
	add.f32 	%f284, %f282, %f283;
	selp.f32 	%f285, %f282, %f284, %p51;
	mov.b32 	%r176, %f285;
	mov.b32 	%r177, 8;
	// begin inline asm
	shfl.sync.down.b32 %r175, %r176, %r177, %r183, %r184;
	// end inline asm
	setp.gt.s32 	%p52, %r159, 23;
	mov.b32 	%f286, %r175;
	add.f32 	%f287, %f285, %f286;
	selp.f32 	%f288, %f285, %f287, %p52;
	mov.b32 	%r181, %f288;
	mov.b32 	%r182, 16;
	// begin inline asm
	shfl.sync.down.b32 %r180, %r181, %r182, %r183, %r184;
	// end inline asm
	setp.gt.s32 	%p53, %r159, 15;
	mov.b32 	%f289, %r180;
	add.f32 	%f16, %f288, %f289;
	selp.f32 	%f323, %f288, %f16, %p53;
	setp.ne.s32 	%p54, %r159, 0;
	@%p54 bra 	$L__BB17_19;
	shr.u32 	%r185, %r5, 3;
	and.b32  	%r186, %r185, 124;
	mov.u32 	%r187, _ZZN3cub18CUB_300001_SM_10006detail6reduce18DeviceReduceKernelINS2_10policy_hubIfyN4cuda3std3__44plusIfEEE10Policy1000EN6thrust24THRUST_300001_SM_1000_NS6detail15normal_iteratorINSD_10device_ptrIfEEEEyS9_fNS7_10__identityEEEvT0_PT3_T1_NS0_13GridEvenShareISN_EET2_T4_E12temp_storage;
	add.s32 	%r188, %r187, %r186;
	st.shared.f32 	[%r188+8], %f16;
$L__BB17_19:
	bar.sync 	0;
	setp.ne.s32 	%p55, %r5, 0;
	@%p55 bra 	$L__BB17_46;
	ld.shared.f32 	%f290, [_ZZN3cub18CUB_300001_SM_10006detail6reduce18DeviceReduceKernelINS2_10policy_hubIfyN4cuda3std3__44plusIfEEE10Policy1000EN6thrust24THRUST_300001_SM_1000_NS6detail15normal_iteratorINSD_10device_ptrIfEEEEyS9_fNS7_10__identityEEEvT0_PT3_T1_NS0_13GridEvenShareISN_EET2_T4_E12temp_storage+12];
	add.f32 	%f291, %f323, %f290;
	ld.shared.f32 	%f292, [_ZZN3cub18CUB_300001_SM_10006detail6reduce18DeviceReduceKernelINS2_10policy_hubIfyN4cuda3std3__44plusIfEEE10Policy1000EN6thrust24THRUST_300001_SM_1000_NS6detail15normal_iteratorINSD_10device_ptrIfEEEEyS9_fNS7_10__identityEEEvT0_PT3_T1_NS0_13GridEvenShareISN_EET2_T4_E12temp_storage+16];
	add.f32 	%f293, %f291, %f292;
	ld.shared.f32 	%f294, [_ZZN3cub18CUB_300001_SM_10006detail6reduce18DeviceReduceKernelINS2_10policy_hubIfyN4cuda3std3__44plusIfEEE10Policy1000EN6thrust24THRUST_300001_SM_1000_NS6detail15normal_iteratorINSD_10device_ptrIfEEEEyS9_fNS7_10__identityEEEvT0_PT3_T1_NS0_13GridEvenShareISN_EET2_T4_E12temp_storage+20];
	add.f32 	%f295, %f293, %f294;
	ld.shared.f32 	%f296, [_ZZN3cub18CUB_300001_SM_10006detail6reduce18DeviceReduceKernelINS2_10policy_hubIfyN4cuda3std3__44plusIfEEE10Policy1000EN6thrust24THRUST_300001_SM_1000_NS6detail15normal_iteratorINSD_10device_ptrIfEEEEyS9_fNS7_10__identityEEEvT0_PT3_T1_NS0_13GridEvenShareISN_EET2_T4_E12temp_storage+24];
	add.f32 	%f297, %f295, %f296;
	ld.shared.f32 	%f298, [_ZZN3cub18CUB_300001_SM_10006detail6reduce18DeviceReduceKernelINS2_10policy_hubIfyN4cuda3std3__44plusIfEEE10Policy1000EN6thrust24THRUST_300001_SM_1000_NS6detail15normal_iteratorINSD_10device_ptrIfEEEEyS9_fNS7_10__identityEEEvT0_PT3_T1_NS0_13GridEvenShareISN_EET2_T4_E12temp_storage+28];
	add.f32 	%f299, %f297, %f298;
	ld.shared.f32 	%f300, [_ZZN3cub18CUB_300001_SM_10006detail6reduce18DeviceReduceKernelINS2_10policy_hubIfyN4cuda3std3__44plusIfEEE10Policy1000EN6thrust24THRUST_300001_SM_1000_NS6detail15normal_iteratorINSD_10device_ptrIfEEEEyS9_fNS7_10__identityEEEvT0_PT3_T1_NS0_13GridEvenShareISN_EET2_T4_E12temp_storage+32];
	add.f32 	%f301, %f299, %f300;
	ld.shared.f32 	%f302, [_ZZN3cub18CUB_300001_SM_10006detail6reduce18DeviceReduceKernelINS2_10policy_hubIfyN4cuda3std3__44plusIfEEE10Policy1000EN6thrust24THRUST_300001_SM_1000_NS6detail15normal_iteratorINSD_10device_ptrIfEEEEyS9_fNS7_10__identityEEEvT0_PT3_T1_NS0_13GridEvenShareISN_EET2_T4_E12temp_storage+36];
	add.f32 	%f323, %f301, %f302;
	bra.uni 	$L__BB17_46;
$L__BB17_21:
	// begin inline asm
	mov.u32 %r121, %laneid;
	// end inline asm
	and.b32  	%r147, %r5, 992;
	add.s32 	%r148, %r147, 32;
	setp.gt.s32 	%p34, %r148, %r4;
	not.b32 	%r149, %r147;
	add.s32 	%r150, %r4, %r149;
	selp.b32 	%r145, %r150, 31, %p34;
	mov.b32 	%r123, %f312;
	mov.b32 	%r124, 1;
	mov.b32 	%r146, -1;
	// begin inline asm
	shfl.sync.down.b32 %r122, %r123, %r124, %r145, %r146;
	// end inline asm
	setp.lt.s32 	%p35, %r121, %r145;
	mov.b32 	%f243, %r122;
	add.f32 	%f244, %f312, %f243;
	selp.f32 	%f245, %f244, %f312, %p35;
	mov.b32 	%r128, %f245;
	mov.b32 	%r129, 2;
	// begin inline asm
	shfl.sync.down.b32 %r127, %r128, %r129, %r145, %r146;
	// end inline asm
	add.s32 	%r151, %r121, 2;
	setp.gt.s32 	%p36, %r151, %r145;
	mov.b32 	%f246, %r127;
	add.f32 	%f247, %f245, %f246;
	selp.f32 	%f248, %f245, %f247, %p36;
	mov.b32 	%r133, %f248;
	mov.b32 	%r134, 4;
	// begin inline asm
	shfl.sync.down.b32 %r132, %r133, %r134, %r145, %r146;
	// end inline asm
	add.s32 	%r152, %r121, 4;
	setp.gt.s32 	%p37, %r152, %r145;
	mov.b32 	%f249, %r132;
	add.f32 	%f250, %f248, %f249;
	selp.f32 	%f251, %f248, %f250, %p37;
	mov.b32 	%r138, %f251;
	mov.b32 	%r139, 8;
	// begin inline asm
	shfl.sync.down.b32 %r137, %r138, %r139, %r145, %r146;
	// end inline asm
	add.s32 	%r153, %r121, 8;
	setp.gt.s32 	%p38, %r153, %r145;
	mov.b32 	%f252, %r137;
	add.f32 	%f253, %f251, %f252;
	selp.f32 	%f254, %f251, %f253, %p38;
	mov.b32 	%r143, %f254;
	mov.b32 	%r144, 16;
	// begin inline asm
	shfl.sync.down.b32 %r142, %r143, %r144, %r145, %r146;
	// end inline asm
	add.s32 	%r154, %r121, 16;
	setp.gt.s32 	%p39, %r154, %r145;
	mov.b32 	%f255, %r142;
	add.f32 	%f256, %f254, %f255;
	selp.f32 	%f323, %f254, %f256, %p39;
	setp.ne.s32 	%p40, %r121, 0;
	@%p40 bra 	$L__BB17_23;
	shr.u32 	%r155, %r5, 3;
	and.b32  	%r156, %r155, 124;
	mov.u32 	%r157, _ZZN3cub18CUB_300001_SM_10006detail6reduce18DeviceReduceKernelINS2_10policy_hubIfyN4cuda3std3__44plusIfEEE10Policy1000EN6thrust24THRUST_300001_SM_1000_NS6detail15normal_iteratorINSD_10device_ptrIfEEEEyS9_fNS7_10__identityEEEvT0_PT3_T1_NS0_13GridEvenShareISN_EET2_T4_E12temp_storage;
	add.s32 	%r158, %r157, %r156;
	st.shared.f32 	[%r158+8], %f323;
$L__BB17_23:
	bar.sync 	0;
	setp.ne.s32 	%p41, %r5, 0;
	@%p41 bra 	$L__BB17_46;
	setp.gt.s32 	%p42, %r4, 32;
	ld.shared.f32 	%f257, [_ZZN3cub18CUB_300001_SM_10006detail6reduce18DeviceReduceKernelINS2_10policy_hubIfyN4cuda3std3__44plusIfEEE10Policy1000EN6thrust24THRUST_300001_SM_1000_NS6detail15normal_iteratorINSD_10device_ptrIfEEEEyS9_fNS7_10__identityEEEvT0_PT3_T1_NS0_13GridEvenShareISN_EET2_T4_E12temp_storage+12];
	add.f32 	%f258, %f323, %f257;
	selp.f32 	%f259, %f258, %f323, %p42;
	setp.gt.s32 	%p43, %r4, 64;
	ld.shared.f32 	%f260, [_ZZN3cub18CUB_300001_SM_10006detail6reduce18DeviceReduceKernelINS2_10policy_hubIfyN4cuda3std3__44plusIfEEE10Policy1000EN6thrust24THRUST_300001_SM_1000_NS6detail15normal_iteratorINSD_10device_ptrIfEEEEyS9_fNS7_10__identityEEEvT0_PT3_T1_NS0_13GridEvenShareISN_EET2_T4_E12temp_storage+16];
	add.f32 	%f261, %f260, %f259;
	selp.f32 	%f262, %f261, %f259, %p43;
	setp.gt.s32 	%p44, %r4, 96;
	ld.shared.f32 	%f263, [_ZZN3cub18CUB_300001_SM_10006detail6reduce18DeviceReduceKernelINS2_10policy_hubIfyN4cuda3std3__44plusIfEEE10Policy1000EN6thrust24THRUST_300001_SM_1000_NS6detail15normal_iteratorINSD_10device_ptrIfEEEEyS9_fNS7_10__identityEEEvT0_PT3_T1_NS0_13GridEvenShareISN_EET2_T4_E12temp_storage+20];
	add.f32 	%f264, %f263, %f262;
	selp.f32 	%f265, %f264, %f262, %p44;
	setp.gt.s32 	%p45, %r4, 128;
	ld.shared.f32 	%f266, [_ZZN3cub18CUB_300001_SM_10006detail6reduce18DeviceReduceKernelINS2_10policy_hubIfyN4cuda3std3__44plusIfEEE10Policy1000EN6thrust24THRUST_300001_SM_1000_NS6detail15normal_iteratorINSD_10device_ptrIfEEEEyS9_fNS7_10__identityEEEvT0_PT3_T1_NS0_13GridEvenShareISN_EET2_T4_E12temp_storage+24];
	add.f32 	%f267, %f266, %f265;
	selp.f32 	%f268, %f267, %f265, %p45;
	setp.gt.s32 	%p46, %r4, 160;
	ld.shared.f32 	%f269, [_ZZN3cub18CUB_300001_SM_10006detail6reduce18DeviceReduceKernelINS2_10policy_hubIfyN4cuda3std3__44plusIfEEE10Policy1000EN6thrust24THRUST_300001_SM_1000_NS6detail15normal_iteratorINSD_10device_ptrIfEEEEyS9_fNS7_10__identityEEEvT0_PT3_T1_NS0_13GridEvenShareISN_EET2_T4_E12temp_storage+28];
	add.f32 	%f270, %f269, %f268;
	selp.f32 	%f271, %f270, %f268, %p46;
	setp.gt.s32 	%p47, %r4, 192;
	ld.shared.f32 	%f272, [_ZZN3cub18CUB_300001_SM_10006detail6reduce18DeviceReduceKernelINS2_10policy_hubIfyN4cuda3std3__44plusIfEEE10Policy1000EN6thrust24THRUST_300001_SM_1000_NS6detail15normal_iteratorINSD_10device_ptrIfEEEEyS9_fNS7_10__identityEEEvT0_PT3_T1_NS0_13GridEvenShareISN_EET2_T4_E12temp_storage+32];
	add.f32 	%f273, %f272, %f271;
	selp.f32 	%f274, %f273, %f271, %p47;
	setp.gt.s32 	%p48, %r4, 224;
	ld.shared.f32 	%f275, [_ZZN3cub18CUB_300001_SM_10006detail6reduce18DeviceReduceKernelINS2_10policy_hubIfyN4cuda3std3__44plusIfEEE10Policy1000EN6thrust24THRUST_300001_SM_1000_NS6detail15normal_iteratorINSD_10device_ptrIfEEEEyS9_fNS7_10__identityEEEvT0_PT3_T1_NS0_13GridEvenShareISN_EET2_T4_E12temp_storage+36];
	add.f32 	%f276, %f275, %f274;
	selp.f32 	%f323, %f276, %f274, %p48;
	bra.uni 	$L__BB17_46;
$L__BB17_25:
	cvt.u32.u64 	%r52, %rd4;
	mov.u32 	%r27, %tid.x;
	add.s32 	%r53, %r27, %r52;
	mul.wide.u32 	%rd26, %r53, 4;
	add.s64 	%rd27, %rd2, %rd26;
	ld.global.f32 	%f41, [%rd27];
	ld.global.f32 	%f42, [%rd27+1024];
	ld.global.f32 	%f43, [%rd27+2048];
	ld.global.f32 	%f44, [%rd27+3072];
	ld.global.f32 	%f45, [%rd27+4096];
	ld.global.f32 	%f46, [%rd27+5120];
	ld.global.f32 	%f47, [%rd27+6144];
	ld.global.f32 	%f48, [%rd27+7168];
	ld.global.f32 	%f49, [%rd27+8192];
	ld.global.f32 	%f50, [%rd27+9216];
	ld.global.f32 	%f51, [%rd27+10240];
	ld.global.f32 	%f52, [%rd27+11264];
	ld.global.f32 	%f53, [%rd27+12288];
	ld.global.f32 	%f54, [%rd27+13312];
	ld.global.f32 	%f55, [%rd27+14336];
	ld.global.f32 	%f56, [%rd27+15360];
	add.f32 	%f57, %f41, %f42;
	add.f32 	%f58, %f43, %f44;
	add.f32 	%f59, %f45, %f46;
	add.f32 	%f60, %f47, %f48;
	add.f32 	%f61, %f49, %f50;
	add.f32 	%f62, %f51, %f52;
	add.f32 	%f63, %f53, %f54;
	add.f32 	%f64, %f55, %f56;
	add.f32 	%f65, %f57, %f58;
	add.f32 	%f66, %f59, %f60;
	add.f32 	%f67, %f61, %f62;
	add.f32 	%f68, %f63, %f64;
	add.f32 	%f69, %f65, %f66;
	add.f32 	%f70, %f67, %f68;
	add.f32 	%f322, %f69, %f70;
	setp.lt.u64 	%p2, %rd5, %rd3;
	@%p2 bra 	$L__BB17_42;
	cvt.u32.u64 	%r55, %rd3;
	cvt.u64.u32 	%rd28, %r27;
	add.s64 	%rd74, %rd4, %rd3;
	cvt.u32.u64 	%r28, %rd1;
	not.b32 	%r57, %r27;
	add.s32 	%r58, %r57, %r28;
	sub.s32 	%r59, %r58, %r55;
	sub.s32 	%r198, %r59, %r52;
	add.s64 	%rd29, %rd74, %rd28;
	shl.b64 	%rd30, %rd29, 2;
	add.s64 	%rd31, %rd30, %rd2;
	add.s64 	%rd73, %rd31, 8192;
	mov.b32 	%r199, 0;
	shl.b32 	%r60, %r1, 12;
	mov.u64 	%rd75, %rd4;
$L__BB17_27:
	cvt.s64.s32 	%rd15, %r60;
	add.s64 	%rd75, %rd75, %rd15;
	add.s64 	%rd32, %rd1, -4096;
	setp.gt.u64 	%p3, %rd75, %rd32;
	@%p3 bra 	$L__BB17_29;
	shl.b32 	%r61, %r1, 12;
	cvt.s64.s32 	%rd33, %r61;
	cvt.u64.u32 	%rd34, %r27;
	add.s64 	%rd35, %rd75, %rd34;
	shl.b64 	%rd36, %rd35, 2;
	add.s64 	%rd37, %rd2, %rd36;
	ld.global.f32 	%f71, [%rd37];
	ld.global.f32 	%f72, [%rd37+1024];
	ld.global.f32 	%f73, [%rd37+2048];
	ld.global.f32 	%f74, [%rd37+3072];
	ld.global.f32 	%f75, [%rd37+4096];
	ld.global.f32 	%f76, [%rd37+5120];
	ld.global.f32 	%f77, [%rd37+6144];
	ld.global.f32 	%f78, [%rd37+7168];
	ld.global.f32 	%f79, [%rd37+8192];
	ld.global.f32 	%f80, [%rd37+9216];
	ld.global.f32 	%f81, [%rd37+10240];
	ld.global.f32 	%f82, [%rd37+11264];
	ld.global.f32 	%f83, [%rd37+12288];
	ld.global.f32 	%f84, [%rd37+13312];
	ld.global.f32 	%f85, [%rd37+14336];
	ld.global.f32 	%f86, [%rd37+15360];
	add.f32 	%f87, %f322, %f71;
	add.f32 	%f88, %f72, %f73;
	add.f32 	%f89, %f74, %f75;
	add.f32 	%f90, %f76, %f77;
	add.f32 	%f91, %f78, %f79;
	add.f32 	%f92, %f80, %f81;
	add.f32 	%f93, %f82, %f83;
	add.f32 	%f94, %f84, %f85;
	add.f32 	%f95, %f87, %f88;
	add.f32 	%f96, %f89, %f90;
	add.f32 	%f97, %f91, %f92;
	add.f32 	%f98, %f93, %f94;
	add.f32 	%f99, %f95, %f96;
	add.f32 	%f100, %f97, %f98;
	add.f32 	%f101, %f99, %f100;
	add.f32 	%f322, %f101, %f86;
	sub.s64 	%rd38, %rd1, %rd75;
	setp.lt.u64 	%p4, %rd38, %rd33;
	add.s32 	%r199, %r199, 1;
	add.s64 	%rd74, %rd74, %rd33;
	sub.s32 	%r198, %r198, %r61;
	mul.wide.s32 	%rd39, %r61, 4;
	add.s64 	%rd73, %rd73, %rd39;
	@%p4 bra 	$L__BB17_42;
	bra.uni 	$L__BB17_27;
$L__BB17_29:
	setp.le.u64 	%p5, %rd1, %rd75;
	cvt.u32.u64 	%r62, %rd75;
	cvt.u32.u64 	%r63, %rd1;
	sub.s32 	%r64, %r63, %r62;
	setp.ge.s32 	%p6, %r27, %r64;
	or.pred  	%p7, %p5, %p6;
	@%p7 bra 	$L__BB17_42;
	cvt.u32.u64 	%r66, %rd15;
	cvt.u32.u64 	%r67, %rd4;
	not.b32 	%r68, %r27;
	add.s32 	%r69, %r68, %r28;
	add.s32 	%r70, %r66, %r67;
	sub.s32 	%r71, %r69, %r70;
	mul.lo.s32 	%r72, %r1, %r199;
	shl.b32 	%r73, %r72, 12;
	sub.s32 	%r74, %r71, %r73;
	shr.u32 	%r75, %r74, 8;
	add.s32 	%r34, %r75, 1;
	and.b32  	%r35, %r34, 15;
	setp.lt.u32 	%p8, %r74, 3840;
	mov.u32 	%r202, %r27;
	@%p8 bra 	$L__BB17_33;
	shr.u32 	%r76, %r198, 8;
	add.s32 	%r77, %r76, 1;
	and.b32  	%r78, %r77, 33554416;
	neg.s32 	%r200, %r78;
	mov.u32 	%r202, %r27;
$L__BB17_32:
	.pragma "nounroll";
	ld.global.f32 	%f103, [%rd73+-8192];
	add.f32 	%f104, %f322, %f103;
	ld.global.f32 	%f105, [%rd73+-7168];
	add.f32 	%f106, %f104, %f105;
	ld.global.f32 	%f107, [%rd73+-6144];
	add.f32 	%f108, %f106, %f107;
	ld.global.f32 	%f109, [%rd73+-5120];
	add.f32 	%f110, %f108, %f109;
	ld.global.f32 	%f111, [%rd73+-4096];
	add.f32 	%f112, %f110, %f111;
	ld.global.f32 	%f113, [%rd73+-3072];
	add.f32 	%f114, %f112, %f113;
	ld.global.f32 	%f115, [%rd73+-2048];
	add.f32 	%f116, %f114, %f115;
	ld.global.f32 	%f117, [%rd73+-1024];
	add.f32 	%f118, %f116, %f117;
	ld.global.f32 	%f119, [%rd73];
	add.f32 	%f120, %f118, %f119;
	ld.global.f32 	%f121, [%rd73+1024];
	add.f32 	%f122, %f120, %f121;
	ld.global.f32 	%f123, [%rd73+2048];
	add.f32 	%f124, %f122, %f123;
	ld.global.f32 	%f125, [%rd73+3072];
	add.f32 	%f126, %f124, %f125;
	ld.global.f32 	%f127, [%rd73+4096];
	add.f32 	%f128, %f126, %f127;
	ld.global.f32 	%f129, [%rd73+5120];
	add.f32 	%f130, %f128, %f129;
	ld.global.f32 	%f131, [%rd73+6144];
	add.f32 	%f132, %f130, %f131;
	ld.global.f32 	%f133, [%rd73+7168];
	add.f32 	%f322, %f132, %f133;
	add.s32 	%r202, %r202, 4096;
	add.s32 	%r200, %r200, 16;
	add.s64 	%rd73, %rd73, 16384;
	setp.ne.s32 	%p9, %r200, 0;
	@%p9 bra 	$L__BB17_32;
$L__BB17_33:
	setp.eq.s32 	%p10, %r35, 0;
	@%p10 bra 	$L__BB17_42;
	and.b32  	%r42, %r34, 7;
	setp.lt.u32 	%p11, %r35, 8;
	@%p11 bra 	$L__BB17_36;
	cvt.u64.u32 	%rd40, %r202;
	add.s64 	%rd41, %rd75, %rd40;
	shl.b64 	%rd42, %rd41, 2;
	add.s64 	%rd43, %rd2, %rd42;
	ld.global.f32 	%f135, [%rd43];
	add.f32 	%f136, %f322, %f135;
	ld.global.f32 	%f137, [%rd43+1024];
	add.f32 	%f138, %f136, %f137;
	ld.global.f32 	%f139, [%rd43+2048];
	add.f32 	%f140, %f138, %f139;
	ld.global.f32 	%f141, [%rd43+3072];
	add.f32 	%f142, %f140, %f141;
	ld.global.f32 	%f143, [%rd43+4096];
	add.f32 	%f144, %f142, %f143;
	ld.global.f32 	%f145, [%rd43+5120];
	add.f32 	%f146, %f144, %f145;
	ld.global.f32 	%f147, [%rd43+6144];
	add.f32 	%f148, %f146, %f147;
	ld.global.f32 	%f149, [%rd43+7168];
	add.f32 	%f322, %f148, %f149;
	add.s32 	%r202, %r202, 2048;
$L__BB17_36:
	setp.eq.s32 	%p12, %r42, 0;
	@%p12 bra 	$L__BB17_42;
	setp.lt.u32 	%p13, %r42, 4;
	@%p13 bra 	$L__BB17_39;
	cvt.u64.u32 	%rd44, %r202;
	add.s64 	%rd45, %rd75, %rd44;
	shl.b64 	%rd46, %rd45, 2;
	add.s64 	%rd47, %rd2, %rd46;
	ld.global.f32 	%f151, [%rd47];
	add.f32 	%f152, %f322, %f151;
	ld.global.f32 	%f153, [%rd47+1024];
	add.f32 	%f154, %f152, %f153;
	ld.global.f32 	%f155, [%rd47+2048];
	add.f32 	%f156, %f154, %f155;
	ld.global.f32 	%f157, [%rd47+3072];
	add.f32 	%f322, %f156, %f157;
	add.s32 	%r202, %r202, 1024;
$L__BB17_39:
	and.b32  	%r79, %r34, 3;
	setp.eq.s32 	%p14, %r79, 0;
	@%p14 bra 	$L__BB17_42;
	cvt.u64.u32 	%rd48, %r202;
	add.s64 	%rd49, %rd48, %rd74;
	shl.b64 	%rd50, %rd49, 2;
	add.s64 	%rd77, %rd2, %rd50;
	cvt.u16.u32 	%rs1, %r198;
	shr.u16 	%rs2, %rs1, 8;
	add.s16 	%rs3, %rs2, 1;
	cvt.u32.u16 	%r80, %rs3;
	and.b32  	%r81, %r80, 3;
	neg.s32 	%r205, %r81;
$L__BB17_41:
	.pragma "nounroll";
	ld.global.f32 	%f158, [%rd77];
	add.f32 	%f322, %f322, %f158;
	add.s64 	%rd77, %rd77, 1024;
	add.s32 	%r205, %r205, 1;
	setp.ne.s32 	%p15, %r205, 0;
	@%p15 bra 	$L__BB17_41;
$L__BB17_42:
	// begin inline asm
	mov.u32 %r82, %laneid;
	// end inline asm
	mov.b32 	%r84, %f322;
	mov.b32 	%r85, 1;
	mov.b32 	%r106, 31;
	mov.b32 	%r107, -1;
	// begin inline asm
	shfl.sync.down.b32 %r83, %r84, %r85, %r106, %r107;
	// end inline asm
	setp.gt.s32 	%p16, %r82, 30;
	mov.b32 	%f159, %r83;
	add.f32 	%f160, %f322, %f159;
	selp.f32 	%f161, %f322, %f160, %p16;
	mov.b32 	%r89, %f161;
	mov.b32 	%r90, 2;
	// begin inline asm
	shfl.sync.down.b32 %r88, %r89, %r90, %r106, %r107;
	// end inline asm
	setp.gt.s32 	%p17, %r82, 29;
	mov.b32 	%f162, %r88;
	add.f32 	%f163, %f161, %f162;
	selp.f32 	%f164, %f161, %f163, %p17;
	mov.b32 	%r94, %f164;
	mov.b32 	%r95, 4;
	// begin inline asm
	shfl.sync.down.b32 %r93, %r94, %r95, %r106, %r107;
	// end inline asm
	setp.gt.s32 	%p18, %r82, 27;
	mov.b32 	%f165, %r93;
	add.f32 	%f166, %f164, %f165;
	selp.f32 	%f167, %f164, %f166, %p18;
	mov.b32 	%r99, %f167;
	mov.b32 	%r100, 8;
	// begin inline asm
	shfl.sync.down.b32 %r98, %r99, %r100, %r106, %r107;
	// end inline asm
	setp.gt.s32 	%p19, %r82, 23;
	mov.b32 	%f168, %r98;
	add.f32 	%f169, %f167, %f168;
	selp.f32 	%f170, %f167, %f169, %p19;
	mov.b32 	%r104, %f170;
	mov.b32 	%r105, 16;
	// begin inline asm
	shfl.sync.down.b32 %r103, %r104, %r105, %r106, %r107;
	// end inline asm
	setp.gt.s32 	%p20, %r82, 15;
	mov.b32 	%f171, %r103;
	add.f32 	%f37, %f170, %f171;
	selp.f32 	%f323, %f170, %f37, %p20;
	setp.ne.s32 	%p21, %r82, 0;
	@%p21 bra 	$L__BB17_44;
	shr.u32 	%r108, %r27, 3;
	and.b32  	%r109, %r108, 124;
	mov.u32 	%r110, _ZZN3cub18CUB_300001_SM_10006detail6reduce18DeviceReduceKernelINS2_10policy_hubIfyN4cuda3std3__44plusIfEEE10Policy1000EN6thrust24THRUST_300001_SM_1000_NS6detail15normal_iteratorINSD_10device_ptrIfEEEEyS9_fNS7_10__identityEEEvT0_PT3_T1_NS0_13GridEvenShareISN_EET2_T4_E12temp_storage;
	add.s32 	%r111, %r110, %r109;
	st.shared.f32 	[%r111+8], %f37;
$L__BB17_44:
	bar.sync 	0;
	setp.ne.s32 	%p22, %r27, 0;
	@%p22 bra 	$L__BB17_46;
	ld.shared.f32 	%f172, [_ZZN3cub18CUB_300001_SM_10006detail6reduce18DeviceReduceKernelINS2_10policy_hubIfyN4cuda3std3__44plusIfEEE10Policy1000EN6thrust24THRUST_300001_SM_1000_NS6detail15normal_iteratorINSD_10device_ptrIfEEEEyS9_fNS7_10__identityEEEvT0_PT3_T1_NS0_13GridEvenShareISN_EET2_T4_E12temp_storage+12];
	add.f32 	%f173, %f323, %f172;
	ld.shared.f32 	%f174, [_ZZN3cub18CUB_300001_SM_10006detail6reduce18DeviceReduceKernelINS2_10policy_hubIfyN4cuda3std3__44plusIfEEE10Policy1000EN6thrust24THRUST_300001_SM_1000_NS6detail15normal_iteratorINSD_10device_ptrIfEEEEyS9_fNS7_10__identityEEEvT0_PT3_T1_NS0_13GridEvenShareISN_EET2_T4_E12temp_storage+16];
	add.f32 	%f175, %f173, %f174;
	ld.shared.f32 	%f176, [_ZZN3cub18CUB_300001_SM_10006detail6reduce18DeviceReduceKernelINS2_10policy_hubIfyN4cuda3std3__44plusIfEEE10Policy1000EN6thrust24THRUST_300001_SM_1000_NS6detail15normal_iteratorINSD_10device_ptrIfEEEEyS9_fNS7_10__identityEEEvT0_PT3_T1_NS0_13GridEvenShareISN_EET2_T4_E12temp_storage+20];
	add.f32 	%f177, %f175, %f176;
	ld.shared.f32 	%f178, [_ZZN3cub18CUB_300001_SM_10006detail6reduce18DeviceReduceKernelINS2_10policy_hubIfyN4cuda3std3__44plusIfEEE10Policy1000EN6thrust24THRUST_300001_SM_1000_NS6detail15normal_iteratorINSD_10device_ptrIfEEEEyS9_fNS7_10__identityEEEvT0_PT3_T1_NS0_13GridEvenShareISN_EET2_T4_E12temp_storage+24];
	add.f32 	%f179, %f177, %f178;
	ld.shared.f32 	%f180, [_ZZN3cub18CUB_300001_SM_10006detail6reduce18DeviceReduceKernelINS2_10policy_hubIfyN4cuda3std3__44plusIfEEE10Policy1000EN6thrust24THRUST_300001_SM_1000_NS6detail15normal_iteratorINSD_10device_ptrIfEEEEyS9_fNS7_10__identityEEEvT0_PT3_T1_NS0_13GridEvenShareISN_EET2_T4_E12temp_storage+28];
	add.f32 	%f181, %f179, %f180;
	ld.shared.f32 	%f182, [_ZZN3cub18CUB_300001_SM_10006detail6reduce18DeviceReduceKernelINS2_10policy_hubIfyN4cuda3std3__44plusIfEEE10Policy1000EN6thrust24THRUST_300001_SM_1000_NS6detail15normal_iteratorINSD_10device_ptrIfEEEEyS9_fNS7_10__identityEEEvT0_PT3_T1_NS0_13GridEvenShareISN_EET2_T4_E12temp_storage+32];
	add.f32 	%f183, %f181, %f182;
	ld.shared.f32 	%f184, [_ZZN3cub18CUB_300001_SM_10006detail6reduce18DeviceReduceKernelINS2_10policy_hubIfyN4cuda3std3__44plusIfEEE10Policy1000EN6thrust24THRUST_300001_SM_1000_NS6detail15normal_iteratorINSD_10device_ptrIfEEEEyS9_fNS7_10__identityEEEvT0_PT3_T1_NS0_13GridEvenShareISN_EET2_T4_E12temp_storage+36];
	add.f32 	%f323, %f183, %f184;
$L__BB17_46:
	mov.u32 	%r189, %tid.x;
	setp.ne.s32 	%p56, %r189, 0;
	@%p56 bra 	$L__BB17_48;
	ld.param.u64 	%rd71, [_ZN3cub18CUB_300001_SM_10006detail6reduce18DeviceReduceKernelINS2_10policy_hubIfyN4cuda3std3__44plusIfEEE10Policy1000EN6thrust24THRUST_300001_SM_1000_NS6detail15normal_iteratorINSD_10device_ptrIfEEEEyS9_fNS7_10__identityEEEvT0_PT3_T1_NS0_13GridEvenShareISN_EET2_T4__param_1];
	cvta.to.global.u64 	%rd68, %rd71;
	mul.wide.u32 	%rd69, %r2, 4;
	add.s64 	%rd70, %rd68, %rd69;
	st.global.f32 	[%rd70], %f323;
$L__BB17_48:
	ret;

}


// ===== COMPILED SASS (sm_100) =====

	.target	sm_100

	.elftype	@"ET_EXEC"


//--------------------- .note.nv.tkinfo           --------------------------
	.section	.note.nv.tkinfo,"",@"SHT_NOTE"
	.sectionflags	@"SHF_NOTE_NV_TKINFO"
	.tkinfo
        /*0018*/ 	.word	0x00000002
        /*0030*/ 	.string	""
        /*0030*/ 	.string	"ptxas"
        /*0030*/ 	.string	"Cuda compilation tools, release 13.0, V13.0.88"
        /*0030*/ 	.string	"Build cuda_13.0.r13.0/compiler.36424714_0"
        /*0030*/ 	.string	"-arch sm_100 -m 64 "



//--------------------- .note.nv.cuinfo           --------------------------
	.section	.note.nv.cuinfo,"",@"SHT_NOTE"
	.sectionflags	@"SHF_NOTE_NV_CUINFO"
        /*0018*/ 	.short	0x0002
        /*001a*/ 	.short	0x0064
        /*001c*/ 	.short	0x0082
	.zero		2


//--------------------- .nv.info                  --------------------------
	.section	.nv.info,"",@"SHT_CUDA_INFO"
	.align	4


	//----- nvinfo : EIATTR_REGCOUNT
	.align		4
        /*0000*/ 	.byte	0x04, 0x2f
        /*0002*/ 	.short	(.L_44 - .L_43)
	.align		4
.L_43:
        /*0004*/ 	.word	index@(_ZN3cub18CUB_300001_SM_10006detail11EmptyKernelIvEEvv)
        /*0008*/ 	.word	0x00000004


	//----- nvinfo : EIATTR_FRAME_SIZE
	.align		4
.L_44:
        /*000c*/ 	.byte	0x04, 0x11
        /*000e*/ 	.short	(.L_46 - .L_45)
	.align		4
.L_45:
        /*0010*/ 	.word	index@(_ZN3cub18CUB_300001_SM_10006detail11EmptyKernelIvEEvv)
        /*0014*/ 	.word	0x00000000


	//----- nvinfo : EIATTR_REGCOUNT
	.align		4
.L_46:
        /*0018*/ 	.byte	0x04, 0x2f
        /*001a*/ 	.short	(.L_48 - .L_47)
	.align		4
.L_47:
        /*001c*/ 	.word	index@(_ZN3cub18CUB_300001_SM_10006detail8for_each13static_kernelINS2_12policy_hub_t12policy_500_tEmN6thrust24THRUST_300001_SM_1000_NS8cuda_cub20__uninitialized_fill7functorINS7_10device_ptrIfEEfEEEEvT0_T1_)
        /*0020*/ 	.word	0x00000008


	//----- nvinfo : EIATTR_FRAME_SIZE
	.align		4
.L_48:
        /*0024*/ 	.byte	0x04, 0x11
        /*0026*/ 	.short	(.L_50 - .L_49)
	.align		4
.L_49:
        /*0028*/ 	.word	index@(_ZN3cub18CUB_300001_SM_10006detail8for_each13static_kernelINS2_12policy_hub_t12policy_500_tEmN6thrust24THRUST_300001_SM_1000_NS8cuda_cub20__uninitialized_fill7functorINS7_10device_ptrIfEEfEEEEvT0_T1_)
        /*002c*/ 	.word	0x00000000


	//----- nvinfo : EIATTR_REGCOUNT
	.align		4
.L_50:
        /*0030*/ 	.byte	0x04, 0x2f
        /*0032*/ 	.short	(.L_52 - .L_51)
	.align		4
.L_51:
        /*0034*/ 	.word	index@(_ZN3cub18CUB_300001_SM_10006detail9transform16transform_kernelINS2_10policy_hubILb1EN4cuda3std3__45tupleIJN6thrust24THRUST_300001_SM_1000_NS6detail15normal_iteratorINSA_10device_ptrIKfEEEEEEEE10policy1000Ei11variance_opNSC_INSD_IfEEEEJPSE_EEEvT0_iT1_T2_DpNS2_10kernel_argIT3_EE)
        /*0038*/ 	.word	0x0000001c


	//----- nvinfo : EIATTR_FRAME_SIZE
	.align		4
.L_52:
        /*003c*/ 	.byte	0x04, 0x11
        /*003e*/ 	.short	(.L_54 - .L_53)
	.align		4
.L_53:
        /*0040*/ 	.word	index@(_ZN3cub18CUB_300001_SM_10006detail9transform16transform_kernelINS2_10policy_hubILb1EN4cuda3std3__45tupleIJN6thrust24THRUST_300001_SM_1000_NS6detail15normal_iteratorINSA_10device_ptrIKfEEEEEEEE10policy1000Ei11variance_opNSC_INSD_IfEEEEJPSE_EEEvT0_iT1_T2_DpNS2_10kernel_argIT3_EE)
        /*0044*/ 	.word	0x00000000


	//----- nvinfo : EIATTR_REGCOUNT
	.align		4
.L_54:
        /*0048*/ 	.byte	0x04, 0x2f
        /*004a*/ 	.short	(.L_56 - .L_55)
	.align		4
.L_55:
        /*004c*/ 	.word	index@(_ZN3cub18CUB_300001_SM_10006detail9transform16transform_kernelINS2_10policy_hubILb1EN4cuda3std3__45tupleIJN6thrust24THRUST_300001_SM_1000_NS6detail15normal_iteratorINSA_10device_ptrIKfEEEEEEEE10policy1000El11variance_opNSC_INSD_IfEEEEJPSE_EEEvT0_iT1_T2_DpNS2_10kernel_argIT3_EE)
        /*0050*/ 	.word	0x0000001c


	//----- nvinfo : EIATTR_FRAME_SIZE
	.align		4
.L_56:
        /*0054*/ 	.byte	0x04, 0x11
        /*0056*/ 	.short	(.L_58 - .L_57)
	.align		4
.L_57:
        /*0058*/ 	.word	index@(_ZN3cub18CUB_300001_SM_10006detail9transform16transform_kernelINS2_10policy_hubILb1EN4cuda3std3__45tupleIJN6thrust24THRUST_300001_SM_1000_NS6detail15normal_iteratorINSA_10device_ptrIKfEEEEEEEE10policy1000El11variance_opNSC_INSD_IfEEEEJPSE_EEEvT0_iT1_T2_DpNS2_10kernel_argIT3_EE)
        /*005c*/ 	.word	0x00000000


	//----- nvinfo : EIATTR_REGCOUNT
	.align		4
.L_58:
        /*0060*/ 	.byte	0x04, 0x2f
        /*0062*/ 	.short	(.L_60 - .L_59)
	.align		4
.L_59:
        /*0064*/ 	.word	index@(_ZN3cub18CUB_300001_SM_10006detail6reduce28DeviceReduceSingleTileKernelINS2_10policy_hubIfjN4cuda3std3__44plusIfEEE10Policy1000EN6thrust24THRUST_300001_SM_1000_NS6detail15normal_iteratorINSD_10device_ptrIKfEEEEPfjS9_ff11variance_opEEvT0_T1_T2_T3_T4_T6_)
        /*0068*/ 	.word	0x00000020


	//----- nvinfo : EIATTR_FRAME_SIZE
	.align		4
.L_60:
        /*006c*/ 	.byte	0x04, 0x11
        /*006e*/ 	.short	(.L_62 - .L_61)
	.align		4
.L_61:
        /*0070*/ 	.word	index@(_ZN3cub18CUB_300001_SM_10006detail6reduce28DeviceReduceSingleTileKernelINS2_10policy_hubIfjN4cuda3std3__44plusIfEEE10Policy1000EN6thrust24THRUST_300001_SM_1000_NS6detail15normal_iteratorINSD_10device_ptrIKfEEEEPfjS9_ff11variance_opEEvT0_T1_T2_T3_T4_T6_)
        /*0074*/ 	.word	0x00000000


	//----- nvinfo : EIATTR_REGCOUNT
	.align		4
.L_62:
        /*0078*/ 	.byte	0x04, 0x2f
        /*007a*/ 	.short	(.L_64 - .L_63)
	.align		4
.L_63:
        /*007c*/ 	.word	index@(_ZN3cub18CUB_300001_SM_10006detail6reduce18DeviceReduceKernelINS2_10policy_hubIfjN4cuda3std3__44plusIfEEE10Policy1000EN6thrust24THRUST_300001_SM_1000_NS6detail15normal_iteratorINSD_10device_ptrIKfEEEEjS9_f11variance_opEEvT0_PT3_T1_NS0_13GridEvenShareISO_EET2_T4_)
        /*0080*/ 	.word	0x00000020


	//----- nvinfo : EIATTR_FRAME_SIZE
	.align		4
.L_64:
        /*0084*/ 	.byte	0x04, 0x11
        /*0086*/ 	.short	(.L_66 - .L_65)
	.align		4
.L_65:
        /*0088*/ 	.word	index@(_ZN3cub18CUB_300001_SM_10006detail6reduce18DeviceReduceKernelINS2_10policy_hubIfjN4cuda3std3__44plusIfEEE10Policy1000EN6thrust24THRUST_300001_SM_1000_NS6detail15normal_iteratorINSD_10device_ptrIKfEEEEjS9_f11variance_opEEvT0_PT3_T1_NS0_13GridEvenShareISO_EET2_T4_)
        /*008c*/ 	.word	0x00000000


	//----- nvinfo : EIATTR_REGCOUNT
	.align		4
.L_66:
        /*0090*/ 	.byte	0x04, 0x2f
        /*0092*/ 	.short	(.L_68 - .L_67)
	.align		4
.L_67:
        /*0094*/ 	.word	index@(_ZN3cub18CUB_300001_SM_10006detail6reduce28DeviceReduceSingleTileKernelINS2_10policy_hubIfjN4cuda3std3__44plusIfEEE10Policy1000EPfSC_iS9_ffNS7_10__identityEEEvT0_T1_T2_T3_T4_T6_)
        /*0098*/ 	.word	0x0000001e


	//----- nvinfo : EIATTR_FRAME_SIZE
	.align		4
.L_68:
        /*009c*/ 	.byte	0x04, 0x11
        /*009e*/ 	.short	(.L_70 - .L_69)
	.align		4
.L_69:
        /*00a0*/ 	.word	index@(_ZN3cub18CUB_300001_SM_10006detail6reduce28DeviceReduceSingleTileKernelINS2_10policy_hubIfjN4cuda3std3__44plusIfEEE10Policy1000EPfSC_iS9_ffNS7_10__identityEEEvT0_T1_T2_T3_T4_T6_)
        /*00a4*/ 	.word	0x00000000


	//----- nvinfo : EIATTR_REGCOUNT
	.align		4
.L_70:
        /*00a8*/ 	.byte	0x04, 0x2f
        /*00aa*/ 	.short	(.L_72 - .L_71)
	.align		4
.L_71:
        /*00ac*/ 	.word	index@(_ZN3cub18CUB_300001_SM_10006detail6reduce28DeviceReduceSingleTileKernelINS2_10policy_hubIfyN4cuda3std3__44plusIfEEE10Policy1000EN6thrust24THRUST_300001_SM_1000_NS6detail15normal_iteratorINSD_10device_ptrIKfEEEEPfyS9_ff11variance_opEEvT0_T1_T2_T3_T4_T6_)
        /*00b0*/ 	.word	0x00000020


	//----- nvinfo : EIATTR_FRAME_SIZE
	.align		4
.L_72:
        /*00b4*/ 	.byte	0x04, 0x11
        /*00b6*/ 	.short	(.L_74 - .L_73)
	.align		4
.L_73:
        /*00b8*/ 	.word	index@(_ZN3cub18CUB_300001_SM_10006detail6reduce28DeviceReduceSingleTileKernelINS2_10policy_hubIfyN4cuda3std3__44plusIfEEE10Policy1000EN6thrust24THRUST_300001_SM_1000_NS6detail15normal_iteratorINSD_10device_ptrIKfEEEEPfyS9_ff11variance_opEEvT0_T1_T2_T3_T4_T6_)
        /*00bc*/ 	.word	0x00000000


	//----- nvinfo : EIATTR_REGCOUNT
	.align		4
.L_74:
        /*00c0*/ 	.byte	0x04, 0x2f
        /*00c2*/ 	.short	(.L_76 - .L_75)
	.align		4
.L_75:
        /*00c4*/ 	.word	index@(_ZN3cub18CUB_300001_SM_10006detail6reduce18DeviceReduceKernelINS2_10policy_hubIfyN4cuda3std3__44plusIfEEE10Policy1000EN6thrust24THRUST_300001_SM_1000_NS6detail15normal_iteratorINSD_10device_ptrIKfEEEEyS9_f11variance_opEEvT0_PT3_T1_NS0_13GridEvenShareISO_EET2_T4_)
        /*00c8*/ 	.word	0x0000001d


	//----- nvinfo : EIATTR_FRAME_SIZE
	.align		4
.L_76:
        /*00cc*/ 	.byte	0x04, 0x11
        /*00ce*/ 	.short	(.L_78 - .L_77)
	.align		4
.L_77:
        /*00d0*/ 	.word	index@(_ZN3cub18CUB_300001_SM_10006detail6reduce18DeviceReduceKernelINS2_10policy_hubIfyN4cuda3std3__44plusIfEEE10Policy1000EN6thrust24THRUST_300001_SM_1000_NS6detail15normal_iteratorINSD_10device_ptrIKfEEEEyS9_f11variance_opEEvT0_PT3_T1_NS0_13GridEvenShareISO_EET2_T4_)
        /*00d4*/ 	.word	0x00000000


	//----- nvinfo : EIATTR_REGCOUNT
	.align		4
.L_78:
        /*00d8*/ 	.byte	0x04, 0x2f
        /*00da*/ 	.short	(.L_80 - .L_79)
	.align		4
.L_79:
        /*00dc*/ 	.word	index@(_ZN3cub18CUB_300001_SM_10006detail6reduce28DeviceReduceSingleTileKernelINS2_10policy_hubIfyN4cuda3std3__44plusIfEEE10Policy1000EPfSC_iS9_ffNS7_10__identityEEEvT0_T1_T2_T3_T4_T6_)
        /*00e0*/ 	.word	0x0000001e


	//----- nvinfo : EIATTR_FRAME_SIZE
	.align		4
.L_80:
        /*00e4*/ 	.byte	0x04, 0x11
        /*00e6*/ 	.short	(.L_82 - .L_81)
	.align		4
.L_81:
        /*00e8*/ 	.word	index@(_ZN3cub18CUB_300001_SM_10006detail6reduce28DeviceReduceSingleTileKernelINS2_10policy_hubIfyN4cuda3std3__44plusIfEEE10Policy1000EPfSC_iS9_ffNS7_10__identityEEEvT0_T1_T2_T3_T4_T6_)
        /*00ec*/ 	.word	0x00000000


	//----- nvinfo : EIATTR_REGCOUNT
	.align		4
.L_82:
        /*00f0*/ 	.byte	0x04, 0x2f
        /*00f2*/ 	.short	(.L_84 - .L_83)
	.align		4
.L_83:
        /*00f4*/ 	.word	index@(_ZN3cub18CUB_300001_SM_10006detail6reduce28DeviceReduceSingleTileKernelINS2_10policy_hubIfjN4cuda3std3__44plusIfEEE10Policy1000EN6thrust24THRUST_300001_SM_1000_NS6detail15normal_iteratorINSD_10device_ptrIKfEEEEPfjS9_ffNS7_10__identityEEEvT0_T1_T2_T3_T4_T6_)
        /*00f8*/ 	.word	0x00000020


	//----- nvinfo : EIATTR_FRAME_SIZE
	.align		4
.L_84:
        /*00fc*/ 	.byte	0x04, 0x11
        /*00fe*/ 	.short	(.L_86 - .L_85)
	.align		4
.L_85:
        /*0100*/ 	.word	index@(_ZN3cub18CUB_300001_SM_10006detail6reduce28DeviceReduceSingleTileKernelINS2_10policy_hubIfjN4cuda3std3__44plusIfEEE10Policy1000EN6thrust24THRUST_300001_SM_1000_NS6detail15normal_iteratorINSD_10device_ptrIKfEEEEPfjS9_ffNS7_10__identityEEEvT0_T1_T2_T3_T4_T6_)
        /*0104*/ 	.word	0x00000000


	//----- nvinfo : EIATTR_REGCOUNT
	.align		4
.L_86:
        /*0108*/ 	.byte	0x04, 0x2f
        /*010a*/ 	.short	(.L_88 - .L_87)
	.align		4
.L_87:
        /*010c*/ 	.word	index@(_ZN3cub18CUB_300001_SM_10006detail6reduce18DeviceReduceKernelINS2_10policy_hubIfjN4cuda3std3__44plusIfEEE10Policy1000EN6thrust24THRUST_300001_SM_1000_NS6detail15normal_iteratorINSD_10device_ptrIKfEEEEjS9_fNS7_10__identityEEEvT0_PT3_T1_NS0_13GridEvenShareISO_EET2_T4_)
        /*0110*/ 	.word	0x00000020


	//----- nvinfo : EIATTR_FRAME_SIZE
	.align		4
.L_88:
        /*0114*/ 	.byte	0x04, 0x11
        /*0116*/ 	.short	(.L_90 - .L_89)
	.align		4
.L_89:
        /*0118*/ 	.word	index@(_ZN3cub18CUB_300001_SM_10006detail6reduce18DeviceReduceKernelINS2_10policy_hubIfjN4cuda3std3__44plusIfEEE10Policy1000EN6thrust24THRUST_300001_SM_1000_NS6detail15normal_iteratorINSD_10device_ptrIKfEEEEjS9_fNS7_10__identityEEEvT0_PT3_T1_NS0_13GridEvenShareISO_EET2_T4_)
        /*011c*/ 	.word	0x00000000


	//----- nvinfo : EIATTR_REGCOUNT
	.align		4
.L_90:
        /*0120*/ 	.byte	0x04, 0x2f
        /*0122*/ 	.short	(.L_92 - .L_91)
	.align		4
.L_91:
        /*0124*/ 	.word	index@(_ZN3cub18CUB_300001_SM_10006detail6reduce28DeviceReduceSingleTileKernelINS2_10policy_hubIfyN4cuda3std3__44plusIfEEE10Policy1000EN6thrust24THRUST_300001_SM_1000_NS6detail15normal_iteratorINSD_10device_ptrIKfEEEEPfyS9_ffNS7_10__identityEEEvT0_T1_T2_T3_T4_T6_)
        /*0128*/ 	.word	0x00000020


	//----- nvinfo : EIATTR_FRAME_SIZE
	.align		4
.L_92:
        /*012c*/ 	.byte	0x04, 0x11
        /*012e*/ 	.short	(.L_94 - .L_93)
	.align		4
.L_93:
        /*0130*/ 	.word	index@(_ZN3cub18CUB_300001_SM_10006detail6reduce28DeviceReduceSingleTileKernelINS2_10policy_hubIfyN4cuda3std3__44plusIfEEE10Policy1000EN6thrust24THRUST_300001_SM_1000_NS6detail15normal_iteratorINSD_10device_ptrIKfEEEEPfyS9_ffNS7_10__identityEEEvT0_T1_T2_T3_T4_T6_)
        /*0134*/ 	.word	0x00000000


	//----- nvinfo : EIATTR_REGCOUNT
	.align		4
.L_94:
        /*0138*/ 	.byte	0x04, 0x2f
        /*013a*/ 	.short	(.L_96 - .L_95)
	.align		4
.L_95:
        /*013c*/ 	.word	index@(_ZN3cub18CUB_300001_SM_10006detail6reduce18DeviceReduceKernelINS2_10policy_hubIfyN4cuda3std3__44plusIfEEE10Policy1000EN6thrust24THRUST_300001_SM_1000_NS6detail15normal_iteratorINSD_10device_ptrIKfEEEEyS9_fNS7_10__identityEEEvT0_PT3_T1_NS0_13GridEvenShareISO_EET2_T4_)
        /*0140*/ 	.word	0x0000001e


	//----- nvinfo : EIATTR_FRAME_SIZE
	.align		4
.L_96:
        /*0144*/ 	.byte	0x04, 0x11
        /*0146*/ 	.short	(.L_98 - .L_97)
	.align		4
.L_97:
        /*0148*/ 	.word	index@(_ZN3cub18CUB_300001_SM_10006detail6reduce18DeviceReduceKernelINS2_10policy_hubIfyN4cuda3std3__44plusIfEEE10Policy1000EN6thrust24THRUST_300001_SM_1000_NS6detail15normal_iteratorINSD_10device_ptrIKfEEEEyS9_fNS7_10__identityEEEvT0_PT3_T1_NS0_13GridEvenShareISO_EET2_T4_)
        /*014c*/ 	.word	0x00000000


	//----- nvinfo : EIATTR_REGCOUNT
	.align		4
.L_98:
        /*0150*/ 	.byte	0x04, 0x2f
        /*0152*/ 	.short	(.L_100 - .L_99)
	.align		4
.L_99:
        /*0154*/ 	.word	index@(_ZN3cub18CUB_300001_SM_10006detail6reduce28DeviceReduceSingleTileKernelINS2_10policy_hubIfjN4cuda3std3__44plusIfEEE10Policy1000EN6thrust24THRUST_300001_SM_1000_NS6detail15normal_iteratorINSD_10device_ptrIfEEEEPfjS9_ffNS7_10__identityEEEvT0_T1_T2_T3_T4_T6_)
        /*0158*/ 	.word	0x00000020


	//----- nvinfo : EIATTR_FRAME_SIZE
	.align		4
.L_100:
        /*015c*/ 	.byte	0x04, 0x11
        /*015e*/ 	.short	(.L_102 - .L_101)
	.align		4
.L_101:
        /*0160*/ 	.word	index@(_ZN3cub18CUB_300001_SM_10006detail6reduce28DeviceReduceSingleTileKernelINS2_10policy_hubIfjN4cuda3std3__44plusIfEEE10Policy1000EN6thrust24THRUST_300001_SM_1000_NS6detail15normal_iteratorINSD_10device_ptrIfEEEEPfjS9_ffNS7_10__identityEEEvT0_T1_T2_T3_T4_T6_)
        /*0164*/ 	.word	0x00000000


	//----- nvinfo : EIATTR_REGCOUNT
	.align		4
.L_102:
        /*0168*/ 	.byte	0x04, 0x2f
        /*016a*/ 	.short	(.L_104 - .L_103)
	.align		4
.L_103:
        /*016c*/ 	.word	index@(_ZN3cub18CUB_300001_SM_10006detail6reduce18DeviceReduceKernelINS2_10policy_hubIfjN4cuda3std3__44plusIfEEE10Policy1000EN6thrust24THRUST_300001_SM_1000_NS6detail15normal_iteratorINSD_10device_ptrIfEEEEjS9_fNS7_10__identityEEEvT0_PT3_T1_NS0_13GridEvenShareISN_EET2_T4_)
        /*0170*/ 	.word	0x00000020


	//----- nvinfo : EIATTR_FRAME_SIZE
	.align		4
.L_104:
        /*0174*/ 	.byte	0x04, 0x11
        /*0176*/ 	.short	(.L_106 - .L_105)
	.align		4
.L_105:
        /*0178*/ 	.word	index@(_ZN3cub18CUB_300001_SM_10006detail6reduce18DeviceReduceKernelINS2_10policy_hubIfjN4cuda3std3__44plusIfEEE10Policy1000EN6thrust24THRUST_300001_SM_1000_NS6detail15normal_iteratorINSD_10device_ptrIfEEEEjS9_fNS7_10__identityEEEvT0_PT3_T1_NS0_13GridEvenShareISN_EET2_T4_)
        /*017c*/ 	.word	0x00000000


	//----- nvinfo : EIATTR_REGCOUNT
	.align		4
.L_106:
        /*0180*/ 	.byte	0x04, 0x2f
        /*0182*/ 	.short	(.L_108 - .L_107)
	.align		4
.L_107:
        /*0184*/ 	.word	index@(_ZN3cub18CUB_300001_SM_10006detail6reduce28DeviceReduceSingleTileKernelINS2_10policy_hubIfyN4cuda3std3__44plusIfEEE10Policy1000EN6thrust24THRUST_300001_SM_1000_NS6detail15normal_iteratorINSD_10device_ptrIfEEEEPfyS9_ffNS7_10__identityEEEvT0_T1_T2_T3_T4_T6_)
        /*0188*/ 	.word	0x00000020


	//----- nvinfo : EIATTR_FRAME_SIZE
	.align		4
.L_108:
        /*018c*/ 	.byte	0x04, 0x11
        /*018e*/ 	.short	(.L_110 - .L_109)
	.align		4
.L_109:
        /*0190*/ 	.word	index@(_ZN3cub18CUB_300001_SM_10006detail6reduce28DeviceReduceSingleTileKernelINS2_10policy_hubIfyN4cuda3std3__44plusIfEEE10Policy1000EN6thrust24THRUST_300001_SM_1000_NS6detail15normal_iteratorINSD_10device_ptrIfEEEEPfyS9_ffNS7_10__identityEEEvT0_T1_T2_T3_T4_T6_)
        /*0194*/ 	.word	0x00000000


	//----- nvinfo : EIATTR_REGCOUNT
	.align		4
.L_110:
        /*0198*/ 	.byte	0x04, 0x2f
        /*019a*/ 	.short	(.L_112 - .L_111)
	.align		4
.L_111:
        /*019c*/ 	.word	index@(_ZN3cub18CUB_300001_SM_10006detail6reduce18DeviceReduceKernelINS2_10policy_hubIfyN4cuda3std3__44plusIfEEE10Policy1000EN6thrust24THRUST_300001_SM_1000_NS6detail15normal_iteratorINSD_10device_ptrIfEEEEyS9_fNS7_10__identityEEEvT0_PT3_T1_NS0_13GridEvenShareISN_EET2_T4_)
        /*01a0*/ 	.word	0x0000001e


	//----- nvinfo : EIATTR_FRAME_SIZE
	.align		4
.L_112:
        /*01a4*/ 	.byte	0x04, 0x11
        /*01a6*/ 	.short	(.L_114 - .L_113)
	.align		4
.L_113:
        /*01a8*/ 	.word	index@(_ZN3cub18CUB_300001_SM_10006detail6reduce18DeviceReduceKernelINS2_10policy_hubIfyN4cuda3std3__44plusIfEEE10Policy1000EN6thrust24THRUST_300001_SM_1000_NS6detail15normal_iteratorINSD_10device_ptrIfEEEEyS9_fNS7_10__identityEEEvT0_PT3_T1_NS0_13GridEvenShareISN_EET2_T4_)
        /*01ac*/ 	.word	0x00000000


	//----- nvinfo : EIATTR_MIN_STACK_SIZE
	.align		4
.L_114:
        /*01b0*/ 	.byte	0x04, 0x12
        /*01b2*/ 	.short	(.L_116 - .L_115)
	.align		4
.L_115:
        /*01b4*/ 	.word	index@(_ZN3cub18CUB_300001_SM_10006detail6reduce18DeviceReduceKernelINS2_10policy_hubIfyN4cuda3std3__44plusIfEEE10Policy1000EN6thrust24THRUST_300001_SM_1000_NS6detail15normal_iteratorINSD_10device_ptrIfEEEEyS9_fNS7_10__identityEEEvT0_PT3_T1_NS0_13GridEvenShareISN_EET2_T4_)
        /*01b8*/ 	.word	0x00000000


	//----- nvinfo : EIATTR_MIN_STACK_SIZE
	.align		4
.L_116:
        /*01bc*/ 	.byte	0x04, 0x12
        /*01be*/ 	.short	(.L_118 - .L_117)
	.align		4
.L_117:
        /*01c0*/ 	.word	index@(_ZN3cub18CUB_300001_SM_10006detail6reduce28DeviceReduceSingleTileKernelINS2_10policy_hubIfyN4cuda3std3__44plusIfEEE10Policy1000EN6thrust24THRUST_300001_SM_1000_NS6detail15normal_iteratorINSD_10device_ptrIfEEEEPfyS9_ffNS7_10__identityEEEvT0_T1_T2_T3_T4_T6_)
        /*01c4*/ 	.word	0x00000000


	//----- nvinfo : EIATTR_MIN_STACK_SIZE
	.align		4
.L_118:
        /*01c8*/ 	.byte	0x04, 0x12
        /*01ca*/ 	.short	(.L_120 - .L_119)
	.align		4
.L_119:
        /*01cc*/ 	.word	index@(_ZN3cub18CUB_300001_SM_10006detail6reduce18DeviceReduceKernelINS2_10policy_hubIfjN4cuda3std3__44plusIfEEE10Policy1000EN6thrust24THRUST_300001_SM_1000_NS6detail15normal_iteratorINSD_10device_ptrIfEEEEjS9_fNS7_10__identityEEEvT0_PT3_T1_NS0_13GridEvenShareISN_EET2_T4_)
        /*01d0*/ 	.word	0x00000000


	//----- nvinfo : EIATTR_MIN_STACK_SIZE
	.align		4
.L_120:
        /*01d4*/ 	.byte	0x04, 0x12
        /*01d6*/ 	.short	(.L_122 - .L_121)
	.align		4
.L_121:
        /*01d8*/ 	.word	index@(_ZN3cub18CUB_300001_SM_10006detail6reduce28DeviceReduceSingleTileKernelINS2_10policy_hubIfjN4cuda3std3__44plusIfEEE10Policy1000EN6thrust24THRUST_300001_SM_1000_NS6detail15normal_iteratorINSD_10device_ptrIfEEEEPfjS9_ffNS7_10__identityEEEvT0_T1_T2_T3_T4_T6_)
        /*01dc*/ 	.word	0x00000000


	//----- nvinfo : EIATTR_MIN_STACK_SIZE
	.align		4
.L_122:
        /*01e0*/ 	.byte	0x04, 0x12
        /*01e2*/ 	.short	(.L_124 - .L_123)
	.align		4
.L_123:
        /*01e4*/ 	.word	index@(_ZN3cub18CUB_300001_SM_10006detail6reduce18DeviceReduceKernelINS2_10policy_hubIfyN4cuda3std3__44plusIfEEE10Policy1000EN6thrust24THRUST_300001_SM_1000_NS6detail15normal_iteratorINSD_10device_ptrIKfEEEEyS9_fNS7_10__identityEEEvT0_PT3_T1_NS0_13GridEvenShareISO_EET2_T4_)
        /*01e8*/ 	.word	0x00000000


	//----- nvinfo : EIATTR_MIN_STACK_SIZE
	.align		4
.L_124:
        /*01ec*/ 	.byte	0x04, 0x12
        /*01ee*/ 	.short	(.L_126 - .L_125)
	.align		4
.L_125:
        /*01f0*/ 	.word	index@(_ZN3cub18CUB_300001_SM_10006detail6reduce28DeviceReduceSingleTileKernelINS2_10policy_hubIfyN4cuda3std3__44plusIfEEE10Policy1000EN6thrust24THRUST_300001_SM_1000_NS6detail15normal_iteratorINSD_10device_ptrIKfEEEEPfyS9_ffNS7_10__identityEEEvT0_T1_T2_T3_T4_T6_)
        /*01f4*/ 	.word	0x00000000


	//----- nvinfo : EIATTR_MIN_STACK_SIZE
	.align		4
.L_126:
        /*01f8*/ 	.byte	0x04, 0x12
        /*01fa*/ 	.short	(.L_128 - .L_127)
	.align		4
.L_127:
        /*01fc*/ 	.word	index@(_ZN3cub18CUB_300001_SM_10006detail6reduce18DeviceReduceKernelINS2_10policy_hubIfjN4cuda3std3__44plusIfEEE10Policy1000EN6thrust24THRUST_300001_SM_1000_NS6detail15normal_iteratorINSD_10device_ptrIKfEEEEjS9_fNS7_10__identityEEEvT0_PT3_T1_NS0_13GridEvenShareISO_EET2_T4_)
        /*0200*/ 	.word	0x00000000


	//----- nvinfo : EIATTR_MIN_STACK_SIZE
	.align		4
.L_128:
        /*0204*/ 	.byte	0x04, 0x12
        /*0206*/ 	.short	(.L_130 - .L_129)
	.align		4
.L_129:
        /*0208*/ 	.word	index@(_ZN3cub18CUB_300001_SM_10006detail6reduce28DeviceReduceSingleTileKernelINS2_10policy_hubIfjN4cuda3std3__44plusIfEEE10Policy1000EN6thrust24THRUST_300001_SM_1000_NS6detail15normal_iteratorINSD_10device_ptrIKfEEEEPfjS9_ffNS7_10__identityEEEvT0_T1_T2_T3_T4_T6_)
        /*020c*/ 	.word	0x00000000


	//----- nvinfo : EIATTR_MIN_STACK_SIZE
	.align		4
.L_130:
        /*0210*/ 	.byte	0x04, 0x12
        /*0212*/ 	.short	(.L_132 - .L_131)
	.align		4
.L_131:
        /*0214*/ 	.word	index@(_ZN3cub18CUB_300001_SM_10006detail6reduce28DeviceReduceSingleTileKernelINS2_10policy_hubIfyN4cuda3std3__44plusIfEEE10Policy1000EPfSC_iS9_ffNS7_10__identityEEEvT0_T1_T2_T3_T4_T6_)
        /*0218*/ 	.word	0x00000000


	//----- nvinfo : EIATTR_MIN_STACK_SIZE
	.align		4
.L_132:
        /*021c*/ 	.byte	0x04, 0x12
        /*021e*/ 	.short	(.L_134 - .L_133)
	.align		4
.L_133:
        /*0220*/ 	.word	index@(_ZN3cub18CUB_300001_SM_10006detail6reduce18DeviceReduceKernelINS2_10policy_hubIfyN4cuda3std3__44plusIfEEE10Policy1000EN6thrust24THRUST_300001_SM_1000_NS6detail15normal_iteratorINSD_10device_ptrIKfEEEEyS9_f11variance_opEEvT0_PT3_T1_NS0_13GridEvenShareISO_EET2_T4_)
        /*0224*/ 	.word	0x00000000


	//----- nvinfo : EIATTR_MIN_STACK_SIZE
	.align		4
.L_134:
        /*0228*/ 	.byte	0x04, 0x12
        /*022a*/ 	.short	(.L_136 - .L_135)
	.align		4
.L_135:
        /*022c*/ 	.word	index@(_ZN3cub18CUB_300001_SM_10006detail6reduce28DeviceReduceSingleTileKernelINS2_10policy_hubIfyN4cuda3std3__44plusIfEEE10Policy1000EN6thrust24THRUST_300001_SM_1000_NS6detail15normal_iteratorINSD_10device_ptrIKfEEEEPfyS9_ff11variance_opEEvT0_T1_T2_T3_T4_T6_)
        /*0230*/ 	.word	0x00000000


	//----- nvinfo : EIATTR_MIN_STACK_SIZE
	.align		4
.L_136:
        /*0234*/ 	.byte	0x04, 0x12
        /*0236*/ 	.short	(.L_138 - .L_137)
	.align		4
.L_137:
        /*0238*/ 	.word	index@(_ZN3cub18CUB_300001_SM_10006detail6reduce28DeviceReduceSingleTileKernelINS2_10policy_hubIfjN4cuda3std3__44plusIfEEE10Policy1000EPfSC_iS9_ffNS7_10__identityEEEvT0_T1_T2_T3_T4_T6_)
        /*023c*/ 	.word	0x00000000


	//----- nvinfo : EIATTR_MIN_STACK_SIZE
	.align		4
.L_138:
        /*0240*/ 	.byte	0x04, 0x12
        /*0242*/ 	.short	(.L_140 - .L_139)
	.align		4
.L_139:
        /*0244*/ 	.word	index@(_ZN3cub18CUB_300001_SM_10006detail6reduce18DeviceReduceKernelINS2_10policy_hubIfjN4cuda3std3__44plusIfEEE10Policy1000EN6thrust24THRUST_300001_SM_1000_NS6detail15normal_iteratorINSD_10device_ptrIKfEEEEjS9_f11variance_opEEvT0_PT3_T1_NS0_13GridEvenShareISO_EET2_T4_)
        /*0248*/ 	.word	0x00000000


	//----- nvinfo : EIATTR_MIN_STACK_SIZE
	.align		4
.L_140:
        /*024c*/ 	.byte	0x04, 0x12
        /*024e*/ 	.short	(.L_142 - .L_141)
	.align		4
.L_141:
        /*0250*/ 	.word	index@(_ZN3cub18CUB_300001_SM_10006detail6reduce28DeviceReduceSingleTileKernelINS2_10policy_hubIfjN4cuda3std3__44plusIfEEE10Policy1000EN6thrust24THRUST_300001_SM_1000_NS6detail15normal_iteratorINSD_10device_ptrIKfEEEEPfjS9_ff11variance_opEEvT0_T1_T2_T3_T4_T6_)
        /*0254*/ 	.word	0x00000000


	//----- nvinfo : EIATTR_MIN_STACK_SIZE
	.align		4
.L_142:
        /*0258*/ 	.byte	0x04, 0x12
        /*025a*/ 	.short	(.L_144 - .L_143)
	.align		4
.L_143:
        /*025c*/ 	.word	index@(_ZN3cub18CUB_300001_SM_10006detail9transform16transform_kernelINS2_10policy_hubILb1EN4cuda3std3__45tupleIJN6thrust24THRUST_300001_SM_1000_NS6detail15normal_iteratorINSA_10device_ptrIKfEEEEEEEE10policy1000El11variance_opNSC_INSD_IfEEEEJPSE_EEEvT0_iT1_T2_DpNS2_10kernel_argIT3_EE)
        /*0260*/ 	.word	0x00000000


	//----- nvinfo : EIATTR_MIN_STACK_SIZE
	.align		4
.L_144:
        /*0264*/ 	.byte	0x04, 0x12
        /*0266*/ 	.short	(.L_146 - .L_145)
	.align		4
.L_145:
        /*0268*/ 	.word	index@(_ZN3cub18CUB_300001_SM_10006detail9transform16transform_kernelINS2_10policy_hubILb1EN4cuda3std3__45tupleIJN6thrust24THRUST_300001_SM_1000_NS6detail15normal_iteratorINSA_10device_ptrIKfEEEEEEEE10policy1000Ei11variance_opNSC_INSD_IfEEEEJPSE_EEEvT0_iT1_T2_DpNS2_10kernel_argIT3_EE)
        /*026c*/ 	.word	0x00000000


	//----- nvinfo : EIATTR_MIN_STACK_SIZE
	.align		4
.L_146:
        /*0270*/ 	.byte	0x04, 0x12
        /*0272*/ 	.short	(.L_148 - .L_147)
	.align		4
.L_147:
        /*0274*/ 	.word	index@(_ZN3cub18CUB_300001_SM_10006detail8for_each13static_kernelINS2_12policy_hub_t12policy_500_tEmN6thrust24THRUST_300001_SM_1000_NS8cuda_cub20__uninitialized_fill7functorINS7_10device_ptrIfEEfEEEEvT0_T1_)
        /*0278*/ 	.word	0x00000000


	//----- nvinfo : EIATTR_MIN_STACK_SIZE
	.align		4
.L_148:
        /*027c*/ 	.byte	0x04, 0x12
        /*027e*/ 	.short	(.L_150 - .L_149)
	.align		4
.L_149:
        /*0280*/ 	.word	index@(_ZN3cub18CUB_300001_SM_10006detail11EmptyKernelIvEEvv)
        /*0284*/ 	.word	0x00000000
.L_150:


//--------------------- .nv.compat                --------------------------
	.section	.nv.compat,"",@"SHT_CUDA_COMPAT_INFO"
	.align	4
        /*0000*/ 	.byte	0x02, 0x09, 0x00, 0x00, 0x02, 0x02, 0x01, 0x00, 0x02, 0x05, 0x05, 0x00, 0x03, 0x07, 0x01, 0x01
        /*0010*/ 	.byte	0x02, 0x03, 0x00, 0x00, 0x02, 0x06, 0x01, 0x00, 0x04, 0x0b, 0x08, 0x00, 0x09, 0x00, 0x00, 0x00
        /*0020*/ 	.byte	0x00, 0x00, 0x00, 0x00


//--------------------- .nv.info._ZN3cub18CUB_300001_SM_10006detail6reduce18DeviceReduceKernelINS2_10policy_hubIfyN4cuda3std3__44plusIfEEE10Policy1000EN6thrust24THRUST_300001_SM_1000_NS6detail15normal_iteratorINSD_10device_ptrIfEEEEyS9_fNS7_10__identityEEEvT0_PT3_T1_NS0_13GridEvenShareISN_EET2_T4_ --------------------------
	.section	.nv.info._ZN3cub18CUB_300001_SM_10006detail6reduce18DeviceReduceKernelINS2_10policy_hubIfyN4cuda3std3__44plusIfEEE10Policy1000EN6thrust24THRUST_300001_SM_1000_NS6detail15normal_iteratorINSD_10device_ptrIfEEEEyS9_fNS7_10__identityEEEvT0_PT3_T1_NS0_13GridEvenShareISN_EET2_T4_,"",@"SHT_CUDA_INFO"
	.sectionflags	@""
	.align	4


	//----- nvinfo : EIATTR_CUDA_API_VERSION
	.align		4
        /*0000*/ 	.byte	0x04, 0x37
        /*0002*/ 	.short	(.L_152 - .L_151)
.L_151:
        /*0004*/ 	.word	0x00000082


	//----- nvinfo : EIATTR_KPARAM_INFO
	.align		4
.L_152:
        /*0008*/ 	.byte	0x04, 0x17
        /*000a*/ 	.short	(.L_154 - .L_153)
.L_153:
        /*000c*/ 	.word	0x00000000
        /*0010*/ 	.short	0x0005
        /*0012*/ 	.short	0x0061
        /*0014*/ 	.byte	0x00, 0xf0, 0x05, 0x00


	//----- nvinfo : EIATTR_KPARAM_INFO
	.align		4
.L_154:
        /*0018*/ 	.byte	0x04, 0x17
        /*001a*/ 	.short	(.L_156 - .L_155)
.L_155:
        /*001c*/ 	.word	0x00000000
        /*0020*/ 	.short	0x0004
        /*0022*/ 	.short	0x0060
        /*0024*/ 	.byte	0x00, 0xf0, 0x05, 0x00


	//----- nvinfo : EIATTR_KPARAM_INFO
	.align		4
.L_156:
        /*0028*/ 	.byte	0x04, 0x17
        /*002a*/ 	.short	(.L_158 - .L_157)
.L_157:
        /*002c*/ 	.word	0x00000000
        /*0030*/ 	.short	0x0003
        /*0032*/ 	.short	0x0018
        /*0034*/ 	.byte	0x00, 0xf0, 0x21, 0x01


	//----- nvinfo : EIATTR_KPARAM_INFO
	.align		4
.L_158:
        /*0038*/ 	.byte	0x04, 0x17
        /*003a*/ 	.short	(.L_160 - .L_159)
.L_159:
        /*003c*/ 	.word	0x00000000
        /*0040*/ 	.short	0x0002
        /*0042*/ 	.short	0x0010
        /*0044*/ 	.byte	0x00, 0xf0, 0x21, 0x00


	//----- nvinfo : EIATTR_KPARAM_INFO
	.align		4
.L_160:
        /*0048*/ 	.byte	0x04, 0x17
        /*004a*/ 	.short	(.L_162 - .L_161)
.L_161:
        /*004c*/ 	.word	0x00000000
        /*0050*/ 	.short	0x0001
        /*0052*/ 	.short	0x0008
        /*0054*/ 	.byte	0x00, 0xf5, 0x21, 0x00


	//----- nvinfo : EIATTR_KPARAM_INFO
	.align		4
.L_162:
        /*0058*/ 	.byte	0x04, 0x17
        /*005a*/ 	.short	(.L_164 - .L_163)
.L_163:
        /*005c*/ 	.word	0x00000000
        /*0060*/ 	.short	0x0000
        /*0062*/ 	.short	0x0000
        /*0064*/ 	.byte	0x00, 0xf0, 0x21, 0x00


	//----- nvinfo : EIATTR_SPARSE_MMA_MASK
	.align		4
.L_164:
        /*0068*/ 	.byte	0x03, 0x50
        /*006a*/ 	.short	0x0000


	//----- nvinfo : EIATTR_MAXREG_COUNT
	.align		4
        /*006c*/ 	.byte	0x03, 0x1b
        /*006e*/ 	.short	0x00ff


	//----- nvinfo : EIATTR_NUM_BARRIERS
	.align		4
        /*0070*/ 	.byte	0x02, 0x4c
        /*0072*/ 	.byte	0x01
	.zero		1


	//----- nvinfo : EIATTR_MERCURY_ISA_VERSION
	.align		4
        /*0074*/ 	.byte	0x03, 0x5f
        /*0076*/ 	.short	0x0101


	//----- nvinfo : EIATTR_COOP_GROUP_MASK_REGIDS
	.align		4
        /*0078*/ 	.byte	0x04, 0x29
        /*007a*/ 	.short	(.L_166 - .L_165)


	//   ....[0]....
.L_165:
        /*007c*/ 	.word	0xffffffff


	//   ....[1]....
        /*0080*/ 	.word	0xffffffff


	//   ....[2]....
        /*0084*/ 	.word	0xffffffff


	//   ....[3]....
        /*0088*/ 	.word	0xffffffff


	//   ....[4]....
        /*008c*/ 	.word	0xffffffff


	//   ....[5]....
        /*0090*/ 	.word	0xffffffff


	//   ....[6]....
        /*0094*/ 	.word	0xffffffff


	//   ....[7]....
        /*0098*/ 	.word	0xffffffff


	//   ....[8]....
        /*009c*/ 	.word	0xffffffff


	//   ....[9]....
        /*00a0*/ 	.word	0xffffffff


	//   ....[10]....
        /*00a4*/ 	.word	0xffffffff


	//   ....[11]....
        /*00a8*/ 	.word	0xffffffff


	//   ....[12]....
        /*00ac*/ 	.word	0xffffffff


	//   ....[13]....
        /*00b0*/ 	.word	0xffffffff


	//   ....[14]....
        /*00b4*/ 	.word	0xffffffff


	//----- nvinfo : EIATTR_COOP_GROUP_INSTR_OFFSETS
	.align		4
.L_166:
        /*00b8*/ 	.byte	0x04, 0x28
        /*00ba*/ 	.short	(.L_168 - .L_167)


	//   ....[0]....
.L_167:
        /*00bc*/ 	.word	0x000009c0


	//   ....[1]....
        /*00c0*/ 	.word	0x00000a20


	//   ....[2]....
        /*00c4*/ 	.word	0x00000a90


	//   ....[3]....
        /*00c8*/ 	.word	0x00000ae0


	//   ....[4]....
        /*00cc*/ 	.word	0x00000b10


	//   ....[5]....
        /*00d0*/ 	.word	0x00000cd0


	//   ....[6]....
        /*00d4*/ 	.word	0x00000d60


	//   ....[7]....
        /*00d8*/ 	.word	0x00000dd0


	//   ....[8]....
        /*00dc*/ 	.word	0x00000e20


	//   ....[9]....
        /*00e0*/ 	.word	0x00000e50


	//   ....[10]....
        /*00e4*/ 	.word	0x00002030


	//   ....[11]....
        /*00e8*/ 	.word	0x000020c0


	//   ....[12]....
        /*00ec*/ 	.word	0x00002110


	//   ....[13]....
        /*00f0*/ 	.word	0x00002150


	//   ....[14]....
        /*00f4*/ 	.word	0x00002180


	//----- nvinfo : EIATTR_VRC_CTA_INIT_COUNT
	.align		4
.L_168:
        /*00f8*/ 	.byte	0x02, 0x4a
	.zero		1
	.zero		1


	//----- nvinfo : EIATTR_EXIT_INSTR_OFFSETS
	.align		4
        /*00fc*/ 	.byte	0x04, 0x1c
        /*00fe*/ 	.short	(.L_170 - .L_169)


	//   ....[0]....
.L_169:
        /*0100*/ 	.word	0x000022d0


	//   ....[1]....
        /*0104*/ 	.word	0x00002330


	//----- nvinfo : EIATTR_MAX_THREADS
	.align		4
.L_170:
        /*0108*/ 	.byte	0x04, 0x05
        /*010a*/ 	.short	(.L_172 - .L_171)
.L_171:
        /*010c*/ 	.word	0x00000100
        /*0110*/ 	.word	0x00000001
        /*0114*/ 	.word	0x00000001


	//----- nvinfo : EIATTR_CRS_STACK_SIZE
	.align		4
.L_172:
        /*0118*/ 	.byte	0x04, 0x1e
        /*011a*/ 	.short	(.L_174 - .L_173)
.L_173:
        /*011c*/ 	.word	0x00000000


	//----- nvinfo : EIATTR_CBANK_PARAM_SIZE
	.align		4
.L_174:
        /*0120*/ 	.byte	0x03, 0x19
        /*0122*/ 	.short	0x0062


	//----- nvinfo : EIATTR_PARAM_CBANK
	.align		4
        /*0124*/ 	.byte	0x04, 0x0a
        /*0126*/ 	.short	(.L_176 - .L_175)
	.align		4
.L_175:
        /*0128*/ 	.word	index@(.nv.constant0._ZN3cub18CUB_300001_SM_10006detail6reduce18DeviceReduceKernelINS2_10policy_hubIfyN4cuda3std3__44plusIfEEE10Policy1000EN6thrust24THRUST_300001_SM_1000_NS6detail15normal_iteratorINSD_10device_ptrIfEEEEyS9_fNS7_10__identityEEEvT0_PT3_T1_NS0_13GridEvenShareISN_EET2_T4_)
        /*012c*/ 	.short	0x0380
        /*012e*/ 	.short	0x0062


	//----- nvinfo : EIATTR_SW_WAR
	.align		4
.L_176:
        /*0130*/ 	.byte	0x04, 0x36
        /*0132*/ 	.short	(.L_178 - .L_177)
.L_177:
        /*0134*/ 	.word	0x00000008
.L_178:


//--------------------- .nv.info._ZN3cub18CUB_300001_SM_10006detail6reduce28DeviceReduceSingleTileKernelINS2_10policy_hubIfyN4cuda3std3__44plusIfEEE10Policy1000EN6thrust24THRUST_300001_SM_1000_NS6detail15normal_iteratorINSD_10device_ptrIfEEEEPfyS9_ffNS7_10__identityEEEvT0_T1_T2_T3_T4_T6_ --------------------------
	.section	.nv.info._ZN3cub18CUB_300001_SM_10006detail6reduce28DeviceReduceSingleTileKernelINS2_10policy_hubIfyN4cuda3std3__44plusIfEEE10Policy1000EN6thrust24THRUST_300001_SM_1000_NS6detail15normal_iteratorINSD_10device_ptrIfEEEEPfyS9_ffNS7_10__identityEEEvT0_T1_T2_T3_T4_T6_,"",@"SHT_CUDA_INFO"
	.sectionflags	@""
	.align	4


	//----- nvinfo : EIATTR_CUDA_API_VERSION
	.align		4
        /*0000*/ 	.byte	0x04, 0x37
        /*0002*/ 	.short	(.L_180 - .L_179)
.L_179:
        /*0004*/ 	.word	0x00000082


	//----- nvinfo : EIATTR_KPARAM_INFO
	.align		4
.L_180:
        /*0008*/ 	.byte	0x04, 0x17
        /*000a*/ 	.short	(.L_182 - .L_181)
.L_181:
        /*000c*/ 	.word	0x00000000
        /*0010*/ 	.short	0x0005
        /*0012*/ 	.short	0x0020
        /*0014*/ 	.byte	0x00, 0xf0, 0x05, 0x00


	//----- nvinfo : EIATTR_KPARAM_INFO
	.align		4
.L_182:
        /*0018*/ 	.byte	0x04, 0x17
        /*001a*/ 	.short	(.L_184 - .L_183)
.L_183:
        /*001c*/ 	.word	0x00000000
        /*0020*/ 	.short	0x0004
        /*0022*/ 	.short	0x001c
        /*0024*/ 	.byte	0x00, 0xf0, 0x11, 0x00


	//----- nvinfo : EIATTR_KPARAM_INFO
	.align		4
.L_184:
        /*0028*/ 	.byte	0x04, 0x17
        /*002a*/ 	.short	(.L_186 - .L_185)
.L_185:
        /*002c*/ 	.word	0x00000000
        /*0030*/ 	.short	0x0003
        /*0032*/ 	.short	0x0018
        /*0034*/ 	.byte	0x00, 0xf0, 0x05, 0x00


	//----- nvinfo : EIATTR_KPARAM_INFO
	.align		4
.L_186:
        /*0038*/ 	.byte	0x04, 0x17
        /*003a*/ 	.short	(.L_188 - .L_187)
.L_187:
        /*003c*/ 	.word	0x00000000
        /*0040*/ 	.short	0x0002
        /*0042*/ 	.short	0x0010
        /*0044*/ 	.byte	0x00, 0xf0, 0x21, 0x00


	//----- nvinfo : EIATTR_KPARAM_INFO
	.align		4
.L_188:
        /*0048*/ 	.byte	0x04, 0x17
        /*004a*/ 	.short	(.L_190 - .L_189)
.L_189:
        /*004c*/ 	.word	0x00000000
        /*0050*/ 	.short	0x0001
        /*0052*/ 	.short	0x0008
        /*0054*/ 	.byte	0x00, 0xf5, 0x21, 0x00


	//----- nvinfo : EIATTR_KPARAM_INFO
	.align		4
.L_190:
        /*0058*/ 	.byte	0x04, 0x17
        /*005a*/ 	.short	(.L_192 - .L_191)
.L_191:
        /*005c*/ 	.word	0x00000000
        /*0060*/ 	.short	0x0000
        /*0062*/ 	.short	0x0000
        /*0064*/ 	.byte	0x00, 0xf0, 0x21, 0x00


	//----- nvinfo : EIATTR_SPARSE_MMA_MASK
	.align		4
.L_192:
        /*0068*/ 	.byte	0x03, 0x50
        /*006a*/ 	.short	0x0000


	//----- nvinfo : EIATTR_MAXREG_COUNT
	.align		4
        /*006c*/ 	.byte	0x03, 0x1b
        /*006e*/ 	.short	0x00ff


	//----- nvinfo : EIATTR_NUM_BARRIERS
	.align		4
        /*0070*/ 	.byte	0x02, 0x4c
        /*0072*/ 	.byte	0x01
	.zero		1


	//----- nvinfo : EIATTR_MERCURY_ISA_VERSION
	.align		4
        /*0074*/ 	.byte	0x03, 0x5f
        /*0076*/ 	.short	0x0101


	//----- nvinfo : EIATTR_COOP_GROUP_MASK_REGIDS
	.align		4
        /*0078*/ 	.byte	0x04, 0x29
        /*007a*/ 	.short	(.L_194 - .L_193)


	//   ....[0]....
.L_193:
        /*007c*/ 	.word	0xffffffff


	//   ....[1]....
        /*0080*/ 	.word	0xffffffff


	//   ....[2]....
        /*0084*/ 	.word	0xffffffff


	//   ....[3]....
        /*0088*/ 	.word	0xffffffff


	//   ....[4]....
        /*008c*/ 	.word	0xffffffff


	//   ....[5]....
        /*0090*/ 	.word	0xffffffff


	//   ....[6]....
        /*0094*/ 	.word	0xffffffff


	//   ....[7]....
        /*0098*/ 	.word	0xffffffff


	//   ....[8]....
        /*009c*/ 	.word	0xffffffff


	//   ....[9]....
        /*00a0*/ 	.word	0xffffffff


	//   ....[10]....
        /*00a4*/ 	.word	0xffffffff


	//   ....[11]....
        /*00a8*/ 	.word	0xffffffff


	//   ....[12]....
        /*00ac*/ 	.word	0xffffffff


	//   ....[13]....
        /*00b0*/ 	.word	0xffffffff


	//   ....[14]....
        /*00b4*/ 	.word	0xffffffff


	//----- nvinfo : EIATTR_COOP_GROUP_INSTR_OFFSETS
	.align		4
.L_194:
        /*00b8*/ 	.byte	0x04, 0x28
        /*00ba*/ 	.short	(.L_196 - .L_195)


	//   ....[0]....
.L_195:
        /*00bc*/ 	.word	0x00000930


	//   ....[1]....
        /*00c0*/ 	.word	0x00000990


	//   ....[2]....
        /*00c4*/ 	.word	0x00000a00


	//   ....[3]....
        /*00c8*/ 	.word	0x00000a50


	//   ....[4]....
        /*00cc*/ 	.word	0x00000a80


	//   ....[5]....
        /*00d0*/ 	.word	0x00000c40


	//   ....[6]....
        /*00d4*/ 	.word	0x00000cd0


	//   ....[7]....
        /*00d8*/ 	.word	0x00000d20


	//   ....[8]....
        /*00dc*/ 	.word	0x00000d60


	//   ....[9]....
        /*00e0*/ 	.word	0x00000da0


	//   ....[10]....
        /*00e4*/ 	.word	0x00001dc0


	//   ....[11]....
        /*00e8*/ 	.word	0x00001e40


	//   ....[12]....
        /*00ec*/ 	.word	0x00001e90


	//   ....[13]....
        /*00f0*/ 	.word	0x00001ed0


	//   ....[14]....
        /*00f4*/ 	.word	0x00001f00


	//----- nvinfo : EIATTR_VRC_CTA_INIT_COUNT
	.align		4
.L_196:
        /*00f8*/ 	.byte	0x02, 0x4a
	.zero		1
	.zero		1


	//----- nvinfo : EIATTR_EXIT_INSTR_OFFSETS
	.align		4
        /*00fc*/ 	.byte	0x04, 0x1c
        /*00fe*/ 	.short	(.L_198 - .L_197)


	//   ....[0]....
.L_197:
        /*0100*/ 	.word	0x000000a0


	//   ....[1]....
        /*0104*/ 	.word	0x000000e0


	//   ....[2]....
        /*0108*/ 	.word	0x00002040


	//   ....[3]....
        /*010c*/ 	.word	0x00002090


	//----- nvinfo : EIATTR_MAX_THREADS
	.align		4
.L_198:
        /*0110*/ 	.byte	0x04, 0x05
        /*0112*/ 	.short	(.L_200 - .L_199)
.L_199:
        /*0114*/ 	.word	0x00000100
        /*0118*/ 	.word	0x00000001
        /*011c*/ 	.word	0x00000001


	//----- nvinfo : EIATTR_CRS_STACK_SIZE
	.align		4
.L_200:
        /*0120*/ 	.byte	0x04, 0x1e
        /*0122*/ 	.short	(.L_202 - .L_201)
.L_201:
        /*0124*/ 	.word	0x00000000


	//----- nvinfo : EIATTR_CBANK_PARAM_SIZE
	.align		4
.L_202:
        /*0128*/ 	.byte	0x03, 0x19
        /*012a*/ 	.short	0x0021


	//----- nvinfo : EIATTR_PARAM_CBANK
	.align		4
        /*012c*/ 	.byte	0x04, 0x0a
        /*012e*/ 	.short	(.L_204 - .L_203)
	.align		4
.L_203:
        /*0130*/ 	.word	index@(.nv.constant0._ZN3cub18CUB_300001_SM_10006detail6reduce28DeviceReduceSingleTileKernelINS2_10policy_hubIfyN4cuda3std3__44plusIfEEE10Policy1000EN6thrust24THRUST_300001_SM_1000_NS6detail15normal_iteratorINSD_10device_ptrIfEEEEPfyS9_ffNS7_10__identityEEEvT0_T1_T2_T3_T4_T6_)
        /*0134*/ 	.short	0x0380
        /*0136*/ 	.short	0x0021


	//----- nvinfo : EIATTR_SW_WAR
	.align		4
.L_204:
        /*0138*/ 	.byte	0x04, 0x36
        /*013a*/ 	.short	(.L_206 - .L_205)
.L_205:
        /*013c*/ 	.word	0x00000008
.L_206:


//--------------------- .nv.info._ZN3cub18CUB_300001_SM_10006detail6reduce18DeviceReduceKernelINS2_10policy_hubIfjN4cuda3std3__44plusIfEEE10Policy1000EN6thrust24THRUST_300001_SM_1000_NS6detail15normal_iteratorINSD_10device_ptrIfEEEEjS9_fNS7_10__identityEEEvT0_PT3_T1_NS0_13GridEvenShareISN_EET2_T4_ --------------------------
	.section	.nv.info._ZN3cub18CUB_300001_SM_10006detail6reduce18DeviceReduceKernelINS2_10policy_hubIfjN4cuda3std3__44plusIfEEE10Policy1000EN6thrust24THRUST_300001_SM_1000_NS6detail15normal_iteratorINSD_10device_ptrIfEEEEjS9_fNS7_10__identityEEEvT0_PT3_T1_NS0_13GridEvenShareISN_EET2_T4_,"",@"SHT_CUDA_INFO"
	.sectionflags	@""
	.align	4


	//----- nvinfo : EIATTR_CUDA_API_VERSION
	.align		4
        /*0000*/ 	.byte	0x04, 0x37
        /*0002*/ 	.short	(.L_208 - .L_207)
.L_207:
        /*0004*/ 	.word	0x00000082


	//----- nvinfo : EIATTR_KPARAM_INFO
	.align		4
.L_208:
        /*0008*/ 	.byte	0x04, 0x17
        /*000a*/ 	.short	(.L_210 - .L_209)
.L_209:
        /*000c*/ 	.word	0x00000000
        /*0010*/ 	.short	0x0005
        /*0012*/ 	.short	0x003d
        /*0014*/ 	.byte	0x00, 0xf0, 0x05, 0x00


	//----- nvinfo : EIATTR_KPARAM_INFO
	.align		4
.L_210:
        /*0018*/ 	.byte	0x04, 0x17
        /*001a*/ 	.short	(.L_212 - .L_211)
.L_211:
        /*001c*/ 	.word	0x00000000
        /*0020*/ 	.short	0x0004
        /*0022*/ 	.short	0x003c
        /*0024*/ 	.byte	0x00, 0xf0, 0x05, 0x00


	//----- nvinfo : EIATTR_KPARAM_INFO
	.align		4
.L_212:
        /*0028*/ 	.byte	0x04, 0x17
        /*002a*/ 	.short	(.L_214 - .L_213)
.L_213:
        /*002c*/ 	.word	0x00000000
        /*0030*/ 	.short	0x0003
        /*0032*/ 	.short	0x0014
        /*0034*/ 	.byte	0x00, 0xf0, 0xa1, 0x00


	//----- nvinfo : EIATTR_KPARAM_INFO
	.align		4
.L_214:
        /*0038*/ 	.byte	0x04, 0x17
        /*003a*/ 	.short	(.L_216 - .L_215)
.L_215:
        /*003c*/ 	.word	0x00000000
        /*0040*/ 	.short	0x0002
        /*0042*/ 	.short	0x0010
        /*0044*/ 	.byte	0x00, 0xf0, 0x11, 0x00


	//----- nvinfo : EIATTR_KPARAM_INFO
	.align		4
.L_216:
        /*0048*/ 	.byte	0x04, 0x17
        /*004a*/ 	.short	(.L_218 - .L_217)
.L_217:
        /*004c*/ 	.word	0x00000000
        /*0050*/ 	.short	0x0001
        /*0052*/ 	.short	0x0008
        /*0054*/ 	.byte	0x00, 0xf5, 0x21, 0x00


	//----- nvinfo : EIATTR_KPARAM_INFO
	.align		4
.L_218:
        /*0058*/ 	.byte	0x04, 0x17
        /*005a*/ 	.short	(.L_220 - .L_219)
.L_219:
        /*005c*/ 	.word	0x00000000
        /*0060*/ 	.short	0x0000
        /*0062*/ 	.short	0x0000
        /*0064*/ 	.byte	0x00, 0xf0, 0x21, 0x00


	//----- nvinfo : EIATTR_SPARSE_MMA_MASK
	.align		4
.L_220:
        /*0068*/ 	.byte	0x03, 0x50
        /*006a*/ 	.short	0x0000


	//----- nvinfo : EIATTR_MAXREG_COUNT
	.align		4
        /*006c*/ 	.byte	0x03, 0x1b
        /*006e*/ 	.short	0x0080


	//----- nvinfo : EIATTR_NUM_BARRIERS
	.align		4
        /*0070*/ 	.byte	0x02, 0x4c
        /*0072*/ 	.byte	0x01
	.zero		1


	//----- nvinfo : EIATTR_MERCURY_ISA_VERSION
	.align		4
        /*0074*/ 	.byte	0x03, 0x5f
        /*0076*/ 	.short	0x0101


	//----- nvinfo : EIATTR_UNUSED_LOAD_BYTE_OFFSET
	.align		4
        /*0078*/ 	.byte	0x04, 0x44
        /*007a*/ 	.short	(.L_222 - .L_221)


	//   ....[0]....
.L_221:
        /*007c*/ 	.word	0x00000de0
        /*0080*/ 	.word	0x0000fff0


	//   ....[1]....
        /*0084*/ 	.word	0x000011f0
        /*0088*/ 	.word	0x0000fff0


	//   ....[2]....
        /*008c*/ 	.word	0x000026b0
        /*0090*/ 	.word	0x0000fff0


	//----- nvinfo : EIATTR_COOP_GROUP_MASK_REGIDS
	.align		4
.L_222:
        /*0094*/ 	.byte	0x04, 0x29
        /*0096*/ 	.short	(.L_224 - .L_223)


	//   ....[0]....
.L_223:
        /*0098*/ 	.word	0xffffffff


	//   ....[1]....
        /*009c*/ 	.word	0xffffffff


	//   ....[2]....
        /*00a0*/ 	.word	0xffffffff


	//   ....[3]....
        /*00a4*/ 	.word	0xffffffff


	//   ....[4]....
        /*00a8*/ 	.word	0xffffffff


	//   ....[5]....
        /*00ac*/ 	.word	0xffffffff


	//   ....[6]....
        /*00b0*/ 	.word	0xffffffff


	//   ....[7]....
        /*00b4*/ 	.word	0xffffffff


	//   ....[8]....
        /*00b8*/ 	.word	0xffffffff


	//   ....[9]....
        /*00bc*/ 	.word	0xffffffff


	//   ....[10]....
        /*00c0*/ 	.word	0xffffffff


	//   ....[11]....
        /*00c4*/ 	.word	0xffffffff


	//   ....[12]....
        /*00c8*/ 	.word	0xffffffff


	//   ....[13]....
        /*00cc*/ 	.word	0xffffffff


	//   ....[14]....
        /*00d0*/ 	.word	0xffffffff


	//----- nvinfo : EIATTR_COOP_GROUP_INSTR_OFFSETS
	.align		4
.L_224:
        /*00d4*/ 	.byte	0x04, 0x28
        /*00d6*/ 	.short	(.L_226 - .L_225)


	//   ....[0]....
.L_225:
        /*00d8*/ 	.word	0x00000bf0


	//   ....[1]....
        /*00dc*/ 	.word	0x00000c50


	//   ....[2]....
        /*00e0*/ 	.word	0x00000cc0


	//   ....[3]....
        /*00e4*/ 	.word	0x00000d10


	//   ....[4]....
        /*00e8*/ 	.word	0x00000d40


	//   ....[5]....
        /*00ec*/ 	.word	0x00000f90


	//   ....[6]....
        /*00f0*/ 	.word	0x00001020


	//   ....[7]....
        /*00f4*/ 	.word	0x00001070


	//   ....[8]....
        /*00f8*/ 	.word	0x000010b0


	//   ....[9]....
        /*00fc*/ 	.word	0x000010f0


	//   ....[10]....
        /*0100*/ 	.word	0x000024c0


	//   ....[11]....
        /*0104*/ 	.word	0x00002550


	//   ....[12]....
        /*0108*/ 	.word	0x000025a0


	//   ....[13]....
        /*010c*/ 	.word	0x000025e0


	//   ....[14]....
        /*0110*/ 	.word	0x00002610


	//----- nvinfo : EIATTR_VRC_CTA_INIT_COUNT
	.align		4
.L_226:
        /*0114*/ 	.byte	0x02, 0x4a
	.zero		1
	.zero		1


	//----- nvinfo : EIATTR_EXIT_INSTR_OFFSETS
	.align		4
        /*0118*/ 	.byte	0x04, 0x1c
        /*011a*/ 	.short	(.L_228 - .L_227)


	//   ....[0]....
.L_227:
        /*011c*/ 	.word	0x000027f0


	//   ....[1]....
        /*0120*/ 	.word	0x00002830


	//----- nvinfo : EIATTR_MAX_THREADS
	.align		4
.L_228:
        /*0124*/ 	.byte	0x04, 0x05
        /*0126*/ 	.short	(.L_230 - .L_229)
.L_229:
        /*0128*/ 	.word	0x00000200
        /*012c*/ 	.word	0x00000001
        /*0130*/ 	.word	0x00000001


	//----- nvinfo : EIATTR_CRS_STACK_SIZE
	.align		4
.L_230:
        /*0134*/ 	.byte	0x04, 0x1e
        /*0136*/ 	.short	(.L_232 - .L_231)
.L_231:
        /*0138*/ 	.word	0x00000000


	//----- nvinfo : EIATTR_CBANK_PARAM_SIZE
	.align		4
.L_232:
        /*013c*/ 	.byte	0x03, 0x19
        /*013e*/ 	.short	0x003e


	//----- nvinfo : EIATTR_PARAM_CBANK
	.align		4
        /*0140*/ 	.byte	0x04, 0x0a
        /*0142*/ 	.short	(.L_234 - .L_233)
	.align		4
.L_233:
        /*0144*/ 	.word	index@(.nv.constant0._ZN3cub18CUB_300001_SM_10006detail6reduce18DeviceReduceKernelINS2_10policy_hubIfjN4cuda3std3__44plusIfEEE10Policy1000EN6thrust24THRUST_300001_SM_1000_NS6detail15normal_iteratorINSD_10device_ptrIfEEEEjS9_fNS7_10__identityEEEvT0_PT3_T1_NS0_13GridEvenShareISN_EET2_T4_)
        /*0148*/ 	.short	0x0380
        /*014a*/ 	.short	0x003e


	//----- nvinfo : EIATTR_SW_WAR
	.align		4
.L_234:
        /*014c*/ 	.byte	0x04, 0x36
        /*014e*/ 	.short	(.L_236 - .L_235)
.L_235:
        /*0150*/ 	.word	0x00000008
.L_236:


//--------------------- .nv.info._ZN3cub18CUB_300001_SM_10006detail6reduce28DeviceReduceSingleTileKernelINS2_10policy_hubIfjN4cuda3std3__44plusIfEEE10Policy1000EN6thrust24THRUST_300001_SM_1000_NS6detail15normal_iteratorINSD_10device_ptrIfEEEEPfjS9_ffNS7_10__identityEEEvT0_T1_T2_T3_T4_T6_ --------------------------
	.section	.nv.info._ZN3cub18CUB_300001_SM_10006detail6reduce28DeviceReduceSingleTileKernelINS2_10policy_hubIfjN4cuda3std3__44plusIfEEE10Policy1000EN6thrust24THRUST_300001_SM_1000_NS6detail15normal_iteratorINSD_10device_ptrIfEEEEPfjS9_ffNS7_10__identityEEEvT0_T1_T2_T3_T4_T6_,"",@"SHT_CUDA_INFO"
	.sectionflags	@""
	.align	4


	//----- nvinfo : EIATTR_CUDA_API_VERSION
	.align		4
        /*0000*/ 	.byte	0x04, 0x37
        /*0002*/ 	.short	(.L_238 - .L_237)
.L_237:
        /*0004*/ 	.word	0x00000082


	//----- nvinfo : EIATTR_KPARAM_INFO
	.align		4
.L_238:
        /*0008*/ 	.byte	0x04, 0x17
        /*000a*/ 	.short	(.L_240 - .L_239)
.L_239:
        /*000c*/ 	.word	0x00000000
        /*0010*/ 	.short	0x0005
        /*0012*/ 	.short	0x001c
        /*0014*/ 	.byte	0x00, 0xf0, 0x05, 0x00


	//----- nvinfo : EIATTR_KPARAM_INFO
	.align		4
.L_240:
        /*0018*/ 	.byte	0x04, 0x17
        /*001a*/ 	.short	(.L_242 - .L_241)
.L_241:
        /*001c*/ 	.word	0x00000000
        /*0020*/ 	.short	0x0004
        /*0022*/ 	.short	0x0018
        /*0024*/ 	.byte	0x00, 0xf0, 0x11, 0x00


	//----- nvinfo : EIATTR_KPARAM_INFO
	.align		4
.L_242:
        /*0028*/ 	.byte	0x04, 0x17
        /*002a*/ 	.short	(.L_244 - .L_243)
.L_243:
        /*002c*/ 	.word	0x00000000
        /*0030*/ 	.short	0x0003
        /*0032*/ 	.short	0x0014
        /*0034*/ 	.byte	0x00, 0xf0, 0x05, 0x00


	//----- nvinfo : EIATTR_KPARAM_INFO
	.align		4
.L_244:
        /*0038*/ 	.byte	0x04, 0x17
        /*003a*/ 	.short	(.L_246 - .L_245)
.L_245:
        /*003c*/ 	.word	0x00000000
        /*0040*/ 	.short	0x0002
        /*0042*/ 	.short	0x0010
        /*0044*/ 	.byte	0x00, 0xf0, 0x11, 0x00


	//----- nvinfo : EIATTR_KPARAM_INFO
	.align		4
.L_246:
        /*0048*/ 	.byte	0x04, 0x17
        /*004a*/ 	.short	(.L_248 - .L_247)
.L_247:
        /*004c*/ 	.word	0x00000000
        /*0050*/ 	.short	0x0001
        /*0052*/ 	.short	0x0008
        /*0054*/ 	.byte	0x00, 0xf5, 0x21, 0x00


	//----- nvinfo : EIATTR_KPARAM_INFO
	.align		4
.L_248:
        /*0058*/ 	.byte	0x04, 0x17
        /*005a*/ 	.short	(.L_250 - .L_249)
.L_249:
        /*005c*/ 	.word	0x00000000
        /*0060*/ 	.short	0x0000
        /*0062*/ 	.short	0x0000
        /*0064*/ 	.byte	0x00, 0xf0, 0x21, 0x00


	//----- nvinfo : EIATTR_SPARSE_MMA_MASK
	.align		4
.L_250:
        /*0068*/ 	.byte	0x03, 0x50
        /*006a*/ 	.short	0x0000


	//----- nvinfo : EIATTR_MAXREG_COUNT
	.align		4
        /*006c*/ 	.byte	0x03, 0x1b
        /*006e*/ 	.short	0x0080


	//----- nvinfo : EIATTR_NUM_BARRIERS
	.align		4
        /*0070*/ 	.byte	0x02, 0x4c
        /*0072*/ 	.byte	0x01
	.zero		1


	//----- nvinfo : EIATTR_MERCURY_ISA_VERSION
	.align		4
        /*0074*/ 	.byte	0x03, 0x5f
        /*0076*/ 	.short	0x0101


	//----- nvinfo : EIATTR_UNUSED_LOAD_BYTE_OFFSET
	.align		4
        /*0078*/ 	.byte	0x04, 0x44
        /*007a*/ 	.short	(.L_252 - .L_251)


	//   ....[0]....
.L_251:
        /*007c*/ 	.word	0x00000b00
        /*0080*/ 	.word	0x0000fff0


	//   ....[1]....
        /*0084*/ 	.word	0x00000f10
        /*0088*/ 	.word	0x0000fff0


	//   ....[2]....
        /*008c*/ 	.word	0x00002270
        /*0090*/ 	.word	0x0000fff0


	//----- nvinfo : EIATTR_COOP_GROUP_MASK_REGIDS
	.align		4
.L_252:
        /*0094*/ 	.byte	0x04, 0x29
        /*0096*/ 	.short	(.L_254 - .L_253)


	//   ....[0]....
.L_253:
        /*0098*/ 	.word	0xffffffff


	//   ....[1]....
        /*009c*/ 	.word	0xffffffff


	//   ....[2]....
        /*00a0*/ 	.word	0xffffffff


	//   ....[3]....
        /*00a4*/ 	.word	0xffffffff


	//   ....[4]....
        /*00a8*/ 	.word	0xffffffff


	//   ....[5]....
        /*00ac*/ 	.word	0xffffffff


	//   ....[6]....
        /*00b0*/ 	.word	0xffffffff


	//   ....[7]....
        /*00b4*/ 	.word	0xffffffff


	//   ....[8]....
        /*00b8*/ 	.word	0xffffffff


	//   ....[9]....
        /*00bc*/ 	.word	0xffffffff


	//   ....[10]....
        /*00c0*/ 	.word	0xffffffff


	//   ....[11]....
        /*00c4*/ 	.word	0xffffffff


	//   ....[12]....
        /*00c8*/ 	.word	0xffffffff


	//   ....[13]....
        /*00cc*/ 	.word	0xffffffff


	//   ....[14]....
        /*00d0*/ 	.word	0xffffffff


	//----- nvinfo : EIATTR_COOP_GROUP_INSTR_OFFSETS
	.align		4
.L_254:
        /*00d4*/ 	.byte	0x04, 0x28
        /*00d6*/ 	.short	(.L_256 - .L_255)


	//   ....[0]....
.L_255:
        /*00d8*/ 	.word	0x00000910


	//   ....[1]....
        /*00dc*/ 	.word	0x00000970


	//   ....[2]....
        /*00e0*/ 	.word	0x000009e0


	//   ....[3]....
        /*00e4*/ 	.word	0x00000a30


	//   ....[4]....
        /*00e8*/ 	.word	0x00000a60


	//   ....[5]....
        /*00ec*/ 	.word	0x00000cb0


	//   ....[6]....
        /*00f0*/ 	.word	0x00000d40


	//   ....[7]....
        /*00f4*/ 	.word	0x00000d80


	//   ....[8]....
        /*00f8*/ 	.word	0x00000dd0


	//   ....[9]....
        /*00fc*/ 	.word	0x00000e10


	//   ....[10]....
        /*0100*/ 	.word	0x00002090


	//   ....[11]....
        /*0104*/ 	.word	0x00002110


	//   ....[12]....
        /*0108*/ 	.word	0x00002160


	//   ....[13]....
        /*010c*/ 	.word	0x000021a0


	//   ....[14]....
        /*0110*/ 	.word	0x000021d0


	//----- nvinfo : EIATTR_VRC_CTA_INIT_COUNT
	.align		4
.L_256:
        /*0114*/ 	.byte	0x02, 0x4a
	.zero		1
	.zero		1


	//----- nvinfo : EIATTR_EXIT_INSTR_OFFSETS
	.align		4
        /*0118*/ 	.byte	0x04, 0x1c
        /*011a*/ 	.short	(.L_258 - .L_257)


	//   ....[0]....
.L_257:
        /*011c*/ 	.word	0x00000080


	//   ....[1]....
        /*0120*/ 	.word	0x000000c0


	//   ....[2]....
        /*0124*/ 	.word	0x000023b0


	//   ....[3]....
        /*0128*/ 	.word	0x00002400


	//----- nvinfo : EIATTR_MAX_THREADS
	.align		4
.L_258:
        /*012c*/ 	.byte	0x04, 0x05
        /*012e*/ 	.short	(.L_260 - .L_259)
.L_259:
        /*0130*/ 	.word	0x00000200
        /*0134*/ 	.word	0x00000001
        /*0138*/ 	.word	0x00000001


	//----- nvinfo : EIATTR_CRS_STACK_SIZE
	.align		4
.L_260:
        /*013c*/ 	.byte	0x04, 0x1e
        /*013e*/ 	.short	(.L_262 - .L_261)
.L_261:
        /*0140*/ 	.word	0x00000000


	//----- nvinfo : EIATTR_CBANK_PARAM_SIZE
	.align		4
.L_262:
        /*0144*/ 	.byte	0x03, 0x19
        /*0146*/ 	.short	0x001d


	//----- nvinfo : EIATTR_PARAM_CBANK
	.align		4
        /*0148*/ 	.byte	0x04, 0x0a
        /*014a*/ 	.short	(.L_264 - .L_263)
	.align		4
.L_263:
        /*014c*/ 	.word	index@(.nv.constant0._ZN3cub18CUB_300001_SM_10006detail6reduce28DeviceReduceSingleTileKernelINS2_10policy_hubIfjN4cuda3std3__44plusIfEEE10Policy1000EN6thrust24THRUST_300001_SM_1000_NS6detail15normal_iteratorINSD_10device_ptrIfEEEEPfjS9_ffNS7_10__identityEEEvT0_T1_T2_T3_T4_T6_)
        /*0150*/ 	.short	0x0380
        /*0152*/ 	.short	0x001d


	//----- nvinfo : EIATTR_SW_WAR
	.align		4
.L_264:
        /*0154*/ 	.byte	0x04, 0x36
        /*0156*/ 	.short	(.L_266 - .L_265)
.L_265:
        /*0158*/ 	.word	0x00000008
.L_266:


//--------------------- .nv.info._ZN3cub18CUB_300001_SM_10006detail6reduce18DeviceReduceKernelINS2_10policy_hubIfyN4cuda3std3__44plusIfEEE10Policy1000EN6thrust24THRUST_300001_SM_1000_NS6detail15normal_iteratorINSD_10device_ptrIKfEEEEyS9_fNS7_10__identityEEEvT0_PT3_T1_NS0_13GridEvenShareISO_EET2_T4_ --------------------------
	.section	.nv.info._ZN3cub18CUB_300001_SM_10006detail6reduce18DeviceReduceKernelINS2_10policy_hubIfyN4cuda3std3__44plusIfEEE10Policy1000EN6thrust24THRUST_300001_SM_1000_NS6detail15normal_iteratorINSD_10device_ptrIKfEEEEyS9_fNS7_10__identityEEEvT0_PT3_T1_NS0_13GridEvenShareISO_EET2_T4_,"",@"SHT_CUDA_INFO"
	.sectionflags	@""
	.align	4


	//----- nvinfo : EIATTR_CUDA_API_VERSION
	.align		4
        /*0000*/ 	.byte	0x04, 0x37
        /*0002*/ 	.short	(.L_268 - .L_267)
.L_267:
        /*0004*/ 	.word	0x00000082


	//----- nvinfo : EIATTR_KPARAM_INFO
	.align		4
.L_268:
        /*0008*/ 	.byte	0x04, 0x17
        /*000a*/ 	.short	(.L_270 - .L_269)
.L_269:
        /*000c*/ 	.word	0x00000000
        /*0010*/ 	.short	0x0005
        /*0012*/ 	.short	0x0061
        /*0014*/ 	.byte	0x00, 0xf0, 0x05, 0x00


	//----- nvinfo : EIATTR_KPARAM_INFO
	.align		4
.L_270:
        /*0018*/ 	.byte	0x04, 0x17
        /*001a*/ 	.short	(.L_272 - .L_271)
.L_271:
        /*001c*/ 	.word	0x00000000
        /*0020*/ 	.short	0x0004
        /*0022*/ 	.short	0x0060
        /*0024*/ 	.byte	0x00, 0xf0, 0x05, 0x00


	//----- nvinfo : EIATTR_KPARAM_INFO
	.align		4
.L_272:
        /*0028*/ 	.byte	0x04, 0x17
        /*002a*/ 	.short	(.L_274 - .L_273)
.L_273:
        /*002c*/ 	.word	0x00000000
        /*0030*/ 	.short	0x0003
        /*0032*/ 	.short	0x0018
        /*0034*/ 	.byte	0x00, 0xf0, 0x21, 0x01


	//----- nvinfo : EIATTR_KPARAM_INFO
	.align		4
.L_274:
        /*0038*/ 	.byte	0x04, 0x17
        /*003a*/ 	.short	(.L_276 - .L_275)
.L_275:
        /*003c*/ 	.word	0x00000000
        /*0040*/ 	.short	0x0002
        /*0042*/ 	.short	0x0010
        /*0044*/ 	.byte	0x00, 0xf0, 0x21, 0x00


	//----- nvinfo : EIATTR_KPARAM_INFO
	.align		4
.L_276:
        /*0048*/ 	.byte	0x04, 0x17
        /*004a*/ 	.short	(.L_278 - .L_277)
.L_277:
        /*004c*/ 	.word	0x00000000
        /*0050*/ 	.short	0x0001
        /*0052*/ 	.short	0x0008
        /*0054*/ 	.byte	0x00, 0xf5, 0x21, 0x00


	//----- nvinfo : EIATTR_KPARAM_INFO
	.align		4
.L_278:
        /*0058*/ 	.byte	0x04, 0x17
        /*005a*/ 	.short	(.L_280 - .L_279)
.L_279:
        /*005c*/ 	.word	0x00000000
        /*0060*/ 	.short	0x0000
        /*0062*/ 	.short	0x0000
        /*0064*/ 	.byte	0x00, 0xf0, 0x21, 0x00


	//----- nvinfo : EIATTR_SPARSE_MMA_MASK
	.align		4
.L_280:
        /*0068*/ 	.byte	0x03, 0x50
        /*006a*/ 	.short	0x0000


	//----- nvinfo : EIATTR_MAXREG_COUNT
	.align		4
        /*006c*/ 	.byte	0x03, 0x1b
        /*006e*/ 	.short	0x00ff


	//----- nvinfo : EIATTR_NUM_BARRIERS
	.align		4
        /*0070*/ 	.byte	0x02, 0x4c
        /*0072*/ 	.byte	0x01
	.zero		1


	//----- nvinfo : EIATTR_MERCURY_ISA_VERSION
	.align		4
        /*0074*/ 	.byte	0x03, 0x5f
        /*0076*/ 	.short	0x0101


	//----- nvinfo : EIATTR_COOP_GROUP_MASK_REGIDS
	.align		4
        /*0078*/ 	.byte	0x04, 0x29
        /*007a*/ 	.short	(.L_282 - .L_281)


	//   ....[0]....
.L_281:
        /*007c*/ 	.word	0xffffffff


	//   ....[1]....
        /*0080*/ 	.word	0xffffffff


	//   ....[2]....
        /*0084*/ 	.word	0xffffffff


	//   ....[3]....
        /*0088*/ 	.word	0xffffffff


	//   ....[4]....
        /*008c*/ 	.word	0xffffffff


	//   ....[5]....
        /*0090*/ 	.word	0xffffffff


	//   ....[6]....
        /*0094*/ 	.word	0xffffffff


	//   ....[7]....
        /*0098*/ 	.word	0xffffffff


	//   ....[8]....
        /*009c*/ 	.word	0xffffffff


	//   ....[9]....
        /*00a0*/ 	.word	0xffffffff


	//   ....[10]....
        /*00a4*/ 	.word	0xffffffff


	//   ....[11]....
        /*00a8*/ 	.word	0xffffffff


	//   ....[12]....
        /*00ac*/ 	.word	0xffffffff


	//   ....[13]....
        /*00b0*/ 	.word	0xffffffff


	//   ....[14]....
        /*00b4*/ 	.word	0xffffffff


	//----- nvinfo : EIATTR_COOP_GROUP_INSTR_OFFSETS
	.align		4
.L_282:
        /*00b8*/ 	.byte	0x04, 0x28
        /*00ba*/ 	.short	(.L_284 - .L_283)


	//   ....[0]....
.L_283:
        /*00bc*/ 	.word	0x000009c0


	//   ....[1]....
        /*00c0*/ 	.word	0x00000a20


	//   ....[2]....
        /*00c4*/ 	.word	0x00000a90


	//   ....[3]....
        /*00c8*/ 	.word	0x00000ae0


	//   ....[4]....
        /*00cc*/ 	.word	0x00000b10


	//   ....[5]....
        /*00d0*/ 	.word	0x00000cd0


	//   ....[6]....
        /*00d4*/ 	.word	0x00000d60


	//   ....[7]....
        /*00d8*/ 	.word	0x00000dd0


	//   ....[8]....
        /*00dc*/ 	.word	0x00000e20


	//   ....[9]....
        /*00e0*/ 	.word	0x00000e50


	//   ....[10]....
        /*00e4*/ 	.word	0x00002030


	//   ....[11]....
        /*00e8*/ 	.word	0x000020c0


	//   ....[12]....
        /*00ec*/ 	.word	0x00002110


	//   ....[13]....
        /*00f0*/ 	.word	0x00002150


	//   ....[14]....
        /*00f4*/ 	.word	0x00002180


	//----- nvinfo : EIATTR_VRC_CTA_INIT_COUNT
	.align		4
.L_284:
        /*00f8*/ 	.byte	0x02, 0x4a
	.zero		1
	.zero		1


	//----- nvinfo : EIATTR_EXIT_INSTR_OFFSETS
	.align		4
        /*00fc*/ 	.byte	0x04, 0x1c
        /*00fe*/ 	.short	(.L_286 - .L_285)


	//   ....[0]....
.L_285:
        /*0100*/ 	.word	0x000022d0


	//   ....[1]....
        /*0104*/ 	.word	0x00002330


	//----- nvinfo : EIATTR_MAX_THREADS
	.align		4
.L_286:
        /*0108*/ 	.byte	0x04, 0x05
        /*010a*/ 	.short	(.L_288 - .L_287)
.L_287:
        /*010c*/ 	.word	0x00000100
        /*0110*/ 	.word	0x00000001
        /*0114*/ 	.word	0x00000001


	//----- nvinfo : EIATTR_CRS_STACK_SIZE
	.align		4
.L_288:
        /*0118*/ 	.byte	0x04, 0x1e
        /*011a*/ 	.short	(.L_290 - .L_289)
.L_289:
        /*011c*/ 	.word	0x00000000


	//----- nvinfo : EIATTR_CBANK_PARAM_SIZE
	.align		4
.L_290:
        /*0120*/ 	.byte	0x03, 0x19
        /*0122*/ 	.short	0x0062


	//----- nvinfo : EIATTR_PARAM_CBANK
	.align		4
        /*0124*/ 	.byte	0x04, 0x0a
        /*0126*/ 	.short	(.L_292 - .L_291)
	.align		4
.L_291:
        /*0128*/ 	.word	index@(.nv.constant0._ZN3cub18CUB_300001_SM_10006detail6reduce18DeviceReduceKernelINS2_10policy_hubIfyN4cuda3std3__44plusIfEEE10Policy1000EN6thrust24THRUST_300001_SM_1000_NS6detail15normal_iteratorINSD_10device_ptrIKfEEEEyS9_fNS7_10__identityEEEvT0_PT3_T1_NS0_13GridEvenShareISO_EET2_T4_)
        /*012c*/ 	.short	0x0380
        /*012e*/ 	.short	0x0062


	//----- nvinfo : EIATTR_SW_WAR
	.align		4
.L_292:
        /*0130*/ 	.byte	0x04, 0x36
        /*0132*/ 	.short	(.L_294 - .L_293)
.L_293:
        /*0134*/ 	.word	0x00000008
.L_294:


//--------------------- .nv.info._ZN3cub18CUB_300001_SM_10006detail6reduce28DeviceReduceSingleTileKernelINS2_10policy_hubIfyN4cuda3std3__44plusIfEEE10Policy1000EN6thrust24THRUST_300001_SM_1000_NS6detail15normal_iteratorINSD_10device_ptrIKfEEEEPfyS9_ffNS7_10__identityEEEvT0_T1_T2_T3_T4_T6_ --------------------------
	.section	.nv.info._ZN3cub18CUB_300001_SM_10006detail6reduce28DeviceReduceSingleTileKernelINS2_10policy_hubIfyN4cuda3std3__44plusIfEEE10Policy1000EN6thrust24THRUST_300001_SM_1000_NS6detail15normal_iteratorINSD_10device_ptrIKfEEEEPfyS9_ffNS7_10__identityEEEvT0_T1_T2_T3_T4_T6_,"",@"SHT_CUDA_INFO"
	.sectionflags	@""
	.align	4


	//----- nvinfo : EIATTR_CUDA_API_VERSION
	.align		4
        /*0000*/ 	.byte	0x04, 0x37
        /*0002*/ 	.short	(.L_296 - .L_295)
.L_295:
        /*0004*/ 	.word	0x00000082


	//----- nvinfo : EIATTR_KPARAM_INFO
	.align		4
.L_296:
        /*0008*/ 	.byte	0x04, 0x17
        /*000a*/ 	.short	(.L_298 - .L_297)
.L_297:
        /*000c*/ 	.word	0x00000000
        /*0010*/ 	.short	0x0005
        /*0012*/ 	.short	0x0020
        /*0014*/ 	.byte	0x00, 0xf0, 0x05, 0x00


	//----- nvinfo : EIATTR_KPARAM_INFO
	.align		4
.L_298:
        /*0018*/ 	.byte	0x04, 0x17
        /*001a*/ 	.short	(.L_300 - .L_299)
.L_299:
        /*001c*/ 	.word	0x00000000
        /*0020*/ 	.short	0x0004
        /*0022*/ 	.short	0x001c
        /*0024*/ 	.byte	0x00, 0xf0, 0x11, 0x00


	//----- nvinfo : EIATTR_KPARAM_INFO
	.align		4
.L_300:
        /*0028*/ 	.byte	0x04, 0x17
        /*002a*/ 	.short	(.L_302 - .L_301)
.L_301:
        /*002c*/ 	.word	0x00000000
        /*0030*/ 	.short	0x0003
        /*0032*/ 	.short	0x0018
        /*0034*/ 	.byte	0x00, 0xf0, 0x05, 0x00


	//----- nvinfo : EIATTR_KPARAM_INFO
	.align		4
.L_302:
        /*0038*/ 	.byte	0x04, 0x17
        /*003a*/ 	.short	(.L_304 - .L_303)
.L_303:
        /*003c*/ 	.word	0x00000000
        /*0040*/ 	.short	0x0002
        /*0042*/ 	.short	0x0010
        /*0044*/ 	.byte	0x00, 0xf0, 0x21, 0x00


	//----- nvinfo : EIATTR_KPARAM_INFO
	.align		4
.L_304:
        /*0048*/ 	.byte	0x04, 0x17
        /*004a*/ 	.short	(.L_306 - .L_305)
.L_305:
        /*004c*/ 	.word	0x00000000
        /*0050*/ 	.short	0x0001
        /*0052*/ 	.short	0x0008
        /*0054*/ 	.byte	0x00, 0xf5, 0x21, 0x00


	//----- nvinfo : EIATTR_KPARAM_INFO
	.align		4
.L_306:
        /*0058*/ 	.byte	0x04, 0x17
        /*005a*/ 	.short	(.L_308 - .L_307)
.L_307:
        /*005c*/ 	.word	0x00000000
        /*0060*/ 	.short	0x0000
        /*0062*/ 	.short	0x0000
        /*0064*/ 	.byte	0x00, 0xf0, 0x21, 0x00


	//----- nvinfo : EIATTR_SPARSE_MMA_MASK
	.align		4
.L_308:
        /*0068*/ 	.byte	0x03, 0x50
        /*006a*/ 	.short	0x0000


	//----- nvinfo : EIATTR_MAXREG_COUNT
	.align		4
        /*006c*/ 	.byte	0x03, 0x1b
        /*006e*/ 	.short	0x00ff


	//----- nvinfo : EIATTR_NUM_BARRIERS
	.align		4
        /*0070*/ 	.byte	0x02, 0x4c
        /*0072*/ 	.byte	0x01
	.zero		1


	//----- nvinfo : EIATTR_MERCURY_ISA_VERSION
	.align		4
        /*0074*/ 	.byte	0x03, 0x5f
        /*0076*/ 	.short	0x0101


	//----- nvinfo : EIATTR_COOP_GROUP_MASK_REGIDS
	.align		4
        /*0078*/ 	.byte	0x04, 0x29
        /*007a*/ 	.short	(.L_310 - .L_309)


	//   ....[0]....
.L_309:
        /*007c*/ 	.word	0xffffffff


	//   ....[1]....
        /*0080*/ 	.word	0xffffffff


	//   ....[2]....
        /*0084*/ 	.word	0xffffffff


	//   ....[3]....
        /*0088*/ 	.word	0xffffffff


	//   ....[4]....
        /*008c*/ 	.word	0xffffffff


	//   ....[5]....
        /*0090*/ 	.word	0xffffffff


	//   ....[6]....
        /*0094*/ 	.word	0xffffffff


	//   ....[7]....
        /*0098*/ 	.word	0xffffffff


	//   ....[8]....
        /*009c*/ 	.word	0xffffffff


	//   ....[9]....
        /*00a0*/ 	.word	0xffffffff


	//   ....[10]....
        /*00a4*/ 	.word	0xffffffff


	//   ....[11]....
        /*00a8*/ 	.word	0xffffffff


	//   ....[12]....
        /*00ac*/ 	.word	0xffffffff


	//   ....[13]....
        /*00b0*/ 	.word	0xffffffff


	//   ....[14]....
        /*00b4*/ 	.word	0xffffffff


	//----- nvinfo : EIATTR_COOP_GROUP_INSTR_OFFSETS
	.align		4
.L_310:
        /*00b8*/ 	.byte	0x04, 0x28
        /*00ba*/ 	.short	(.L_312 - .L_311)


	//   ....[0]....
.L_311:
        /*00bc*/ 	.word	0x00000930


	//   ....[1]....
        /*00c0*/ 	.word	0x00000990


	//   ....[2]....
        /*00c4*/ 	.word	0x00000a00


	//   ....[3]....
        /*00c8*/ 	.word	0x00000a50


	//   ....[4]....
        /*00cc*/ 	.word	0x00000a80


	//   ....[5]....
        /*00d0*/ 	.word	0x00000c40


	//   ....[6]....
        /*00d4*/ 	.word	0x00000cd0


	//   ....[7]....
        /*00d8*/ 	.word	0x00000d20


	//   ....[8]....
        /*00dc*/ 	.word	0x00000d60


	//   ....[9]....
        /*00e0*/ 	.word	0x00000da0


	//   ....[10]....
        /*00e4*/ 	.word	0x00001dc0


	//   ....[11]....
        /*00e8*/ 	.word	0x00001e40


	//   ....[12]....
        /*00ec*/ 	.word	0x00001e90


	//   ....[13]....
        /*00f0*/ 	.word	0x00001ed0


	//   ....[14]....
        /*00f4*/ 	.word	0x00001f00


	//----- nvinfo : EIATTR_VRC_CTA_INIT_COUNT
	.align		4
.L_312:
        /*00f8*/ 	.byte	0x02, 0x4a
	.zero		1
	.zero		1


	//----- nvinfo : EIATTR_EXIT_INSTR_OFFSETS
	.align		4
        /*00fc*/ 	.byte	0x04, 0x1c
        /*00fe*/ 	.short	(.L_314 - .L_313)


	//   ....[0]....
.L_313:
        /*0100*/ 	.word	0x000000a0


	//   ....[1]....
        /*0104*/ 	.word	0x000000e0


	//   ....[2]....
        /*0108*/ 	.word	0x00002040


	//   ....[3]....
        /*010c*/ 	.word	0x00002090


	//----- nvinfo : EIATTR_MAX_THREADS
	.align		4
.L_314:
        /*0110*/ 	.byte	0x04, 0x05
        /*0112*/ 	.short	(.L_316 - .L_315)
.L_315:
        /*0114*/ 	.word	0x00000100
        /*0118*/ 	.word	0x00000001
        /*011c*/ 	.word	0x00000001


	//----- nvinfo : EIATTR_CRS_STACK_SIZE
	.align		4
.L_316:
        /*0120*/ 	.byte	0x04, 0x1e
        /*0122*/ 	.short	(.L_318 - .L_317)
.L_317:
        /*0124*/ 	.word	0x00000000


	//----- nvinfo : EIATTR_CBANK_PARAM_SIZE
	.align		4
.L_318:
        /*0128*/ 	.byte	0x03, 0x19
        /*012a*/ 	.short	0x0021


	//----- nvinfo : EIATTR_PARAM_CBANK
	.align		4
        /*012c*/ 	.byte	0x04, 0x0a
        /*012e*/ 	.short	(.L_320 - .L_319)
	.align		4
.L_319:
        /*0130*/ 	.word	index@(.nv.constant0._ZN3cub18CUB_300001_SM_10006detail6reduce28DeviceReduceSingleTileKernelINS2_10policy_hubIfyN4cuda3std3__44plusIfEEE10Policy1000EN6thrust24THRUST_300001_SM_1000_NS6detail15normal_iteratorINSD_10device_ptrIKfEEEEPfyS9_ffNS7_10__identityEEEvT0_T1_T2_T3_T4_T6_)
        /*0134*/ 	.short	0x0380
        /*0136*/ 	.short	0x0021


	//----- nvinfo : EIATTR_SW_WAR
	.align		4
.L_320:
        /*0138*/ 	.byte	0x04, 0x36
        /*013a*/ 	.short	(.L_322 - .L_321)
.L_321:
        /*013c*/ 	.word	0x00000008
.L_322:


//--------------------- .nv.info._ZN3cub18CUB_300001_SM_10006detail6reduce18DeviceReduceKernelINS2_10policy_hubIfjN4cuda3std3__44plusIfEEE10Policy1000EN6thrust24THRUST_300001_SM_1000_NS6detail15normal_iteratorINSD_10device_ptrIKfEEEEjS9_fNS7_10__identityEEEvT0_PT3_T1_NS0_13GridEvenShareISO_EET2_T4_ --------------------------
	.section	.nv.info._ZN3cub18CUB_300001_SM_10006detail6reduce18DeviceReduceKernelINS2_10policy_hubIfjN4cuda3std3__44plusIfEEE10Policy1000EN6thrust24THRUST_300001_SM_1000_NS6detail15normal_iteratorINSD_10device_ptrIKfEEEEjS9_fNS7_10__identityEEEvT0_PT3_T1_NS0_13GridEvenShareISO_EET2_T4_,"",@"SHT_CUDA_INFO"
	.sectionflags	@""
	.align	4


	//----- nvinfo : EIATTR_CUDA_API_VERSION
	.align		4
        /*0000*/ 	.byte	0x04, 0x37
        /*0002*/ 	.short	(.L_324 - .L_323)
.L_323:
        /*0004*/ 	.word	0x00000082


	//----- nvinfo : EIATTR_KPARAM_INFO
	.align		4
.L_324:
        /*0008*/ 	.byte	0x04, 0x17
        /*000a*/ 	.short	(.L_326 - .L_325)
.L_325:
        /*000c*/ 	.word	0x00000000
        /*0010*/ 	.short	0x0005
        /*0012*/ 	.short	0x003d
        /*0014*/ 	.byte	0x00, 0xf0, 0x05, 0x00


	//----- nvinfo : EIATTR_KPARAM_INFO
	.align		4
.L_326:
        /*0018*/ 	.byte	0x04, 0x17
        /*001a*/ 	.short	(.L_328 - .L_327)
.L_327:
        /*001c*/ 	.word	0x00000000
        /*0020*/ 	.short	0x0004
        /*0022*/ 	.short	0x003c
        /*0024*/ 	.byte	0x00, 0xf0, 0x05, 0x00


	//----- nvinfo : EIATTR_KPARAM_INFO
	.align		4
.L_328:
        /*0028*/ 	.byte	0x04, 0x17
        /*002a*/ 	.short	(.L_330 - .L_329)
.L_329:
        /*002c*/ 	.word	0x00000000
        /*0030*/ 	.short	0x0003
        /*0032*/ 	.short	0x0014
        /*0034*/ 	.byte	0x00, 0xf0, 0xa1, 0x00


	//----- nvinfo : EIATTR_KPARAM_INFO
	.align		4
.L_330:
        /*0038*/ 	.byte	0x04, 0x17
        /*003a*/ 	.short	(.L_332 - .L_331)
.L_331:
        /*003c*/ 	.word	0x00000000
        /*0040*/ 	.short	0x0002
        /*0042*/ 	.short	0x0010
        /*0044*/ 	.byte	0x00, 0xf0, 0x11, 0x00


	//----- nvinfo : EIATTR_KPARAM_INFO
	.align		4
.L_332:
        /*0048*/ 	.byte	0x04, 0x17
        /*004a*/ 	.short	(.L_334 - .L_333)
.L_333:
        /*004c*/ 	.word	0x00000000
        /*0050*/ 	.short	0x0001
        /*0052*/ 	.short	0x0008
        /*0054*/ 	.byte	0x00, 0xf5, 0x21, 0x00


	//----- nvinfo : EIATTR_KPARAM_INFO
	.align		4
.L_334:
        /*0058*/ 	.byte	0x04, 0x17
        /*005a*/ 	.short	(.L_336 - .L_335)
.L_335:
        /*005c*/ 	.word	0x00000000
        /*0060*/ 	.short	0x0000
        /*0062*/ 	.short	0x0000
        /*0064*/ 	.byte	0x00, 0xf0, 0x21, 0x00


	//----- nvinfo : EIATTR_SPARSE_MMA_MASK
	.align		4
.L_336:
        /*0068*/ 	.byte	0x03, 0x50
        /*006a*/ 	.short	0x0000


	//----- nvinfo : EIATTR_MAXREG_COUNT
	.align		4
        /*006c*/ 	.byte	0x03, 0x1b
        /*006e*/ 	.short	0x0080


	//----- nvinfo : EIATTR_NUM_BARRIERS
	.align		4
        /*0070*/ 	.byte	0x02, 0x4c
        /*0072*/ 	.byte	0x01
	.zero		1


	//----- nvinfo : EIATTR_MERCURY_ISA_VERSION
	.align		4
        /*0074*/ 	.byte	0x03, 0x5f
        /*0076*/ 	.short	0x0101


	//----- nvinfo : EIATTR_UNUSED_LOAD_BYTE_OFFSET
	.align		4
        /*0078*/ 	.byte	0x04, 0x44
        /*007a*/ 	.short	(.L_338 - .L_337)


	//   ....[0]....
.L_337:
        /*007c*/ 	.word	0x00000de0
        /*0080*/ 	.word	0x0000fff0


	//   ....[1]....
        /*0084*/ 	.word	0x000011f0
        /*0088*/ 	.word	0x0000fff0


	//   ....[2]....
        /*008c*/ 	.word	0x000026b0
        /*0090*/ 	.word	0x0000fff0


	//----- nvinfo : EIATTR_COOP_GROUP_MASK_REGIDS
	.align		4
.L_338:
        /*0094*/ 	.byte	0x04, 0x29
        /*0096*/ 	.short	(.L_340 - .L_339)


	//   ....[0]....
.L_339:
        /*0098*/ 	.word	0xffffffff


	//   ....[1]....
        /*009c*/ 	.word	0xffffffff


	//   ....[2]....
        /*00a0*/ 	.word	0xffffffff


	//   ....[3]....
        /*00a4*/ 	.word	0xffffffff


	//   ....[4]....
        /*00a8*/ 	.word	0xffffffff


	//   ....[5]....
        /*00ac*/ 	.word	0xffffffff


	//   ....[6]....
        /*00b0*/ 	.word	0xffffffff


	//   ....[7]....
        /*00b4*/ 	.word	0xffffffff


	//   ....[8]....
        /*00b8*/ 	.word	0xffffffff


	//   ....[9]....
        /*00bc*/ 	.word	0xffffffff


	//   ....[10]....
        /*00c0*/ 	.word	0xffffffff


	//   ....[11]....
        /*00c4*/ 	.word	0xffffffff


	//   ....[12]....
        /*00c8*/ 	.word	0xffffffff


	//   ....[13]....
        /*00cc*/ 	.word	0xffffffff


	//   ....[14]....
        /*00d0*/ 	.word	0xffffffff


	//----- nvinfo : EIATTR_COOP_GROUP_INSTR_OFFSETS
	.align		4
.L_340:
        /*00d4*/ 	.byte	0x04, 0x28
        /*00d6*/ 	.short	(.L_342 - .L_341)


	//   ....[0]....
.L_341:
        /*00d8*/ 	.word	0x00000bf0


	//   ....[1]....
        /*00dc*/ 	.word	0x00000c50


	//   ....[2]....
        /*00e0*/ 	.word	0x00000cc0


	//   ....[3]....
        /*00e4*/ 	.word	0x00000d10


	//   ....[4]....
        /*00e8*/ 	.word	0x00000d40


	//   ....[5]....
        /*00ec*/ 	.word	0x00000f90


	//   ....[6]....
        /*00f0*/ 	.word	0x00001020


	//   ....[7]....
        /*00f4*/ 	.word	0x00001070


	//   ....[8]....
        /*00f8*/ 	.word	0x000010b0


	//   ....[9]....
        /*00fc*/ 	.word	0x000010f0


	//   ....[10]....
        /*0100*/ 	.word	0x000024c0


	//   ....[11]....
        /*0104*/ 	.word	0x00002550


	//   ....[12]....
        /*0108*/ 	.word	0x000025a0


	//   ....[13]....
        /*010c*/ 	.word	0x000025e0


	//   ....[14]....
        /*0110*/ 	.word	0x00002610


	//----- nvinfo : EIATTR_VRC_CTA_INIT_COUNT
	.align		4
.L_342:
        /*0114*/ 	.byte	0x02, 0x4a
	.zero		1
	.zero		1


	//----- nvinfo : EIATTR_EXIT_INSTR_OFFSETS
	.align		4
        /*0118*/ 	.byte	0x04, 0x1c
        /*011a*/ 	.short	(.L_344 - .L_343)


	//   ....[0]....
.L_343:
        /*011c*/ 	.word	0x000027f0


	//   ....[1]....
        /*0120*/ 	.word	0x00002830


	//----- nvinfo : EIATTR_MAX_THREADS
	.align		4
.L_344:
        /*0124*/ 	.byte	0x04, 0x05
        /*0126*/ 	.short	(.L_346 - .L_345)
.L_345:
        /*0128*/ 	.word	0x00000200
        /*012c*/ 	.word	0x00000001
        /*0130*/ 	.word	0x00000001


	//----- nvinfo : EIATTR_CRS_STACK_SIZE
	.align		4
.L_346:
        /*0134*/ 	.byte	0x04, 0x1e
        /*0136*/ 	.short	(.L_348 - .L_347)
.L_347:
        /*0138*/ 	.word	0x00000000


	//----- nvinfo : EIATTR_CBANK_PARAM_SIZE
	.align		4
.L_348:
        /*013c*/ 	.byte	0x03, 0x19
        /*013e*/ 	.short	0x003e


	//----- nvinfo : EIATTR_PARAM_CBANK
	.align		4
        /*0140*/ 	.byte	0x04, 0x0a
        /*0142*/ 	.short	(.L_350 - .L_349)
	.align		4
.L_349:
        /*0144*/ 	.word	index@(.nv.constant0._ZN3cub18CUB_300001_SM_10006detail6reduce18DeviceReduceKernelINS2_10policy_hubIfjN4cuda3std3__44plusIfEEE10Policy1000EN6thrust24THRUST_300001_SM_1000_NS6detail15normal_iteratorINSD_10device_ptrIKfEEEEjS9_fNS7_10__identityEEEvT0_PT3_T1_NS0_13GridEvenShareISO_EET2_T4_)
        /*0148*/ 	.short	0x0380
        /*014a*/ 	.short	0x003e


	//----- nvinfo : EIATTR_SW_WAR
	.align		4
.L_350:
        /*014c*/ 	.byte	0x04, 0x36
        /*014e*/ 	.short	(.L_352 - .L_351)
.L_351:
        /*0150*/ 	.word	0x00000008
.L_352:


//--------------------- .nv.info._ZN3cub18CUB_300001_SM_10006detail6reduce28DeviceReduceSingleTileKernelINS2_10policy_hubIfjN4cuda3std3__44plusIfEEE10Policy1000EN6thrust24THRUST_300001_SM_1000_NS6detail15normal_iteratorINSD_10device_ptrIKfEEEEPfjS9_ffNS7_10__identityEEEvT0_T1_T2_T3_T4_T6_ --------------------------
	.section	.nv.info._ZN3cub18CUB_300001_SM_10006detail6reduce28DeviceReduceSingleTileKernelINS2_10policy_hubIfjN4cuda3std3__44plusIfEEE10Policy1000EN6thrust24THRUST_300001_SM_1000_NS6detail15normal_iteratorINSD_10device_ptrIKfEEEEPfjS9_ffNS7_10__identityEEEvT0_T1_T2_T3_T4_T6_,"",@"SHT_CUDA_INFO"
	.sectionflags	@""
	.align	4


	//----- nvinfo : EIATTR_CUDA_API_VERSION
	.align		4
        /*0000*/ 	.byte	0x04, 0x37
        /*0002*/ 	.short	(.L_354 - .L_353)
.L_353:
        /*0004*/ 	.word	0x00000082


	//----- nvinfo : EIATTR_KPARAM_INFO
	.align		4
.L_354:
        /*0008*/ 	.byte	0x04, 0x17
        /*000a*/ 	.short	(.L_356 - .L_355)
.L_355:
        /*000c*/ 	.word	0x00000000
        /*0010*/ 	.short	0x0005
        /*0012*/ 	.short	0x001c
        /*0014*/ 	.byte	0x00, 0xf0, 0x05, 0x00


	//----- nvinfo : EIATTR_KPARAM_INFO
	.align		4
.L_356:
        /*0018*/ 	.byte	0x04, 0x17
        /*001a*/ 	.short	(.L_358 - .L_357)
.L_357:
        /*001c*/ 	.word	0x00000000
        /*0020*/ 	.short	0x0004
        /*0022*/ 	.short	0x0018
        /*0024*/ 	.byte	0x00, 0xf0, 0x11, 0x00


	//----- nvinfo : EIATTR_KPARAM_INFO
	.align		4
.L_358:
        /*0028*/ 	.byte	0x04, 0x17
        /*002a*/ 	.short	(.L_360 - .L_359)
.L_359:
        /*002c*/ 	.word	0x00000000
        /*0030*/ 	.short	0x0003
        /*0032*/ 	.short	0x0014
        /*0034*/ 	.byte	0x00, 0xf0, 0x05, 0x00


	//----- nvinfo : EIATTR_KPARAM_INFO
	.align		4
.L_360:
        /*0038*/ 	.byte	0x04, 0x17
        /*003a*/ 	.short	(.L_362 - .L_361)
.L_361:
        /*003c*/ 	.word	0x00000000
        /*0040*/ 	.short	0x0002
        /*0042*/ 	.short	0x0010
        /*0044*/ 	.byte	0x00, 0xf0, 0x11, 0x00


	//----- nvinfo : EIATTR_KPARAM_INFO
	.align		4
.L_362:
        /*0048*/ 	.byte	0x04, 0x17
        /*004a*/ 	.short	(.L_364 - .L_363)
.L_363:
        /*004c*/ 	.word	0x00000000
        /*0050*/ 	.short	0x0001
        /*0052*/ 	.short	0x0008
        /*0054*/ 	.byte	0x00, 0xf5, 0x21, 0x00


	//----- nvinfo : EIATTR_KPARAM_INFO
	.align		4
.L_364:
        /*0058*/ 	.byte	0x04, 0x17
        /*005a*/ 	.short	(.L_366 - .L_365)
.L_365:
        /*005c*/ 	.word	0x00000000
        /*0060*/ 	.short	0x0000
        /*0062*/ 	.short	0x0000
        /*0064*/ 	.byte	0x00, 0xf0, 0x21, 0x00


	//----- nvinfo : EIATTR_SPARSE_MMA_MASK
	.align		4
.L_366:
        /*0068*/ 	.byte	0x03, 0x50
        /*006a*/ 	.short	0x0000


	//----- nvinfo : EIATTR_MAXREG_COUNT
	.align		4
        /*006c*/ 	.byte	0x03, 0x1b
        /*006e*/ 	.short	0x0080


	//----- nvinfo : EIATTR_NUM_BARRIERS
	.align		4
        /*0070*/ 	.byte	0x02, 0x4c
        /*0072*/ 	.byte	0x01
	.zero		1


	//----- nvinfo : EIATTR_MERCURY_ISA_VERSION
	.align		4
        /*0074*/ 	.byte	0x03, 0x5f
        /*0076*/ 	.short	0x0101


	//----- nvinfo : EIATTR_UNUSED_LOAD_BYTE_OFFSET
	.align		4
        /*0078*/ 	.byte	0x04, 0x44
        /*007a*/ 	.short	(.L_368 - .L_367)


	//   ....[0]....
.L_367:
        /*007c*/ 	.word	0x00000b00
        /*0080*/ 	.word	0x0000fff0


	//   ....[1]....
        /*0084*/ 	.word	0x00000f10
        /*0088*/ 	.word	0x0000fff0


	//   ....[2]....
        /*008c*/ 	.word	0x00002270
        /*0090*/ 	.word	0x0000fff0


	//----- nvinfo : EIATTR_COOP_GROUP_MASK_REGIDS
	.align		4
.L_368:
        /*0094*/ 	.byte	0x04, 0x29
        /*0096*/ 	.short	(.L_370 - .L_369)


	//   ....[0]....
.L_369:
        /*0098*/ 	.word	0xffffffff


	//   ....[1]....
        /*009c*/ 	.word	0xffffffff


	//   ....[2]....
        /*00a0*/ 	.word	0xffffffff


	//   ....[3]....
        /*00a4*/ 	.word	0xffffffff


	//   ....[4]....
        /*00a8*/ 	.word	0xffffffff


	//   ....[5]....
        /*00ac*/ 	.word	0xffffffff


	//   ....[6]....
        /*00b0*/ 	.word	0xffffffff


	//   ....[7]....
        /*00b4*/ 	.word	0xffffffff


	//   ....[8]....
        /*00b8*/ 	.word	0xffffffff


	//   ....[9]....
        /*00bc*/ 	.word	0xffffffff


	//   ....[10]....
        /*00c0*/ 	.word	0xffffffff


	//   ....[11]....
        /*00c4*/ 	.word	0xffffffff


	//   ....[12]....
        /*00c8*/ 	.word	0xffffffff


	//   ....[13]....
        /*00cc*/ 	.word	0xffffffff


	//   ....[14]....
        /*00d0*/ 	.word	0xffffffff


	//----- nvinfo : EIATTR_COOP_GROUP_INSTR_OFFSETS
	.align		4
.L_370:
        /*00d4*/ 	.byte	0x04, 0x28
        /*00d6*/ 	.short	(.L_372 - .L_371)


	//   ....[0]....
.L_371:
        /*00d8*/ 	.word	0x00000910


	//   ....[1]....
        /*00dc*/ 	.word	0x00000970


	//   ....[2]....
        /*00e0*/ 	.word	0x000009e0


	//   ....[3]....
        /*00e4*/ 	.word	0x00000a30


	//   ....[4]....
        /*00e8*/ 	.word	0x00000a60


	//   ....[5]....
        /*00ec*/ 	.word	0x00000cb0


	//   ....[6]....
        /*00f0*/ 	.word	0x00000d40


	//   ....[7]....
        /*00f4*/ 	.word	0x00000d80


	//   ....[8]....
        /*00f8*/ 	.word	0x00000dd0


	//   ....[9]....
        /*00fc*/ 	.word	0x00000e10


	//   ....[10]....
        /*0100*/ 	.word	0x00002090


	//   ....[11]....
        /*0104*/ 	.word	0x00002110


	//   ....[12]....
        /*0108*/ 	.word	0x00002160


	//   ....[13]....
        /*010c*/ 	.word	0x000021a0


	//   ....[14]....
        /*0110*/ 	.word	0x000021d0


	//----- nvinfo : EIATTR_VRC_CTA_INIT_COUNT
	.align		4
.L_372:
        /*0114*/ 	.byte	0x02, 0x4a
	.zero		1
	.zero		1


	//----- nvinfo : EIATTR_EXIT_INSTR_OFFSETS
	.align		4
        /*0118*/ 	.byte	0x04, 0x1c
        /*011a*/ 	.short	(.L_374 - .L_373)


	//   ....[0]....
.L_373:
        /*011c*/ 	.word	0x00000080


	//   ....[1]....
        /*0120*/ 	.word	0x000000c0


	//   ....[2]....
        /*0124*/ 	.word	0x000023b0


	//   ....[3]....
        /*0128*/ 	.word	0x00002400


	//----- nvinfo : EIATTR_MAX_THREADS
	.align		4
.L_374:
        /*012c*/ 	.byte	0x04, 0x05
        /*012e*/ 	.short	(.L_376 - .L_375)
.L_375:
        /*0130*/ 	.word	0x00000200
        /*0134*/ 	.word	0x00000001
        /*0138*/ 	.word	0x00000001


	//----- nvinfo : EIATTR_CRS_STACK_SIZE
	.align		4
.L_376:
        /*013c*/ 	.byte	0x04, 0x1e
        /*013e*/ 	.short	(.L_378 - .L_377)
.L_377:
        /*0140*/ 	.word	0x00000000


	//----- nvinfo : EIATTR_CBANK_PARAM_SIZE
	.align		4
.L_378:
        /*0144*/ 	.byte	0x03, 0x19
        /*0146*/ 	.short	0x001d


	//----- nvinfo : EIATTR_PARAM_CBANK
	.align		4
        /*0148*/ 	.byte	0x04, 0x0a
        /*014a*/ 	.short	(.L_380 - .L_379)
	.align		4
.L_379:
        /*014c*/ 	.word	index@(.nv.constant0._ZN3cub18CUB_300001_SM_10006detail6reduce28DeviceReduceSingleTileKernelINS2_10policy_hubIfjN4cuda3std3__44plusIfEEE10Policy1000EN6thrust24THRUST_300001_SM_1000_NS6detail15normal_iteratorINSD_10device_ptrIKfEEEEPfjS9_ffNS7_10__identityEEEvT0_T1_T2_T3_T4_T6_)
        /*0150*/ 	.short	0x0380
        /*0152*/ 	.short	0x001d


	//----- nvinfo : EIATTR_SW_WAR
	.align		4
.L_380:
        /*0154*/ 	.byte	0x04, 0x36
        /*0156*/ 	.short	(.L_382 - .L_381)
.L_381:
        /*0158*/ 	.word	0x00000008
.L_382:


//--------------------- .nv.info._ZN3cub18CUB_300001_SM_10006detail6reduce28DeviceReduceSingleTileKernelINS2_10policy_hubIfyN4cuda3std3__44plusIfEEE10Policy1000EPfSC_iS9_ffNS7_10__identityEEEvT0_T1_T2_T3_T4_T6_ --------------------------
	.section	.nv.info._ZN3cub18CUB_300001_SM_10006detail6reduce28DeviceReduceSingleTileKernelINS2_10policy_hubIfyN4cuda3std3__44plusIfEEE10Policy1000EPfSC_iS9_ffNS7_10__identityEEEvT0_T1_T2_T3_T4_T6_,"",@"SHT_CUDA_INFO"
	.sectionflags	@""
	.align	4


	//----- nvinfo : EIATTR_CUDA_API_VERSION
	.align		4
        /*0000*/ 	.byte	0x04, 0x37
        /*0002*/ 	.short	(.L_384 - .L_383)
.L_383:
        /*0004*/ 	.word	0x00000082


	//----- nvinfo : EIATTR_KPARAM_INFO
	.align		4
.L_384:
        /*0008*/ 	.byte	0x04, 0x17
        /*000a*/ 	.short	(.L_386 - .L_385)
.L_385:
        /*000c*/ 	.word	0x00000000
        /*0010*/ 	.short	0x0005
        /*0012*/ 	.short	0x001c
        /*0014*/ 	.byte	0x00, 0xf0, 0x05, 0x00


	//----- nvinfo : EIATTR_KPARAM_INFO
	.align		4
.L_386:
        /*0018*/ 	.byte	0x04, 0x17
        /*001a*/ 	.short	(.L_388 - .L_387)
.L_387:
        /*001c*/ 	.word	0x00000000
        /*0020*/ 	.short	0x0004
        /*0022*/ 	.short	0x0018
        /*0024*/ 	.byte	0x00, 0xf0, 0x11, 0x00


	//----- nvinfo : EIATTR_KPARAM_INFO
	.align		4
.L_388:
        /*0028*/ 	.byte	0x04, 0x17
        /*002a*/ 	.short	(.L_390 - .L_389)
.L_389:
        /*002c*/ 	.word	0x00000000
        /*0030*/ 	.short	0x0003
        /*0032*/ 	.short	0x0014
        /*0034*/ 	.byte	0x00, 0xf0, 0x05, 0x00


	//----- nvinfo : EIATTR_KPARAM_INFO
	.align		4
.L_390:
        /*0038*/ 	.byte	0x04, 0x17
        /*003a*/ 	.short	(.L_392 - .L_391)
.L_391:
        /*003c*/ 	.word	0x00000000
        /*0040*/ 	.short	0x0002
        /*0042*/ 	.short	0x0010
        /*0044*/ 	.byte	0x00, 0xf0, 0x11, 0x00


	//----- nvinfo : EIATTR_KPARAM_INFO
	.align		4
.L_392:
        /*0048*/ 	.byte	0x04, 0x17
        /*004a*/ 	.short	(.L_394 - .L_393)
.L_393:
        /*004c*/ 	.word	0x00000000
        /*0050*/ 	.short	0x0001
        /*0052*/ 	.short	0x0008
        /*0054*/ 	.byte	0x00, 0xf5, 0x21, 0x00


	//----- nvinfo : EIATTR_KPARAM_INFO
	.align		4
.L_394:
        /*0058*/ 	.byte	0x04, 0x17
        /*005a*/ 	.short	(.L_396 - .L_395)
.L_395:
        /*005c*/ 	.word	0x00000000
        /*0060*/ 	.short	0x0000
        /*0062*/ 	.short	0x0000
        /*0064*/ 	.byte	0x00, 0xf5, 0x21, 0x00


	//----- nvinfo : EIATTR_SPARSE_MMA_MASK
	.align		4
.L_396:
        /*0068*/ 	.byte	0x03, 0x50
        /*006a*/ 	.short	0x0000


	//----- nvinfo : EIATTR_MAXREG_COUNT
	.align		4
        /*006c*/ 	.byte	0x03, 0x1b
        /*006e*/ 	.short	0x00ff


	//----- nvinfo : EIATTR_NUM_BARRIERS
	.align		4
        /*0070*/ 	.byte	0x02, 0x4c
        /*0072*/ 	.byte	0x01
	.zero		1


	//----- nvinfo : EIATTR_MERCURY_ISA_VERSION
	.align		4
        /*0074*/ 	.byte	0x03, 0x5f
        /*0076*/ 	.short	0x0101


	//----- nvinfo : EIATTR_COOP_GROUP_MASK_REGIDS
	.align		4
        /*0078*/ 	.byte	0x04, 0x29
        /*007a*/ 	.short	(.L_398 - .L_397)


	//   ....[0]....
.L_397:
        /*007c*/ 	.word	0xffffffff


	//   ....[1]....
        /*0080*/ 	.word	0xffffffff


	//   ....[2]....
        /*0084*/ 	.word	0xffffffff


	//   ....[3]....
        /*0088*/ 	.word	0xffffffff


	//   ....[4]....
        /*008c*/ 	.word	0xffffffff


	//   ....[5]....
        /*0090*/ 	.word	0xffffffff


	//   ....[6]....
        /*0094*/ 	.word	0xffffffff


	//   ....[7]....
        /*0098*/ 	.word	0xffffffff


	//   ....[8]....
        /*009c*/ 	.word	0xffffffff


	//   ....[9]....
        /*00a0*/ 	.word	0xffffffff


	//   ....[10]....
        /*00a4*/ 	.word	0xffffffff


	//   ....[11]....
        /*00a8*/ 	.word	0xffffffff


	//   ....[12]....
        /*00ac*/ 	.word	0xffffffff


	//   ....[13]....
        /*00b0*/ 	.word	0xffffffff


	//   ....[14]....
        /*00b4*/ 	.word	0xffffffff


	//   ....[15]....
        /*00b8*/ 	.word	0xffffffff


	//   ....[16]....
        /*00bc*/ 	.word	0xffffffff


	//   ....[17]....
        /*00c0*/ 	.word	0xffffffff


	//   ....[18]....
        /*00c4*/ 	.word	0xffffffff


	//   ....[19]....
        /*00c8*/ 	.word	0xffffffff


	//   ....[20]....
        /*00cc*/ 	.word	0xffffffff


	//   ....[21]....
        /*00d0*/ 	.word	0xffffffff


	//   ....[22]....
        /*00d4*/ 	.word	0xffffffff


	//   ....[23]....
        /*00d8*/ 	.word	0xffffffff


	//   ....[24]....
        /*00dc*/ 	.word	0xffffffff


	//   ....[25]....
        /*00e0*/ 	.word	0xffffffff


	//   ....[26]....
        /*00e4*/ 	.word	0xffffffff


	//   ....[27]....
        /*00e8*/ 	.word	0xffffffff


	//   ....[28]....
        /*00ec*/ 	.word	0xffffffff


	//   ....[29]....
        /*00f0*/ 	.word	0xffffffff


	//----- nvinfo : EIATTR_COOP_GROUP_INSTR_OFFSETS
	.align		4
.L_398:
        /*00f4*/ 	.byte	0x04, 0x28
        /*00f6*/ 	.short	(.L_400 - .L_399)


	//   ....[0]....
.L_399:
        /*00f8*/ 	.word	0x00000980


	//   ....[1]....
        /*00fc*/ 	.word	0x000009e0


	//   ....[2]....
        /*0100*/ 	.word	0x00000a50


	//   ....[3]....
        /*0104*/ 	.word	0x00000aa0


	//   ....[4]....
        /*0108*/ 	.word	0x00000ad0


	//   ....[5]....
        /*010c*/ 	.word	0x00000c90


	//   ....[6]....
        /*0110*/ 	.word	0x00000d20


	//   ....[7]....
        /*0114*/ 	.word	0x00000d60


	//   ....[8]....
        /*0118*/ 	.word	0x00000db0


	//   ....[9]....
        /*011c*/ 	.word	0x00000df0


	//   ....[10]....
        /*0120*/ 	.word	0x00001c00


	//   ....[11]....
        /*0124*/ 	.word	0x00001c80


	//   ....[12]....
        /*0128*/ 	.word	0x00001cd0


	//   ....[13]....
        /*012c*/ 	.word	0x00001d10


	//   ....[14]....
        /*0130*/ 	.word	0x00001d40


	//   ....[15]....
        /*0134*/ 	.word	0x00002700


	//   ....[16]....
        /*0138*/ 	.word	0x00002760


	//   ....[17]....
        /*013c*/ 	.word	0x000027d0


	//   ....[18]....
        /*0140*/ 	.word	0x00002820


	//   ....[19]....
        /*0144*/ 	.word	0x00002850


	//   ....[20]....
        /*0148*/ 	.word	0x00002a10


	//   ....[21]....
        /*014c*/ 	.word	0x00002a90


	//   ....[22]....
        /*0150*/ 	.word	0x00002ad0


	//   ....[23]....
        /*0154*/ 	.word	0x00002b10


	//   ....[24]....
        /*0158*/ 	.word	0x00002b70


	//   ....[25]....
        /*015c*/ 	.word	0x00003b00


	//   ....[26]....
        /*0160*/ 	.word	0x00003b80


	//   ....[27]....
        /*0164*/ 	.word	0x00003bd0


	//   ....[28]....
        /*0168*/ 	.word	0x00003c10


	//   ....[29]....
        /*016c*/ 	.word	0x00003c40


	//----- nvinfo : EIATTR_VRC_CTA_INIT_COUNT
	.align		4
.L_400:
        /*0170*/ 	.byte	0x02, 0x4a
	.zero		1
	.zero		1


	//----- nvinfo : EIATTR_EXIT_INSTR_OFFSETS
	.align		4
        /*0174*/ 	.byte	0x04, 0x1c
        /*0176*/ 	.short	(.L_402 - .L_401)


	//   ....[0]....
.L_401:
        /*0178*/ 	.word	0x00000080


	//   ....[1]....
        /*017c*/ 	.word	0x000000c0


	//   ....[2]....
        /*0180*/ 	.word	0x00003d90


	//   ....[3]....
        /*0184*/ 	.word	0x00003de0


	//----- nvinfo : EIATTR_MAX_THREADS
	.align		4
.L_402:
        /*0188*/ 	.byte	0x04, 0x05
        /*018a*/ 	.short	(.L_404 - .L_403)
.L_403:
        /*018c*/ 	.word	0x00000100
        /*0190*/ 	.word	0x00000001
        /*0194*/ 	.word	0x00000001


	//----- nvinfo : EIATTR_CRS_STACK_SIZE
	.align		4
.L_404:
        /*0198*/ 	.byte	0x04, 0x1e
        /*019a*/ 	.short	(.L_406 - .L_405)
.L_405:
        /*019c*/ 	.word	0x00000000


	//----- nvinfo : EIATTR_CBANK_PARAM_SIZE
	.align		4
.L_406:
        /*01a0*/ 	.byte	0x03, 0x19
        /*01a2*/ 	.short	0x001d


	//----- nvinfo : EIATTR_PARAM_CBANK
	.align		4
        /*01a4*/ 	.byte	0x04, 0x0a
        /*01a6*/ 	.short	(.L_408 - .L_407)
	.align		4
.L_407:
        /*01a8*/ 	.word	index@(.nv.constant0._ZN3cub18CUB_300001_SM_10006detail6reduce28DeviceReduceSingleTileKernelINS2_10policy_hubIfyN4cuda3std3__44plusIfEEE10Policy1000EPfSC_iS9_ffNS7_10__identityEEEvT0_T1_T2_T3_T4_T6_)
        /*01ac*/ 	.short	0x0380
        /*01ae*/ 	.short	0x001d


	//----- nvinfo : EIATTR_SW_WAR
	.align		4
.L_408:
        /*01b0*/ 	.byte	0x04, 0x36
        /*01b2*/ 	.short	(.L_410 - .L_409)
.L_409:
        /*01b4*/ 	.word	0x00000008
.L_410:


//--------------------- .nv.info._ZN3cub18CUB_300001_SM_10006detail6reduce18DeviceReduceKernelINS2_10policy_hubIfyN4cuda3std3__44plusIfEEE10Policy1000EN6thrust24THRUST_300001_SM_1000_NS6detail15normal_iteratorINSD_10device_ptrIKfEEEEyS9_f11variance_opEEvT0_PT3_T1_NS0_13GridEvenShareISO_EET2_T4_ --------------------------
	.section	.nv.info._ZN3cub18CUB_300001_SM_10006detail6reduce18DeviceReduceKernelINS2_10policy_hubIfyN4cuda3std3__44plusIfEEE10Policy1000EN6thrust24THRUST_300001_SM_1000_NS6detail15normal_iteratorINSD_10device_ptrIKfEEEEyS9_f11variance_opEEvT0_PT3_T1_NS0_13GridEvenShareISO_EET2_T4_,"",@"SHT_CUDA_INFO"
	.sectionflags	@""
	.align	4


	//----- nvinfo : EIATTR_CUDA_API_VERSION
	.align		4
        /*0000*/ 	.byte	0x04, 0x37
        /*0002*/ 	.short	(.L_412 - .L_411)
.L_411:
        /*0004*/ 	.word	0x00000082


	//----- nvinfo : EIATTR_KPARAM_INFO
	.align		4
.L_412:
        /*0008*/ 	.byte	0x04, 0x17
        /*000a*/ 	.short	(.L_414 - .L_413)
.L_413:
        /*000c*/ 	.word	0x00000000
        /*0010*/ 	.short	0x0005
        /*0012*/ 	.short	0x0064
        /*0014*/ 	.byte	0x00, 0xf0, 0x11, 0x00


	//----- nvinfo : EIATTR_KPARAM_INFO
	.align		4
.L_414:
        /*0018*/ 	.byte	0x04, 0x17
        /*001a*/ 	.short	(.L_416 - .L_415)
.L_415:
        /*001c*/ 	.word	0x00000000
        /*0020*/ 	.short	0x0004
        /*0022*/ 	.short	0x0060
        /*0024*/ 	.byte	0x00, 0xf0, 0x05, 0x00


	//----- nvinfo : EIATTR_KPARAM_INFO
	.align		4
.L_416:
        /*0028*/ 	.byte	0x04, 0x17
        /*002a*/ 	.short	(.L_418 - .L_417)
.L_417:
        /*002c*/ 	.word	0x00000000
        /*0030*/ 	.short	0x0003
        /*0032*/ 	.short	0x0018
        /*0034*/ 	.byte	0x00, 0xf0, 0x21, 0x01


	//----- nvinfo : EIATTR_KPARAM_INFO
	.align		4
.L_418:
        /*0038*/ 	.byte	0x04, 0x17
        /*003a*/ 	.short	(.L_420 - .L_419)
.L_419:
        /*003c*/ 	.word	0x00000000
        /*0040*/ 	.short	0x0002
        /*0042*/ 	.short	0x0010
        /*0044*/ 	.byte	0x00, 0xf0, 0x21, 0x00


	//----- nvinfo : EIATTR_KPARAM_INFO
	.align		4
.L_420:
        /*0048*/ 	.byte	0x04, 0x17
        /*004a*/ 	.short	(.L_422 - .L_421)
.L_421:
        /*004c*/ 	.word	0x00000000
        /*0050*/ 	.short	0x0001
        /*0052*/ 	.short	0x0008
        /*0054*/ 	.byte	0x00, 0xf5, 0x21, 0x00


	//----- nvinfo : EIATTR_KPARAM_INFO
	.align		4
.L_422:
        /*0058*/ 	.byte	0x04, 0x17
        /*005a*/ 	.short	(.L_424 - .L_423)
.L_423:
        /*005c*/ 	.word	0x00000000
        /*0060*/ 	.short	0x0000
        /*0062*/ 	.short	0x0000
        /*0064*/ 	.byte	0x00, 0xf0, 0x21, 0x00


	//----- nvinfo : EIATTR_SPARSE_MMA_MASK
	.align		4
.L_424:
        /*0068*/ 	.byte	0x03, 0x50
        /*006a*/ 	.short	0x0000


	//----- nvinfo : EIATTR_MAXREG_COUNT
	.align		4
        /*006c*/ 	.byte	0x03, 0x1b
        /*006e*/ 	.short	0x00ff


	//----- nvinfo : EIATTR_NUM_BARRIERS
	.align		4
        /*0070*/ 	.byte	0x02, 0x4c
        /*0072*/ 	.byte	0x01
	.zero		1


	//----- nvinfo : EIATTR_MERCURY_ISA_VERSION
	.align		4
        /*0074*/ 	.byte	0x03, 0x5f
        /*0076*/ 	.short	0x0101


	//----- nvinfo : EIATTR_COOP_GROUP_MASK_REGIDS
	.align		4
        /*0078*/ 	.byte	0x04, 0x29
        /*007a*/ 	.short	(.L_426 - .L_425)


	//   ....[0]....
.L_425:
        /*007c*/ 	.word	0xffffffff


	//   ....[1]....
        /*0080*/ 	.word	0xffffffff


	//   ....[2]....
        /*0084*/ 	.word	0xffffffff


	//   ....[3]....
        /*0088*/ 	.word	0xffffffff


	//   ....[4]....
        /*008c*/ 	.word	0xffffffff


	//   ....[5]....
        /*0090*/ 	.word	0xffffffff


	//   ....[6]....
        /*0094*/ 	.word	0xffffffff


	//   ....[7]....
        /*0098*/ 	.word	0xffffffff


	//   ....[8]....
        /*009c*/ 	.word	0xffffffff


	//   ....[9]....
        /*00a0*/ 	.word	0xffffffff


	//   ....[10]....
        /*00a4*/ 	.word	0xffffffff


	//   ....[11]....
        /*00a8*/ 	.word	0xffffffff


	//   ....[12]....
        /*00ac*/ 	.word	0xffffffff


	//   ....[13]....
        /*00b0*/ 	.word	0xffffffff


	//   ....[14]....
        /*00b4*/ 	.word	0xffffffff


	//----- nvinfo : EIATTR_COOP_GROUP_INSTR_OFFSETS
	.align		4
.L_426:
        /*00b8*/ 	.byte	0x04, 0x28
        /*00ba*/ 	.short	(.L_428 - .L_427)


	//   ....[0]....
.L_427:
        /*00bc*/ 	.word	0x00000c00


	//   ....[1]....
        /*00c0*/ 	.word	0x00000c60


	//   ....[2]....
        /*00c4*/ 	.word	0x00000cd0


	//   ....[3]....
        /*00c8*/ 	.word	0x00000d20


	//   ....[4]....
        /*00cc*/ 	.word	0x00000d50


	//   ....[5]....
        /*00d0*/ 	.word	0x00000f10


	//   ....[6]....
        /*00d4*/ 	.word	0x00000fa0


	//   ....[7]....
        /*00d8*/ 	.word	0x00000ff0


	//   ....[8]....
        /*00dc*/ 	.word	0x00001030


	//   ....[9]....
        /*00e0*/ 	.word	0x00001070


	//   ....[10]....
        /*00e4*/ 	.word	0x00002720


	//   ....[11]....
        /*00e8*/ 	.word	0x000027a0


	//   ....[12]....
        /*00ec*/ 	.word	0x000027f0


	//   ....[13]....
        /*00f0*/ 	.word	0x00002830


	//   ....[14]....
        /*00f4*/ 	.word	0x00002860


	//----- nvinfo : EIATTR_VRC_CTA_INIT_COUNT
	.align		4
.L_428:
        /*00f8*/ 	.byte	0x02, 0x4a
	.zero		1
	.zero		1


	//----- nvinfo : EIATTR_EXIT_INSTR_OFFSETS
	.align		4
        /*00fc*/ 	.byte	0x04, 0x1c
        /*00fe*/ 	.short	(.L_430 - .L_429)


	//   ....[0]....
.L_429:
        /*0100*/ 	.word	0x000029b0


	//   ....[1]....
        /*0104*/ 	.word	0x00002a10


	//----- nvinfo : EIATTR_MAX_THREADS
	.align		4
.L_430:
        /*0108*/ 	.byte	0x04, 0x05
        /*010a*/ 	.short	(.L_432 - .L_431)
.L_431:
        /*010c*/ 	.word	0x00000100
        /*0110*/ 	.word	0x00000001
        /*0114*/ 	.word	0x00000001


	//----- nvinfo : EIATTR_CRS_STACK_SIZE
	.align		4
.L_432:
        /*0118*/ 	.byte	0x04, 0x1e
        /*011a*/ 	.short	(.L_434 - .L_433)
.L_433:
        /*011c*/ 	.word	0x00000000


	//----- nvinfo : EIATTR_CBANK_PARAM_SIZE
	.align		4
.L_434:
        /*0120*/ 	.byte	0x03, 0x19
        /*0122*/ 	.short	0x0068


	//----- nvinfo : EIATTR_PARAM_CBANK
	.align		4
        /*0124*/ 	.byte	0x04, 0x0a
        /*0126*/ 	.short	(.L_436 - .L_435)
	.align		4
.L_435:
        /*0128*/ 	.word	index@(.nv.constant0._ZN3cub18CUB_300001_SM_10006detail6reduce18DeviceReduceKernelINS2_10policy_hubIfyN4cuda3std3__44plusIfEEE10Policy1000EN6thrust24THRUST_300001_SM_1000_NS6detail15normal_iteratorINSD_10device_ptrIKfEEEEyS9_f11variance_opEEvT0_PT3_T1_NS0_13GridEvenShareISO_EET2_T4_)
        /*012c*/ 	.short	0x0380
        /*012e*/ 	.short	0x0068


	//----- nvinfo : EIATTR_SW_WAR
	.align		4
.L_436:
        /*0130*/ 	.byte	0x04, 0x36
        /*0132*/ 	.short	(.L_438 - .L_437)
.L_437:
        /*0134*/ 	.word	0x00000008
.L_438:


//--------------------- .nv.info._ZN3cub18CUB_300001_SM_10006detail6reduce28DeviceReduceSingleTileKernelINS2_10policy_hubIfyN4cuda3std3__44plusIfEEE10Policy1000EN6thrust24THRUST_300001_SM_1000_NS6detail15normal_iteratorINSD_10device_ptrIKfEEEEPfyS9_ff11variance_opEEvT0_T1_T2_T3_T4_T6_ --------------------------
	.section	.nv.info._ZN3cub18CUB_300001_SM_10006detail6reduce28DeviceReduceSingleTileKernelINS2_10policy_hubIfyN4cuda3std3__44plusIfEEE10Policy1000EN6thrust24THRUST_300001_SM_1000_NS6detail15normal_iteratorINSD_10device_ptrIKfEEEEPfyS9_ff11variance_opEEvT0_T1_T2_T3_T4_T6_,"",@"SHT_CUDA_INFO"
	.sectionflags	@""
	.align	4


	//----- nvinfo : EIATTR_CUDA_API_VERSION
	.align		4
        /*0000*/ 	.byte	0x04, 0x37
        /*0002*/ 	.short	(.L_440 - .L_439)
.L_439:
        /*0004*/ 	.word	0x00000082


	//----- nvinfo : EIATTR_KPARAM_INFO
	.align		4
.L_440:
        /*0008*/ 	.byte	0x04, 0x17
        /*000a*/ 	.short	(.L_442 - .L_441)
.L_441:
        /*000c*/ 	.word	0x00000000
        /*0010*/ 	.short	0x0005
        /*0012*/ 	.short	0x0020
        /*0014*/ 	.byte	0x00, 0xf0, 0x11, 0x00


	//----- nvinfo : EIATTR_KPARAM_INFO
	.align		4
.L_442:
        /*0018*/ 	.byte	0x04, 0x17
        /*001a*/ 	.short	(.L_444 - .L_443)
.L_443:
        /*001c*/ 	.word	0x00000000
        /*0020*/ 	.short	0x0004
        /*0022*/ 	.short	0x001c
        /*0024*/ 	.byte	0x00, 0xf0, 0x11, 0x00


	//----- nvinfo : EIATTR_KPARAM_INFO
	.align		4
.L_444:
        /*0028*/ 	.byte	0x04, 0x17
        /*002a*/ 	.short	(.L_446 - .L_445)
.L_445:
        /*002c*/ 	.word	0x00000000
        /*0030*/ 	.short	0x0003
        /*0032*/ 	.short	0x0018
        /*0034*/ 	.byte	0x00, 0xf0, 0x05, 0x00


	//----- nvinfo : EIATTR_KPARAM_INFO
	.align		4
.L_446:
        /*0038*/ 	.byte	0x04, 0x17
        /*003a*/ 	.short	(.L_448 - .L_447)
.L_447:
        /*003c*/ 	.word	0x00000000
        /*0040*/ 	.short	0x0002
        /*0042*/ 	.short	0x0010
        /*0044*/ 	.byte	0x00, 0xf0, 0x21, 0x00


	//----- nvinfo : EIATTR_KPARAM_INFO
	.align		4
.L_448:
        /*0048*/ 	.byte	0x04, 0x17
        /*004a*/ 	.short	(.L_450 - .L_449)
.L_449:
        /*004c*/ 	.word	0x00000000
        /*0050*/ 	.short	0x0001
        /*0052*/ 	.short	0x0008
        /*0054*/ 	.byte	0x00, 0xf5, 0x21, 0x00


	//----- nvinfo : EIATTR_KPARAM_INFO
	.align		4
.L_450:
        /*0058*/ 	.byte	0x04, 0x17
        /*005a*/ 	.short	(.L_452 - .L_451)
.L_451:
        /*005c*/ 	.word	0x00000000
        /*0060*/ 	.short	0x0000
        /*0062*/ 	.short	0x0000
        /*0064*/ 	.byte	0x00, 0xf0, 0x21, 0x00


	//----- nvinfo : EIATTR_SPARSE_MMA_MASK
	.align		4
.L_452:
        /*0068*/ 	.byte	0x03, 0x50
        /*006a*/ 	.short	0x0000


	//----- nvinfo : EIATTR_MAXREG_COUNT
	.align		4
        /*006c*/ 	.byte	0x03, 0x1b
        /*006e*/ 	.short	0x00ff


	//----- nvinfo : EIATTR_NUM_BARRIERS
	.align		4
        /*0070*/ 	.byte	0x02, 0x4c
        /*0072*/ 	.byte	0x01
	.zero		1


	//----- nvinfo : EIATTR_MERCURY_ISA_VERSION
	.align		4
        /*0074*/ 	.byte	0x03, 0x5f
        /*0076*/ 	.short	0x0101


	//----- nvinfo : EIATTR_COOP_GROUP_MASK_REGIDS
	.align		4
        /*0078*/ 	.byte	0x04, 0x29
        /*007a*/ 	.short	(.L_454 - .L_453)


	//   ....[0]....
.L_453:
        /*007c*/ 	.word	0xffffffff


	//   ....[1]....
        /*0080*/ 	.word	0xffffffff


	//   ....[2]....
        /*0084*/ 	.word	0xffffffff


	//   ....[3]....
        /*0088*/ 	.word	0xffffffff


	//   ....[4]....
        /*008c*/ 	.word	0xffffffff


	//   ....[5]....
        /*0090*/ 	.word	0xffffffff


	//   ....[6]....
        /*0094*/ 	.word	0xffffffff


	//   ....[7]....
        /*0098*/ 	.word	0xffffffff


	//   ....[8]....
        /*009c*/ 	.word	0xffffffff


	//   ....[9]....
        /*00a0*/ 	.word	0xffffffff


	//   ....[10]....
        /*00a4*/ 	.word	0xffffffff


	//   ....[11]....
        /*00a8*/ 	.word	0xffffffff


	//   ....[12]....
        /*00ac*/ 	.word	0xffffffff


	//   ....[13]....
        /*00b0*/ 	.word	0xffffffff


	//   ....[14]....
        /*00b4*/ 	.word	0xffffffff


	//----- nvinfo : EIATTR_COOP_GROUP_INSTR_OFFSETS
	.align		4
.L_454:
        /*00b8*/ 	.byte	0x04, 0x28
        /*00ba*/ 	.short	(.L_456 - .L_455)


	//   ....[0]....
.L_455:
        /*00bc*/ 	.word	0x00000b70


	//   ....[1]....
        /*00c0*/ 	.word	0x00000bd0


	//   ....[2]....
        /*00c4*/ 	.word	0x00000c40


	//   ....[3]....
        /*00c8*/ 	.word	0x00000c90


	//   ....[4]....
        /*00cc*/ 	.word	0x00000cc0


	//   ....[5]....
        /*00d0*/ 	.word	0x00000e80


	//   ....[6]....
        /*00d4*/ 	.word	0x00000f10


	//   ....[7]....
        /*00d8*/ 	.word	0x00000f50


	//   ....[8]....
        /*00dc*/ 	.word	0x00000fa0


	//   ....[9]....
        /*00e0*/ 	.word	0x00000fe0


	//   ....[10]....
        /*00e4*/ 	.word	0x000024e0


	//   ....[11]....
        /*00e8*/ 	.word	0x00002560


	//   ....[12]....
        /*00ec*/ 	.word	0x000025b0


	//   ....[13]....
        /*00f0*/ 	.word	0x000025f0


	//   ....[14]....
        /*00f4*/ 	.word	0x00002620


	//----- nvinfo : EIATTR_VRC_CTA_INIT_COUNT
	.align		4
.L_456:
        /*00f8*/ 	.byte	0x02, 0x4a
	.zero		1
	.zero		1


	//----- nvinfo : EIATTR_EXIT_INSTR_OFFSETS
	.align		4
        /*00fc*/ 	.byte	0x04, 0x1c
        /*00fe*/ 	.short	(.L_458 - .L_457)


	//   ....[0]....
.L_457:
        /*0100*/ 	.word	0x000000a0


	//   ....[1]....
        /*0104*/ 	.word	0x000000e0


	//   ....[2]....
        /*0108*/ 	.word	0x00002760


	//   ....[3]....
        /*010c*/ 	.word	0x000027b0


	//----- nvinfo : EIATTR_MAX_THREADS
	.align		4
.L_458:
        /*0110*/ 	.byte	0x04, 0x05
        /*0112*/ 	.short	(.L_460 - .L_459)
.L_459:
        /*0114*/ 	.word	0x00000100
        /*0118*/ 	.word	0x00000001
        /*011c*/ 	.word	0x00000001


	//----- nvinfo : EIATTR_CRS_STACK_SIZE
	.align		4
.L_460:
        /*0120*/ 	.byte	0x04, 0x1e
        /*0122*/ 	.short	(.L_462 - .L_461)
.L_461:
        /*0124*/ 	.word	0x00000000


	//----- nvinfo : EIATTR_CBANK_PARAM_SIZE
	.align		4
.L_462:
        /*0128*/ 	.byte	0x03, 0x19
        /*012a*/ 	.short	0x0024


	//----- nvinfo : EIATTR_PARAM_CBANK
	.align		4
        /*012c*/ 	.byte	0x04, 0x0a
        /*012e*/ 	.short	(.L_464 - .L_463)
	.align		4
.L_463:
        /*0130*/ 	.word	index@(.nv.constant0._ZN3cub18CUB_300001_SM_10006detail6reduce28DeviceReduceSingleTileKernelINS2_10policy_hubIfyN4cuda3std3__44plusIfEEE10Policy1000EN6thrust24THRUST_300001_SM_1000_NS6detail15normal_iteratorINSD_10device_ptrIKfEEEEPfyS9_ff11variance_opEEvT0_T1_T2_T3_T4_T6_)
        /*0134*/ 	.short	0x0380
        /*0136*/ 	.short	0x0024


	//----- nvinfo : EIATTR_SW_WAR
	.align		4
.L_464:
        /*0138*/ 	.byte	0x04, 0x36
        /*013a*/ 	.short	(.L_466 - .L_465)
.L_465:
        /*013c*/ 	.word	0x00000008
.L_466:


//--------------------- .nv.info._ZN3cub18CUB_300001_SM_10006detail6reduce28DeviceReduceSingleTileKernelINS2_10policy_hubIfjN4cuda3std3__44plusIfEEE10Policy1000EPfSC_iS9_ffNS7_10__identityEEEvT0_T1_T2_T3_T4_T6_ --------------------------
	.section	.nv.info._ZN3cub18CUB_300001_SM_10006detail6reduce28DeviceReduceSingleTileKernelINS2_10policy_hubIfjN4cuda3std3__44plusIfEEE10Policy1000EPfSC_iS9_ffNS7_10__identityEEEvT0_T1_T2_T3_T4_T6_,"",@"SHT_CUDA_INFO"
	.sectionflags	@""
	.align	4


	//----- nvinfo : EIATTR_CUDA_API_VERSION
	.align		4
        /*0000*/ 	.byte	0x04, 0x37
        /*0002*/ 	.short	(.L_468 - .L_467)
.L_467:
        /*0004*/ 	.word	0x00000082


	//----- nvinfo : EIATTR_KPARAM_INFO
	.align		4
.L_468:
        /*0008*/ 	.byte	0x04, 0x17
        /*000a*/ 	.short	(.L_470 - .L_469)
.L_469:
        /*000c*/ 	.word	0x00000000
        /*0010*/ 	.short	0x0005
        /*0012*/ 	.short	0x001c
        /*0014*/ 	.byte	0x00, 0xf0, 0x05, 0x00


	//----- nvinfo : EIATTR_KPARAM_INFO
	.align		4
.L_470:
        /*0018*/ 	.byte	0x04, 0x17
        /*001a*/ 	.short	(.L_472 - .L_471)
.L_471:
        /*001c*/ 	.word	0x00000000
        /*0020*/ 	.short	0x0004
        /*0022*/ 	.short	0x0018
        /*0024*/ 	.byte	0x00, 0xf0, 0x11, 0x00


	//----- nvinfo : EIATTR_KPARAM_INFO
	.align		4
.L_472:
        /*0028*/ 	.byte	0x04, 0x17
        /*002a*/ 	.short	(.L_474 - .L_473)
.L_473:
        /*002c*/ 	.word	0x00000000
        /*0030*/ 	.short	0x0003
        /*0032*/ 	.short	0x0014
        /*0034*/ 	.byte	0x00, 0xf0, 0x05, 0x00


	//----- nvinfo : EIATTR_KPARAM_INFO
	.align		4
.L_474:
        /*0038*/ 	.byte	0x04, 0x17
        /*003a*/ 	.short	(.L_476 - .L_475)
.L_475:
        /*003c*/ 	.word	0x00000000
        /*0040*/ 	.short	0x0002
        /*0042*/ 	.short	0x0010
        /*0044*/ 	.byte	0x00, 0xf0, 0x11, 0x00


	//----- nvinfo : EIATTR_KPARAM_INFO
	.align		4
.L_476:
        /*0048*/ 	.byte	0x04, 0x17
        /*004a*/ 	.short	(.L_478 - .L_477)
.L_477:
        /*004c*/ 	.word	0x00000000
        /*0050*/ 	.short	0x0001
        /*0052*/ 	.short	0x0008
        /*0054*/ 	.byte	0x00, 0xf5, 0x21, 0x00


	//----- nvinfo : EIATTR_KPARAM_INFO
	.align		4
.L_478:
        /*0058*/ 	.byte	0x04, 0x17
        /*005a*/ 	.short	(.L_480 - .L_479)
.L_479:
        /*005c*/ 	.word	0x00000000
        /*0060*/ 	.short	0x0000
        /*0062*/ 	.short	0x0000
        /*0064*/ 	.byte	0x00, 0xf5, 0x21, 0x00


	//----- nvinfo : EIATTR_SPARSE_MMA_MASK
	.align		4
.L_480:
        /*0068*/ 	.byte	0x03, 0x50
        /*006a*/ 	.short	0x0000


	//----- nvinfo : EIATTR_MAXREG_COUNT
	.align		4
        /*006c*/ 	.byte	0x03, 0x1b
        /*006e*/ 	.short	0x0080


	//----- nvinfo : EIATTR_NUM_BARRIERS
	.align		4
        /*0070*/ 	.byte	0x02, 0x4c
        /*0072*/ 	.byte	0x01
	.zero		1


	//----- nvinfo : EIATTR_MERCURY_ISA_VERSION
	.align		4
        /*0074*/ 	.byte	0x03, 0x5f
        /*0076*/ 	.short	0x0101


	//----- nvinfo : EIATTR_UNUSED_LOAD_BYTE_OFFSET
	.align		4
        /*0078*/ 	.byte	0x04, 0x44
        /*007a*/ 	.short	(.L_482 - .L_481)


	//   ....[0]....
.L_481:
        /*007c*/ 	.word	0x00000b70
        /*0080*/ 	.word	0x0000fff0


	//   ....[1]....
        /*0084*/ 	.word	0x00000f80
        /*0088*/ 	.word	0x0000fff0


	//   ....[2]....
        /*008c*/ 	.word	0x00002010
        /*0090*/ 	.word	0x0000fff0


	//   ....[3]....
        /*0094*/ 	.word	0x00002bb0
        /*0098*/ 	.word	0x0000fff0


	//   ....[4]....
        /*009c*/ 	.word	0x00002fc0
        /*00a0*/ 	.word	0x0000fff0


	//   ....[5]....
        /*00a4*/ 	.word	0x00004140
        /*00a8*/ 	.word	0x0000fff0


	//----- nvinfo : EIATTR_COOP_GROUP_MASK_REGIDS
	.align		4
.L_482:
        /*00ac*/ 	.byte	0x04, 0x29
        /*00ae*/ 	.short	(.L_484 - .L_483)


	//   ....[0]....
.L_483:
        /*00b0*/ 	.word	0xffffffff


	//   ....[1]....
        /*00b4*/ 	.word	0xffffffff


	//   ....[2]....
        /*00b8*/ 	.word	0xffffffff


	//   ....[3]....
        /*00bc*/ 	.word	0xffffffff


	//   ....[4]....
        /*00c0*/ 	.word	0xffffffff


	//   ....[5]....
        /*00c4*/ 	.word	0xffffffff


	//   ....[6]....
        /*00c8*/ 	.word	0xffffffff


	//   ....[7]....
        /*00cc*/ 	.word	0xffffffff


	//   ....[8]....
        /*00d0*/ 	.word	0xffffffff


	//   ....[9]....
        /*00d4*/ 	.word	0xffffffff


	//   ....[10]....
        /*00d8*/ 	.word	0xffffffff


	//   ....[11]....
        /*00dc*/ 	.word	0xffffffff


	//   ....[12]....
        /*00e0*/ 	.word	0xffffffff


	//   ....[13]....
        /*00e4*/ 	.word	0xffffffff


	//   ....[14]....
        /*00e8*/ 	.word	0xffffffff


	//   ....[15]....
        /*00ec*/ 	.word	0xffffffff


	//   ....[16]....
        /*00f0*/ 	.word	0xffffffff


	//   ....[17]....
        /*00f4*/ 	.word	0xffffffff


	//   ....[18]....
        /*00f8*/ 	.word	0xffffffff


	//   ....[19]....
        /*00fc*/ 	.word	0xffffffff


	//   ....[20]....
        /*0100*/ 	.word	0xffffffff


	//   ....[21]....
        /*0104*/ 	.word	0xffffffff


	//   ....[22]....
        /*0108*/ 	.word	0xffffffff


	//   ....[23]....
        /*010c*/ 	.word	0xffffffff


	//   ....[24]....
        /*0110*/ 	.word	0xffffffff


	//   ....[25]....
        /*0114*/ 	.word	0xffffffff


	//   ....[26]....
        /*0118*/ 	.word	0xffffffff


	//   ....[27]....
        /*011c*/ 	.word	0xffffffff


	//   ....[28]....
        /*0120*/ 	.word	0xffffffff


	//   ....[29]....
        /*0124*/ 	.word	0xffffffff


	//----- nvinfo : EIATTR_COOP_GROUP_INSTR_OFFSETS
	.align		4
.L_484:
        /*0128*/ 	.byte	0x04, 0x28
        /*012a*/ 	.short	(.L_486 - .L_485)


	//   ....[0]....
.L_485:
        /*012c*/ 	.word	0x00000980


	//   ....[1]....
        /*0130*/ 	.word	0x000009e0


	//   ....[2]....
        /*0134*/ 	.word	0x00000a50


	//   ....[3]....
        /*0138*/ 	.word	0x00000aa0


	//   ....[4]....
        /*013c*/ 	.word	0x00000ad0


	//   ....[5]....
        /*0140*/ 	.word	0x00000d20


	//   ....[6]....
        /*0144*/ 	.word	0x00000db0


	//   ....[7]....
        /*0148*/ 	.word	0x00000df0


	//   ....[8]....
        /*014c*/ 	.word	0x00000e40


	//   ....[9]....
        /*0150*/ 	.word	0x00000e80


	//   ....[10]....
        /*0154*/ 	.word	0x00001e30


	//   ....[11]....
        /*0158*/ 	.word	0x00001eb0


	//   ....[12]....
        /*015c*/ 	.word	0x00001f00


	//   ....[13]....
        /*0160*/ 	.word	0x00001f40


	//   ....[14]....
        /*0164*/ 	.word	0x00001f70


	//   ....[15]....
        /*0168*/ 	.word	0x000029c0


	//   ....[16]....
        /*016c*/ 	.word	0x00002a20


	//   ....[17]....
        /*0170*/ 	.word	0x00002a90


	//   ....[18]....
        /*0174*/ 	.word	0x00002ae0


	//   ....[19]....
        /*0178*/ 	.word	0x00002b10


	//   ....[20]....
        /*017c*/ 	.word	0x00002d60


	//   ....[21]....
        /*0180*/ 	.word	0x00002de0


	//   ....[22]....
        /*0184*/ 	.word	0x00002e20


	//   ....[23]....
        /*0188*/ 	.word	0x00002e60


	//   ....[24]....
        /*018c*/ 	.word	0x00002ec0


	//   ....[25]....
        /*0190*/ 	.word	0x00003f60


	//   ....[26]....
        /*0194*/ 	.word	0x00003fe0


	//   ....[27]....
        /*0198*/ 	.word	0x00004030


	//   ....[28]....
        /*019c*/ 	.word	0x00004070


	//   ....[29]....
        /*01a0*/ 	.word	0x000040a0


	//----- nvinfo : EIATTR_VRC_CTA_INIT_COUNT
	.align		4
.L_486:
        /*01a4*/ 	.byte	0x02, 0x4a
	.zero		1
	.zero		1


	//----- nvinfo : EIATTR_EXIT_INSTR_OFFSETS
	.align		4
        /*01a8*/ 	.byte	0x04, 0x1c
        /*01aa*/ 	.short	(.L_488 - .L_487)


	//   ....[0]....
.L_487:
        /*01ac*/ 	.word	0x00000080


	//   ....[1]....
        /*01b0*/ 	.word	0x000000c0


	//   ....[2]....
        /*01b4*/ 	.word	0x00004280


	//   ....[3]....
        /*01b8*/ 	.word	0x000042d0


	//----- nvinfo : EIATTR_MAX_THREADS
	.align		4
.L_488:
        /*01bc*/ 	.byte	0x04, 0x05
        /*01be*/ 	.short	(.L_490 - .L_489)
.L_489:
        /*01c0*/ 	.word	0x00000200
        /*01c4*/ 	.word	0x00000001
        /*01c8*/ 	.word	0x00000001


	//----- nvinfo : EIATTR_CRS_STACK_SIZE
	.align		4
.L_490:
        /*01cc*/ 	.byte	0x04, 0x1e
        /*01ce*/ 	.short	(.L_492 - .L_491)
.L_491:
        /*01d0*/ 	.word	0x00000000


	//----- nvinfo : EIATTR_CBANK_PARAM_SIZE
	.align		4
.L_492:
        /*01d4*/ 	.byte	0x03, 0x19
        /*01d6*/ 	.short	0x001d


	//----- nvinfo : EIATTR_PARAM_CBANK
	.align		4
        /*01d8*/ 	.byte	0x04, 0x0a
        /*01da*/ 	.short	(.L_494 - .L_493)
	.align		4
.L_493:
        /*01dc*/ 	.word	index@(.nv.constant0._ZN3cub18CUB_300001_SM_10006detail6reduce28DeviceReduceSingleTileKernelINS2_10policy_hubIfjN4cuda3std3__44plusIfEEE10Policy1000EPfSC_iS9_ffNS7_10__identityEEEvT0_T1_T2_T3_T4_T6_)
        /*01e0*/ 	.short	0x0380
        /*01e2*/ 	.short	0x001d


	//----- nvinfo : EIATTR_SW_WAR
	.align		4
.L_494:
        /*01e4*/ 	.byte	0x04, 0x36
        /*01e6*/ 	.short	(.L_496 - .L_495)
.L_495:
        /*01e8*/ 	.word	0x00000008
.L_496:


//--------------------- .nv.info._ZN3cub18CUB_300001_SM_10006detail6reduce18DeviceReduceKernelINS2_10policy_hubIfjN4cuda3std3__44plusIfEEE10Policy1000EN6thrust24THRUST_300001_SM_1000_NS6detail15normal_iteratorINSD_10device_ptrIKfEEEEjS9_f11variance_opEEvT0_PT3_T1_NS0_13GridEvenShareISO_EET2_T4_ --------------------------
	.section	.nv.info._ZN3cub18CUB_300001_SM_10006detail6reduce18DeviceReduceKernelINS2_10policy_hubIfjN4cuda3std3__44plusIfEEE10Policy1000EN6thrust24THRUST_300001_SM_1000_NS6detail15normal_iteratorINSD_10device_ptrIKfEEEEjS9_f11variance_opEEvT0_PT3_T1_NS0_13GridEvenShareISO_EET2_T4_,"",@"SHT_CUDA_INFO"
	.sectionflags	@""
	.align	4


	//----- nvinfo : EIATTR_CUDA_API_VERSION
	.align		4
        /*0000*/ 	.byte	0x04, 0x37
        /*0002*/ 	.short	(.L_498 - .L_497)
.L_497:
        /*0004*/ 	.word	0x00000082


	//----- nvinfo : EIATTR_KPARAM_INFO
	.align		4
.L_498:
        /*0008*/ 	.byte	0x04, 0x17
        /*000a*/ 	.short	(.L_500 - .L_499)
.L_499:
        /*000c*/ 	.word	0x00000000
        /*0010*/ 	.short	0x0005
        /*0012*/ 	.short	0x0040
        /*0014*/ 	.byte	0x00, 0xf0, 0x11, 0x00


	//----- nvinfo : EIATTR_KPARAM_INFO
	.align		4
.L_500:
        /*0018*/ 	.byte	0x04, 0x17
        /*001a*/ 	.short	(.L_502 - .L_501)
.L_501:
        /*001c*/ 	.word	0x00000000
        /*0020*/ 	.short	0x0004
        /*0022*/ 	.short	0x003c
        /*0024*/ 	.byte	0x00, 0xf0, 0x05, 0x00


	//----- nvinfo : EIATTR_KPARAM_INFO
	.align		4
.L_502:
        /*0028*/ 	.byte	0x04, 0x17
        /*002a*/ 	.short	(.L_504 - .L_503)
.L_503:
        /*002c*/ 	.word	0x00000000
        /*0030*/ 	.short	0x0003
        /*0032*/ 	.short	0x0014
        /*0034*/ 	.byte	0x00, 0xf0, 0xa1, 0x00


	//----- nvinfo : EIATTR_KPARAM_INFO
	.align		4
.L_504:
        /*0038*/ 	.byte	0x04, 0x17
        /*003a*/ 	.short	(.L_506 - .L_505)
.L_505:
        /*003c*/ 	.word	0x00000000
        /*0040*/ 	.short	0x0002
        /*0042*/ 	.short	0x0010
        /*0044*/ 	.byte	0x00, 0xf0, 0x11, 0x00


	//----- nvinfo : EIATTR_KPARAM_INFO
	.align		4
.L_506:
        /*0048*/ 	.byte	0x04, 0x17
        /*004a*/ 	.short	(.L_508 - .L_507)
.L_507:
        /*004c*/ 	.word	0x00000000
        /*0050*/ 	.short	0x0001
        /*0052*/ 	.short	0x0008
        /*0054*/ 	.byte	0x00, 0xf5, 0x21, 0x00


	//----- nvinfo : EIATTR_KPARAM_INFO
	.align		4
.L_508:
        /*0058*/ 	.byte	0x04, 0x17
        /*005a*/ 	.short	(.L_510 - .L_509)
.L_509:
        /*005c*/ 	.word	0x00000000
        /*0060*/ 	.short	0x0000
        /*0062*/ 	.short	0x0000
        /*0064*/ 	.byte	0x00, 0xf0, 0x21, 0x00


	//----- nvinfo : EIATTR_SPARSE_MMA_MASK
	.align		4
.L_510:
        /*0068*/ 	.byte	0x03, 0x50
        /*006a*/ 	.short	0x0000


	//----- nvinfo : EIATTR_MAXREG_COUNT
	.align		4
        /*006c*/ 	.byte	0x03, 0x1b
        /*006e*/ 	.short	0x0080


	//----- nvinfo : EIATTR_NUM_BARRIERS
	.align		4
        /*0070*/ 	.byte	0x02, 0x4c
        /*0072*/ 	.byte	0x01
	.zero		1


	//----- nvinfo : EIATTR_MERCURY_ISA_VERSION
	.align		4
        /*0074*/ 	.byte	0x03, 0x5f
        /*0076*/ 	.short	0x0101


	//----- nvinfo : EIATTR_UNUSED_LOAD_BYTE_OFFSET
	.align		4
        /*0078*/ 	.byte	0x04, 0x44
        /*007a*/ 	.short	(.L_512 - .L_511)


	//   ....[0]....
.L_511:
        /*007c*/ 	.word	0x00001080
        /*0080*/ 	.word	0x0000fff0


	//   ....[1]....
        /*0084*/ 	.word	0x000014d0
        /*0088*/ 	.word	0x0000fff0


	//   ....[2]....
        /*008c*/ 	.word	0x00002f40
        /*0090*/ 	.word	0x0000fff0


	//----- nvinfo : EIATTR_COOP_GROUP_MASK_REGIDS
	.align		4
.L_512:
        /*0094*/ 	.byte	0x04, 0x29
        /*0096*/ 	.short	(.L_514 - .L_513)


	//   ....[0]....
.L_513:
        /*0098*/ 	.word	0xffffffff


	//   ....[1]....
        /*009c*/ 	.word	0xffffffff


	//   ....[2]....
        /*00a0*/ 	.word	0xffffffff


	//   ....[3]....
        /*00a4*/ 	.word	0xffffffff


	//   ....[4]....
        /*00a8*/ 	.word	0xffffffff


	//   ....[5]....
        /*00ac*/ 	.word	0xffffffff


	//   ....[6]....
        /*00b0*/ 	.word	0xffffffff


	//   ....[7]....
        /*00b4*/ 	.word	0xffffffff


	//   ....[8]....
        /*00b8*/ 	.word	0xffffffff


	//   ....[9]....
        /*00bc*/ 	.word	0xffffffff


	//   ....[10]....
        /*00c0*/ 	.word	0xffffffff


	//   ....[11]....
        /*00c4*/ 	.word	0xffffffff


	//   ....[12]....
        /*00c8*/ 	.word	0xffffffff


	//   ....[13]....
        /*00cc*/ 	.word	0xffffffff


	//   ....[14]....
        /*00d0*/ 	.word	0xffffffff


	//----- nvinfo : EIATTR_COOP_GROUP_INSTR_OFFSETS
	.align		4
.L_514:
        /*00d4*/ 	.byte	0x04, 0x28
        /*00d6*/ 	.short	(.L_516 - .L_515)


	//   ....[0]....
.L_515:
        /*00d8*/ 	.word	0x00000e90


	//   ....[1]....
        /*00dc*/ 	.word	0x00000ef0


	//   ....[2]....
        /*00e0*/ 	.word	0x00000f60


	//   ....[3]....
        /*00e4*/ 	.word	0x00000fb0


	//   ....[4]....
        /*00e8*/ 	.word	0x00000fe0


	//   ....[5]....
        /*00ec*/ 	.word	0x00001230


	//   ....[6]....
        /*00f0*/ 	.word	0x000012c0


	//   ....[7]....
        /*00f4*/ 	.word	0x00001300


	//   ....[8]....
        /*00f8*/ 	.word	0x00001350


	//   ....[9]....
        /*00fc*/ 	.word	0x00001390


	//   ....[10]....
        /*0100*/ 	.word	0x00002d60


	//   ....[11]....
        /*0104*/ 	.word	0x00002de0


	//   ....[12]....
        /*0108*/ 	.word	0x00002e30


	//   ....[13]....
        /*010c*/ 	.word	0x00002e70


	//   ....[14]....
        /*0110*/ 	.word	0x00002ea0


	//----- nvinfo : EIATTR_VRC_CTA_INIT_COUNT
	.align		4
.L_516:
        /*0114*/ 	.byte	0x02, 0x4a
	.zero		1
	.zero		1


	//----- nvinfo : EIATTR_EXIT_INSTR_OFFSETS
	.align		4
        /*0118*/ 	.byte	0x04, 0x1c
        /*011a*/ 	.short	(.L_518 - .L_517)


	//   ....[0]....
.L_517:
        /*011c*/ 	.word	0x00003080


	//   ....[1]....
        /*0120*/ 	.word	0x000030e0


	//----- nvinfo : EIATTR_MAX_THREADS
	.align		4
.L_518:
        /*0124*/ 	.byte	0x04, 0x05
        /*0126*/ 	.short	(.L_520 - .L_519)
.L_519:
        /*0128*/ 	.word	0x00000200
        /*012c*/ 	.word	0x00000001
        /*0130*/ 	.word	0x00000001


	//----- nvinfo : EIATTR_CRS_STACK_SIZE
	.align		4
.L_520:
        /*0134*/ 	.byte	0x04, 0x1e
        /*0136*/ 	.short	(.L_522 - .L_521)
.L_521:
        /*0138*/ 	.word	0x00000000


	//----- nvinfo : EIATTR_CBANK_PARAM_SIZE
	.align		4
.L_522:
        /*013c*/ 	.byte	0x03, 0x19
        /*013e*/ 	.short	0x0044


	//----- nvinfo : EIATTR_PARAM_CBANK
	.align		4
        /*0140*/ 	.byte	0x04, 0x0a
        /*0142*/ 	.short	(.L_524 - .L_523)
	.align		4
.L_523:
        /*0144*/ 	.word	index@(.nv.constant0._ZN3cub18CUB_300001_SM_10006detail6reduce18DeviceReduceKernelINS2_10policy_hubIfjN4cuda3std3__44plusIfEEE10Policy1000EN6thrust24THRUST_300001_SM_1000_NS6detail15normal_iteratorINSD_10device_ptrIKfEEEEjS9_f11variance_opEEvT0_PT3_T1_NS0_13GridEvenShareISO_EET2_T4_)
        /*0148*/ 	.short	0x0380
        /*014a*/ 	.short	0x0044


	//----- nvinfo : EIATTR_SW_WAR
	.align		4
.L_524:
        /*014c*/ 	.byte	0x04, 0x36
        /*014e*/ 	.short	(.L_526 - .L_525)
.L_525:
        /*0150*/ 	.word	0x00000008
.L_526:


//--------------------- .nv.info._ZN3cub18CUB_300001_SM_10006detail6reduce28DeviceReduceSingleTileKernelINS2_10policy_hubIfjN4cuda3std3__44plusIfEEE10Policy1000EN6thrust24THRUST_300001_SM_1000_NS6detail15normal_iteratorINSD_10device_ptrIKfEEEEPfjS9_ff11variance_opEEvT0_T1_T2_T3_T4_T6_ --------------------------
	.section	.nv.info._ZN3cub18CUB_300001_SM_10006detail6reduce28DeviceReduceSingleTileKernelINS2_10policy_hubIfjN4cuda3std3__44plusIfEEE10Policy1000EN6thrust24THRUST_300001_SM_1000_NS6detail15normal_iteratorINSD_10device_ptrIKfEEEEPfjS9_ff11variance_opEEvT0_T1_T2_T3_T4_T6_,"",@"SHT_CUDA_INFO"
	.sectionflags	@""
	.align	4


	//----- nvinfo : EIATTR_CUDA_API_VERSION
	.align		4
        /*0000*/ 	.byte	0x04, 0x37
        /*0002*/ 	.short	(.L_528 - .L_527)
.L_527:
        /*0004*/ 	.word	0x00000082


	//----- nvinfo : EIATTR_KPARAM_INFO
	.align		4
.L_528:
        /*0008*/ 	.byte	0x04, 0x17
        /*000a*/ 	.short	(.L_530 - .L_529)
.L_529:
        /*000c*/ 	.word	0x00000000
        /*0010*/ 	.short	0x0005
        /*0012*/ 	.short	0x001c
        /*0014*/ 	.byte	0x00, 0xf0, 0x11, 0x00


	//----- nvinfo : EIATTR_KPARAM_INFO
	.align		4
.L_530:
        /*0018*/ 	.byte	0x04, 0x17
        /*001a*/ 	.short	(.L_532 - .L_531)
.L_531:
        /*001c*/ 	.word	0x00000000
        /*0020*/ 	.short	0x0004
        /*0022*/ 	.short	0x0018
        /*0024*/ 	.byte	0x00, 0xf0, 0x11, 0x00


	//----- nvinfo : EIATTR_KPARAM_INFO
	.align		4
.L_532:
        /*0028*/ 	.byte	0x04, 0x17
        /*002a*/ 	.short	(.L_534 - .L_533)
.L_533:
        /*002c*/ 	.word	0x00000000
        /*0030*/ 	.short	0x0003
        /*0032*/ 	.short	0x0014
        /*0034*/ 	.byte	0x00, 0xf0, 0x05, 0x00


	//----- nvinfo : EIATTR_KPARAM_INFO
	.align		4
.L_534:
        /*0038*/ 	.byte	0x04, 0x17
        /*003a*/ 	.short	(.L_536 - .L_535)
.L_535:
        /*003c*/ 	.word	0x00000000
        /*0040*/ 	.short	0x0002
        /*0042*/ 	.short	0x0010
        /*0044*/ 	.byte	0x00, 0xf0, 0x11, 0x00


	//----- nvinfo : EIATTR_KPARAM_INFO
	.align		4
.L_536:
        /*0048*/ 	.byte	0x04, 0x17
        /*004a*/ 	.short	(.L_538 - .L_537)
.L_537:
        /*004c*/ 	.word	0x00000000
        /*0050*/ 	.short	0x0001
        /*0052*/ 	.short	0x0008
        /*0054*/ 	.byte	0x00, 0xf5, 0x21, 0x00


	//----- nvinfo : EIATTR_KPARAM_INFO
	.align		4
.L_538:
        /*0058*/ 	.byte	0x04, 0x17
        /*005a*/ 	.short	(.L_540 - .L_539)
.L_539:
        /*005c*/ 	.word	0x00000000
        /*0060*/ 	.short	0x0000
        /*0062*/ 	.short	0x0000
        /*0064*/ 	.byte	0x00, 0xf0, 0x21, 0x00


	//----- nvinfo : EIATTR_SPARSE_MMA_MASK
	.align		4
.L_540:
        /*0068*/ 	.byte	0x03, 0x50
        /*006a*/ 	.short	0x0000


	//----- nvinfo : EIATTR_MAXREG_COUNT
	.align		4
        /*006c*/ 	.byte	0x03, 0x1b
        /*006e*/ 	.short	0x0080


	//----- nvinfo : EIATTR_NUM_BARRIERS
	.align		4
        /*0070*/ 	.byte	0x02, 0x4c
        /*0072*/ 	.byte	0x01
	.zero		1


	//----- nvinfo : EIATTR_MERCURY_ISA_VERSION
	.align		4
        /*0074*/ 	.byte	0x03, 0x5f
        /*0076*/ 	.short	0x0101


	//----- nvinfo : EIATTR_UNUSED_LOAD_BYTE_OFFSET
	.align		4
        /*0078*/ 	.byte	0x04, 0x44
        /*007a*/ 	.short	(.L_542 - .L_541)


	//   ....[0]....
.L_541:
        /*007c*/ 	.word	0x00000d40
        /*0080*/ 	.word	0x0000fff0


	//   ....[1]....
        /*0084*/ 	.word	0x00001150
        /*0088*/ 	.word	0x0000fff0


	//   ....[2]....
        /*008c*/ 	.word	0x000029a0
        /*0090*/ 	.word	0x0000fff0


	//----- nvinfo : EIATTR_COOP_GROUP_MASK_REGIDS
	.align		4
.L_542:
        /*0094*/ 	.byte	0x04, 0x29
        /*0096*/ 	.short	(.L_544 - .L_543)


	//   ....[0]....
.L_543:
        /*0098*/ 	.word	0xffffffff


	//   ....[1]....
        /*009c*/ 	.word	0xffffffff


	//   ....[2]....
        /*00a0*/ 	.word	0xffffffff


	//   ....[3]....
        /*00a4*/ 	.word	0xffffffff


	//   ....[4]....
        /*00a8*/ 	.word	0xffffffff


	//   ....[5]....
        /*00ac*/ 	.word	0xffffffff


	//   ....[6]....
        /*00b0*/ 	.word	0xffffffff


	//   ....[7]....
        /*00b4*/ 	.word	0xffffffff


	//   ....[8]....
        /*00b8*/ 	.word	0xffffffff


	//   ....[9]....
        /*00bc*/ 	.word	0xffffffff


	//   ....[10]....
        /*00c0*/ 	.word	0xffffffff


	//   ....[11]....
        /*00c4*/ 	.word	0xffffffff


	//   ....[12]....
        /*00c8*/ 	.word	0xffffffff


	//   ....[13]....
        /*00cc*/ 	.word	0xffffffff


	//   ....[14]....
        /*00d0*/ 	.word	0xffffffff


	//----- nvinfo : EIATTR_COOP_GROUP_INSTR_OFFSETS
	.align		4
.L_544:
        /*00d4*/ 	.byte	0x04, 0x28
        /*00d6*/ 	.short	(.L_546 - .L_545)


	//   ....[0]....
.L_545:
        /*00d8*/ 	.word	0x00000b50


	//   ....[1]....
        /*00dc*/ 	.word	0x00000bb0


	//   ....[2]....
        /*00e0*/ 	.word	0x00000c20


	//   ....[3]....
        /*00e4*/ 	.word	0x00000c70


	//   ....[4]....
        /*00e8*/ 	.word	0x00000ca0


	//   ....[5]....
        /*00ec*/ 	.word	0x00000ef0


	//   ....[6]....
        /*00f0*/ 	.word	0x00000f80


	//   ....[7]....
        /*00f4*/ 	.word	0x00000fc0


	//   ....[8]....
        /*00f8*/ 	.word	0x00001010


	//   ....[9]....
        /*00fc*/ 	.word	0x00001050


	//   ....[10]....
        /*0100*/ 	.word	0x000027c0


	//   ....[11]....
        /*0104*/ 	.word	0x00002840


	//   ....[12]....
        /*0108*/ 	.word	0x00002890


	//   ....[13]....
        /*010c*/ 	.word	0x000028d0


	//   ....[14]....
        /*0110*/ 	.word	0x00002900


	//----- nvinfo : EIATTR_VRC_CTA_INIT_COUNT
	.align		4
.L_546:
        /*0114*/ 	.byte	0x02, 0x4a
	.zero		1
	.zero		1


	//----- nvinfo : EIATTR_EXIT_INSTR_OFFSETS
	.align		4
        /*0118*/ 	.byte	0x04, 0x1c
        /*011a*/ 	.short	(.L_548 - .L_547)


	//   ....[0]....
.L_547:
        /*011c*/ 	.word	0x00000080


	//   ....[1]....
        /*0120*/ 	.word	0x000000c0


	//   ....[2]....
        /*0124*/ 	.word	0x00002ae0


	//   ....[3]....
        /*0128*/ 	.word	0x00002b30


	//----- nvinfo : EIATTR_MAX_THREADS
	.align		4
.L_548:
        /*012c*/ 	.byte	0x04, 0x05
        /*012e*/ 	.short	(.L_550 - .L_549)
.L_549:
        /*0130*/ 	.word	0x00000200
        /*0134*/ 	.word	0x00000001
        /*0138*/ 	.word	0x00000001


	//----- nvinfo : EIATTR_CRS_STACK_SIZE
	.align		4
.L_550:
        /*013c*/ 	.byte	0x04, 0x1e
        /*013e*/ 	.short	(.L_552 - .L_551)
.L_551:
        /*0140*/ 	.word	0x00000000


	//----- nvinfo : EIATTR_CBANK_PARAM_SIZE
	.align		4
.L_552:
        /*0144*/ 	.byte	0x03, 0x19
        /*0146*/ 	.short	0x0020


	//----- nvinfo : EIATTR_PARAM_CBANK
	.align		4
        /*0148*/ 	.byte	0x04, 0x0a
        /*014a*/ 	.short	(.L_554 - .L_553)
	.align		4
.L_553:
        /*014c*/ 	.word	index@(.nv.constant0._ZN3cub18CUB_300001_SM_10006detail6reduce28DeviceReduceSingleTileKernelINS2_10policy_hubIfjN4cuda3std3__44plusIfEEE10Policy1000EN6thrust24THRUST_300001_SM_1000_NS6detail15normal_iteratorINSD_10device_ptrIKfEEEEPfjS9_ff11variance_opEEvT0_T1_T2_T3_T4_T6_)
        /*0150*/ 	.short	0x0380
        /*0152*/ 	.short	0x0020


	//----- nvinfo : EIATTR_SW_WAR
	.align		4
.L_554:
        /*0154*/ 	.byte	0x04, 0x36
        /*0156*/ 	.short	(.L_556 - .L_555)
.L_555:
        /*0158*/ 	.word	0x00000008
.L_556:


//--------------------- .nv.info._ZN3cub18CUB_300001_SM_10006detail9transform16transform_kernelINS2_10policy_hubILb1EN4cuda3std3__45tupleIJN6thrust24THRUST_300001_SM_1000_NS6detail15normal_iteratorINSA_10device_ptrIKfEEEEEEEE10policy1000El11variance_opNSC_INSD_IfEEEEJPSE_EEEvT0_iT1_T2_DpNS2_10kernel_argIT3_EE --------------------------
	.section	.nv.info._ZN3cub18CUB_300001_SM_10006detail9transform16transform_kernelINS2_10policy_hubILb1EN4cuda3std3__45tupleIJN6thrust24THRUST_300001_SM_1000_NS6detail15normal_iteratorINSA_10device_ptrIKfEEEEEEEE10policy1000El11variance_opNSC_INSD_IfEEEEJPSE_EEEvT0_iT1_T2_DpNS2_10kernel_argIT3_EE,"",@"SHT_CUDA_INFO"
	.sectionflags	@""
	.align	4


	//----- nvinfo : EIATTR_CUDA_API_VERSION
	.align		4
        /*0000*/ 	.byte	0x04, 0x37
        /*0002*/ 	.short	(.L_558 - .L_557)
.L_557:
        /*0004*/ 	.word	0x00000082


	//----- nvinfo : EIATTR_KPARAM_INFO
	.align		4
.L_558:
        /*0008*/ 	.byte	0x04, 0x17
        /*000a*/ 	.short	(.L_560 - .L_559)
.L_559:
        /*000c*/ 	.word	0x00000000
        /*0010*/ 	.short	0x0004
        /*0012*/ 	.short	0x0018
        /*0014*/ 	.byte	0x00, 0xf0, 0x41, 0x00


	//----- nvinfo : EIATTR_KPARAM_INFO
	.align		4
.L_560:
        /*0018*/ 	.byte	0x04, 0x17
        /*001a*/ 	.short	(.L_562 - .L_561)
.L_561:
        /*001c*/ 	.word	0x00000000
        /*0020*/ 	.short	0x0003
        /*0022*/ 	.short	0x0010
        /*0024*/ 	.byte	0x00, 0xf0, 0x21, 0x00


	//----- nvinfo : EIATTR_KPARAM_INFO
	.align		4
.L_562:
        /*0028*/ 	.byte	0x04, 0x17
        /*002a*/ 	.short	(.L_564 - .L_563)
.L_563:
        /*002c*/ 	.word	0x00000000
        /*0030*/ 	.short	0x0002
        /*0032*/ 	.short	0x000c
        /*0034*/ 	.byte	0x00, 0xf0, 0x11, 0x00


	//----- nvinfo : EIATTR_KPARAM_INFO
	.align		4
.L_564:
        /*0038*/ 	.byte	0x04, 0x17
        /*003a*/ 	.short	(.L_566 - .L_565)
.L_565:
        /*003c*/ 	.word	0x00000000
        /*0040*/ 	.short	0x0001
        /*0042*/ 	.short	0x0008
        /*0044*/ 	.byte	0x00, 0xf0, 0x11, 0x00


	//----- nvinfo : EIATTR_KPARAM_INFO
	.align		4
.L_566:
        /*0048*/ 	.byte	0x04, 0x17
        /*004a*/ 	.short	(.L_568 - .L_567)
.L_567:
        /*004c*/ 	.word	0x00000000
        /*0050*/ 	.short	0x0000
        /*0052*/ 	.short	0x0000
        /*0054*/ 	.byte	0x00, 0xf0, 0x21, 0x00


	//----- nvinfo : EIATTR_SPARSE_MMA_MASK
	.align		4
.L_568:
        /*0058*/ 	.byte	0x03, 0x50
        /*005a*/ 	.short	0x0000


	//----- nvinfo : EIATTR_MAXREG_COUNT
	.align		4
        /*005c*/ 	.byte	0x03, 0x1b
        /*005e*/ 	.short	0x00ff


	//----- nvinfo : EIATTR_MERCURY_ISA_VERSION
	.align		4
        /*0060*/ 	.byte	0x03, 0x5f
        /*0062*/ 	.short	0x0101


	//----- nvinfo : EIATTR_VRC_CTA_INIT_COUNT
	.align		4
        /*0064*/ 	.byte	0x02, 0x4a
	.zero		1
	.zero		1


	//----- nvinfo : EIATTR_EXIT_INSTR_OFFSETS
	.align		4
        /*0068*/ 	.byte	0x04, 0x1c
        /*006a*/ 	.short	(.L_570 - .L_569)


	//   ....[0]....
.L_569:
        /*006c*/ 	.word	0x000002a0


	//   ....[1]....
        /*0070*/ 	.word	0x00000b10


	//   ....[2]....
        /*0074*/ 	.word	0x00000dc0


	//   ....[3]....
        /*0078*/ 	.word	0x00000f40


	//   ....[4]....
        /*007c*/ 	.word	0x00000f70


	//   ....[5]....
        /*0080*/ 	.word	0x00000ff0


	//   ....[6]....
        /*0084*/ 	.word	0x00001010


	//   ....[7]....
        /*0088*/ 	.word	0x000015e0


	//   ....[8]....
        /*008c*/ 	.word	0x00001880


	//   ....[9]....
        /*0090*/ 	.word	0x00001a20


	//   ....[10]....
        /*0094*/ 	.word	0x00001ae0


	//----- nvinfo : EIATTR_MAX_THREADS
	.align		4
.L_570:
        /*0098*/ 	.byte	0x04, 0x05
        /*009a*/ 	.short	(.L_572 - .L_571)
.L_571:
        /*009c*/ 	.word	0x00000080
        /*00a0*/ 	.word	0x00000001
        /*00a4*/ 	.word	0x00000001


	//----- nvinfo : EIATTR_CRS_STACK_SIZE
	.align		4
.L_572:
        /*00a8*/ 	.byte	0x04, 0x1e
        /*00aa*/ 	.short	(.L_574 - .L_573)
.L_573:
        /*00ac*/ 	.word	0x00000000


	//----- nvinfo : EIATTR_CBANK_PARAM_SIZE
	.align		4
.L_574:
        /*00b0*/ 	.byte	0x03, 0x19
        /*00b2*/ 	.short	0x0028


	//----- nvinfo : EIATTR_PARAM_CBANK
	.align		4
        /*00b4*/ 	.byte	0x04, 0x0a
        /*00b6*/ 	.short	(.L_576 - .L_575)
	.align		4
.L_575:
        /*00b8*/ 	.word	index@(.nv.constant0._ZN3cub18CUB_300001_SM_10006detail9transform16transform_kernelINS2_10policy_hubILb1EN4cuda3std3__45tupleIJN6thrust24THRUST_300001_SM_1000_NS6detail15normal_iteratorINSA_10device_ptrIKfEEEEEEEE10policy1000El11variance_opNSC_INSD_IfEEEEJPSE_EEEvT0_iT1_T2_DpNS2_10kernel_argIT3_EE)
        /*00bc*/ 	.short	0x0380
        /*00be*/ 	.short	0x0028


	//----- nvinfo : EIATTR_SW_WAR
	.align		4
.L_576:
        /*00c0*/ 	.byte	0x04, 0x36
        /*00c2*/ 	.short	(.L_578 - .L_577)
.L_577:
        /*00c4*/ 	.word	0x00000008
.L_578:


//--------------------- .nv.info._ZN3cub18CUB_300001_SM_10006detail9transform16transform_kernelINS2_10policy_hubILb1EN4cuda3std3__45tupleIJN6thrust24THRUST_300001_SM_1000_NS6detail15normal_iteratorINSA_10device_ptrIKfEEEEEEEE10policy1000Ei11variance_opNSC_INSD_IfEEEEJPSE_EEEvT0_iT1_T2_DpNS2_10kernel_argIT3_EE --------------------------
	.section	.nv.info._ZN3cub18CUB_300001_SM_10006detail9transform16transform_kernelINS2_10policy_hubILb1EN4cuda3std3__45tupleIJN6thrust24THRUST_300001_SM_1000_NS6detail15normal_iteratorINSA_10device_ptrIKfEEEEEEEE10policy1000Ei11variance_opNSC_INSD_IfEEEEJPSE_EEEvT0_iT1_T2_DpNS2_10kernel_argIT3_EE,"",@"SHT_CUDA_INFO"
	.sectionflags	@""
	.align	4


	//----- nvinfo : EIATTR_CUDA_API_VERSION
	.align		4
        /*0000*/ 	.byte	0x04, 0x37
        /*0002*/ 	.short	(.L_580 - .L_579)
.L_579:
        /*0004*/ 	.word	0x00000082


	//----- nvinfo : EIATTR_KPARAM_INFO
	.align		4
.L_580:
        /*0008*/ 	.byte	0x04, 0x17
        /*000a*/ 	.short	(.L_582 - .L_581)
.L_581:
        /*000c*/ 	.word	0x00000000
        /*0010*/ 	.short	0x0004
        /*0012*/ 	.short	0x0018
        /*0014*/ 	.byte	0x00, 0xf0, 0x41, 0x00


	//----- nvinfo : EIATTR_KPARAM_INFO
	.align		4
.L_582:
        /*0018*/ 	.byte	0x04, 0x17
        /*001a*/ 	.short	(.L_584 - .L_583)
.L_583:
        /*001c*/ 	.word	0x00000000
        /*0020*/ 	.short	0x0003
        /*0022*/ 	.short	0x0010
        /*0024*/ 	.byte	0x00, 0xf0, 0x21, 0x00


	//----- nvinfo : EIATTR_KPARAM_INFO
	.align		4
.L_584:
        /*0028*/ 	.byte	0x04, 0x17
        /*002a*/ 	.short	(.L_586 - .L_585)
.L_585:
        /*002c*/ 	.word	0x00000000
        /*0030*/ 	.short	0x0002
        /*0032*/ 	.short	0x0008
        /*0034*/ 	.byte	0x00, 0xf0, 0x11, 0x00


	//----- nvinfo : EIATTR_KPARAM_INFO
	.align		4
.L_586:
        /*0038*/ 	.byte	0x04, 0x17
        /*003a*/ 	.short	(.L_588 - .L_587)
.L_587:
        /*003c*/ 	.word	0x00000000
        /*0040*/ 	.short	0x0001
        /*0042*/ 	.short	0x0004
        /*0044*/ 	.byte	0x00, 0xf0, 0x11, 0x00


	//----- nvinfo : EIATTR_KPARAM_INFO
	.align		4
.L_588:
        /*0048*/ 	.byte	0x04, 0x17
        /*004a*/ 	.short	(.L_590 - .L_589)
.L_589:
        /*004c*/ 	.word	0x00000000
        /*0050*/ 	.short	0x0000
        /*0052*/ 	.short	0x0000
        /*0054*/ 	.byte	0x00, 0xf0, 0x11, 0x00


	//----- nvinfo : EIATTR_SPARSE_MMA_MASK
	.align		4
.L_590:
        /*0058*/ 	.byte	0x03, 0x50
        /*005a*/ 	.short	0x0000


	//----- nvinfo : EIATTR_MAXREG_COUNT
	.align		4
        /*005c*/ 	.byte	0x03, 0x1b
        /*005e*/ 	.short	0x00ff


	//----- nvinfo : EIATTR_MERCURY_ISA_VERSION
	.align		4
        /*0060*/ 	.byte	0x03, 0x5f
        /*0062*/ 	.short	0x0101


	//----- nvinfo : EIATTR_VRC_CTA_INIT_COUNT
	.align		4
        /*0064*/ 	.byte	0x02, 0x4a
	.zero		1
	.zero		1


	//----- nvinfo : EIATTR_EXIT_INSTR_OFFSETS
	.align		4
        /*0068*/ 	.byte	0x04, 0x1c
        /*006a*/ 	.short	(.L_592 - .L_591)


	//   ....[0]....
.L_591:
        /*006c*/ 	.word	0x000001f0


	//   ....[1]....
        /*0070*/ 	.word	0x000007c0


	//   ....[2]....
        /*0074*/ 	.word	0x00000a70


	//   ....[3]....
        /*0078*/ 	.word	0x00000c10


	//   ....[4]....
        /*007c*/ 	.word	0x00000cf0


	//   ....[5]....
        /*0080*/ 	.word	0x00000d10


	//   ....[6]....
        /*0084*/ 	.word	0x000011b0


	//   ....[7]....
        /*0088*/ 	.word	0x00001460


	//   ....[8]....
        /*008c*/ 	.word	0x000015e0


	//   ....[9]....
        /*0090*/ 	.word	0x00001610


	//   ....[10]....
        /*0094*/ 	.word	0x00001690


	//----- nvinfo : EIATTR_MAX_THREADS
	.align		4
.L_592:
        /*0098*/ 	.byte	0x04, 0x05
        /*009a*/ 	.short	(.L_594 - .L_593)
.L_593:
        /*009c*/ 	.word	0x00000080
        /*00a0*/ 	.word	0x00000001
        /*00a4*/ 	.word	0x00000001


	//----- nvinfo : EIATTR_CRS_STACK_SIZE
	.align		4
.L_594:
        /*00a8*/ 	.byte	0x04, 0x1e
        /*00aa*/ 	.short	(.L_596 - .L_595)
.L_595:
        /*00ac*/ 	.word	0x00000000


	//----- nvinfo : EIATTR_CBANK_PARAM_SIZE
	.align		4
.L_596:
        /*00b0*/ 	.byte	0x03, 0x19
        /*00b2*/ 	.short	0x0028


	//----- nvinfo : EIATTR_PARAM_CBANK
	.align		4
        /*00b4*/ 	.byte	0x04, 0x0a
        /*00b6*/ 	.short	(.L_598 - .L_597)
	.align		4
.L_597:
        /*00b8*/ 	.word	index@(.nv.constant0._ZN3cub18CUB_300001_SM_10006detail9transform16transform_kernelINS2_10policy_hubILb1EN4cuda3std3__45tupleIJN6thrust24THRUST_300001_SM_1000_NS6detail15normal_iteratorINSA_10device_ptrIKfEEEEEEEE10policy1000Ei11variance_opNSC_INSD_IfEEEEJPSE_EEEvT0_iT1_T2_DpNS2_10kernel_argIT3_EE)
        /*00bc*/ 	.short	0x0380
        /*00be*/ 	.short	0x0028


	//----- nvinfo : EIATTR_SW_WAR
	.align		4
.L_598:
        /*00c0*/ 	.byte	0x04, 0x36
        /*00c2*/ 	.short	(.L_600 - .L_599)
.L_599:
        /*00c4*/ 	.word	0x00000008
.L_600:


//--------------------- .nv.info._ZN3cub18CUB_300001_SM_10006detail8for_each13static_kernelINS2_12policy_hub_t12policy_500_tEmN6thrust24THRUST_300001_SM_1000_NS8cuda_cub20__uninitialized_fill7functorINS7_10device_ptrIfEEfEEEEvT0_T1_ --------------------------
	.section	.nv.info._ZN3cub18CUB_300001_SM_10006detail8for_each13static_kernelINS2_12policy_hub_t12policy_500_tEmN6thrust24THRUST_300001_SM_1000_NS8cuda_cub20__uninitialized_fill7functorINS7_10device_ptrIfEEfEEEEvT0_T1_,"",@"SHT_CUDA_INFO"
	.sectionflags	@""
	.align	4


	//----- nvinfo : EIATTR_CUDA_API_VERSION
	.align		4
        /*0000*/ 	.byte	0x04, 0x37
        /*0002*/ 	.short	(.L_602 - .L_601)
.L_601:
        /*0004*/ 	.word	0x00000082


	//----- nvinfo : EIATTR_KPARAM_INFO
	.align		4
.L_602:
        /*0008*/ 	.byte	0x04, 0x17
        /*000a*/ 	.short	(.L_604 - .L_603)
.L_603:
        /*000c*/ 	.word	0x00000000
        /*0010*/ 	.short	0x0001
        /*0012*/ 	.short	0x0008
        /*0014*/ 	.byte	0x00, 0xf0, 0x41, 0x00


	//----- nvinfo : EIATTR_KPARAM_INFO
	.align		4
.L_604:
        /*0018*/ 	.byte	0x04, 0x17
        /*001a*/ 	.short	(.L_606 - .L_605)
.L_605:
        /*001c*/ 	.word	0x00000000
        /*0020*/ 	.short	0x0000
        /*0022*/ 	.short	0x0000
        /*0024*/ 	.byte	0x00, 0xf0, 0x21, 0x00


	//----- nvinfo : EIATTR_SPARSE_MMA_MASK
	.align		4
.L_606:
        /*0028*/ 	.byte	0x03, 0x50
        /*002a*/ 	.short	0x0000


	//----- nvinfo : EIATTR_MAXREG_COUNT
	.align		4
        /*002c*/ 	.byte	0x03, 0x1b
        /*002e*/ 	.short	0x00ff


	//----- nvinfo : EIATTR_MERCURY_ISA_VERSION
	.align		4
        /*0030*/ 	.byte	0x03, 0x5f
        /*0032*/ 	.short	0x0101


	//----- nvinfo : EIATTR_VRC_CTA_INIT_COUNT
	.align		4
        /*0034*/ 	.byte	0x02, 0x4a
	.zero		1
	.zero		1


	//----- nvinfo : EIATTR_EXIT_INSTR_OFFSETS
	.align		4
        /*0038*/ 	.byte	0x04, 0x1c
        /*003a*/ 	.short	(.L_608 - .L_607)


	//   ....[0]....
.L_607:
        /*003c*/ 	.word	0x00000130


	//   ....[1]....
        /*0040*/ 	.word	0x00000230


	//   ....[2]....
        /*0044*/ 	.word	0x00000260


	//----- nvinfo : EIATTR_MAX_THREADS
	.align		4
.L_608:
        /*0048*/ 	.byte	0x04, 0x05
        /*004a*/ 	.short	(.L_610 - .L_609)
.L_609:
        /*004c*/ 	.word	0x00000100
        /*0050*/ 	.word	0x00000001
        /*0054*/ 	.word	0x00000001


	//----- nvinfo : EIATTR_CBANK_PARAM_SIZE
	.align		4
.L_610:
        /*0058*/ 	.byte	0x03, 0x19
        /*005a*/ 	.short	0x0018


	//----- nvinfo : EIATTR_PARAM_CBANK
	.align		4
        /*005c*/ 	.byte	0x04, 0x0a
        /*005e*/ 	.short	(.L_612 - .L_611)
	.align		4
.L_611:
        /*0060*/ 	.word	index@(.nv.constant0._ZN3cub18CUB_300001_SM_10006detail8for_each13static_kernelINS2_12policy_hub_t12policy_500_tEmN6thrust24THRUST_300001_SM_1000_NS8cuda_cub20__uninitialized_fill7functorINS7_10device_ptrIfEEfEEEEvT0_T1_)
        /*0064*/ 	.short	0x0380
        /*0066*/ 	.short	0x0018


	//----- nvinfo : EIATTR_SW_WAR
	.align		4
.L_612:
        /*0068*/ 	.byte	0x04, 0x36
        /*006a*/ 	.short	(.L_614 - .L_613)
.L_613:
        /*006c*/ 	.word	0x00000008
.L_614:


//--------------------- .nv.info._ZN3cub18CUB_300001_SM_10006detail11EmptyKernelIvEEvv --------------------------
	.section	.nv.info._ZN3cub18CUB_300001_SM_10006detail11EmptyKernelIvEEvv,"",@"SHT_CUDA_INFO"
	.sectionflags	@""
	.align	4


	//----- nvinfo : EIATTR_CUDA_API_VERSION
	.align		4
        /*0000*/ 	.byte	0x04, 0x37
        /*0002*/ 	.short	(.L_616 - .L_615)
.L_615:
        /*0004*/ 	.word	0x00000082


	//----- nvinfo : EIATTR_SPARSE_MMA_MASK
	.align		4
.L_616:
        /*0008*/ 	.byte	0x03, 0x50
        /*000a*/ 	.short	0x0000


	//----- nvinfo : EIATTR_MAXREG_COUNT
	.align		4
        /*000c*/ 	.byte	0x03, 0x1b
        /*000e*/ 	.short	0x00ff


	//----- nvinfo : EIATTR_MERCURY_ISA_VERSION
	.align		4
        /*0010*/ 	.byte	0x03, 0x5f
        /*0012*/ 	.short	0x0101


	//----- nvinfo : EIATTR_VRC_CTA_INIT_COUNT
	.align		4
        /*0014*/ 	.byte	0x02, 0x4a
	.zero		1
	.zero		1


	//----- nvinfo : EIATTR_EXIT_INSTR_OFFSETS
	.align		4
        /*0018*/ 	.byte	0x04, 0x1c
        /*001a*/ 	.short	(.L_618 - .L_617)


	//   ....[0]....
.L_617:
        /*001c*/ 	.word	0x00000010


	//----- nvinfo : EIATTR_SW_WAR
	.align		4
.L_618:
        /*0020*/ 	.byte	0x04, 0x36
        /*0022*/ 	.short	(.L_620 - .L_619)
.L_619:
        /*0024*/ 	.word	0x00000008
.L_620:


//--------------------- .nv.callgraph             --------------------------
	.section	.nv.callgraph,"",@"SHT_CUDA_CALLGRAPH"
	.align	4
	.sectionentsize	8
	.align		4
        /*0000*/ 	.word	0x00000000
	.align		4
        /*0004*/ 	.word	0xffffffff
	.align		4
        /*0008*/ 	.word	0x00000000
	.align		4
        /*000c*/ 	.word	0xfffffffe
	.align		4
        /*0010*/ 	.word	0x00000000
	.align		4
        /*0014*/ 	.word	0xfffffffd
	.align		4
        /*0018*/ 	.word	0x00000000
	.align		4
        /*001c*/ 	.word	0xfffffffc


//--------------------- .nv.constant4             --------------------------
	.section	.nv.constant4,"a",@progbits
	.align	8
	.align		8
.nv.constant4:
        /*0000*/ 	.dword	_ZN34_INTERNAL_19465c0e_4_k_cu_3cff74274cuda3std3__45__cpo5beginE
	.align		8
        /*0008*/ 	.dword	_ZN34_INTERNAL_19465c0e_4_k_cu_3cff74274cuda3std3__45__cpo3endE
	.align		8
        /*0010*/ 	.dword	_ZN34_INTERNAL_19465c0e_4_k_cu_3cff74274cuda3std3__45__cpo6cbeginE
	.align		8
        /*0018*/ 	.dword	_ZN34_INTERNAL_19465c0e_4_k_cu_3cff74274cuda3std3__45__cpo4cendE
	.align		8
        /*0020*/ 	.dword	_ZN34_INTERNAL_19465c0e_4_k_cu_3cff74274cuda3std3__45__cpo6rbeginE
	.align		8
        /*0028*/ 	.dword	_ZN34_INTERNAL_19465c0e_4_k_cu_3cff74274cuda3std3__45__cpo4rendE
	.align		8
        /*0030*/ 	.dword	_ZN34_INTERNAL_19465c0e_4_k_cu_3cff74274cuda3std3__45__cpo7crbeginE
	.align		8
        /*0038*/ 	.dword	_ZN34_INTERNAL_19465c0e_4_k_cu_3cff74274cuda3std3__45__cpo5crendE
	.align		8
        /*0040*/ 	.dword	_ZN34_INTERNAL_19465c0e_4_k_cu_3cff74274cuda3std3__436_GLOBAL__N__19465c0e_4_k_cu_3cff74276ignoreE
	.align		8
        /*0048*/ 	.dword	_ZN34_INTERNAL_19465c0e_4_k_cu_3cff74274cuda3std3__419piecewise_constructE
	.align		8
        /*0050*/ 	.dword	_ZN34_INTERNAL_19465c0e_4_k_cu_3cff74274cuda3std3__48in_placeE
	.align		8
        /*0058*/ 	.dword	_ZN34_INTERNAL_19465c0e_4_k_cu_3cff74274cuda3std3__420unreachable_sentinelE
	.align		8
        /*0060*/ 	.dword	_ZN34_INTERNAL_19465c0e_4_k_cu_3cff74274cuda3std3__47nulloptE
	.align		8
        /*0068*/ 	.dword	_ZN34_INTERNAL_19465c0e_4_k_cu_3cff74274cuda3std3__48unexpectE
	.align		8
        /*0070*/ 	.dword	_ZN34_INTERNAL_19465c0e_4_k_cu_3cff74274cuda3std6ranges3__45__cpo4swapE
	.align		8
        /*0078*/ 	.dword	_ZN34_INTERNAL_19465c0e_4_k_cu_3cff74274cuda3std6ranges3__45__cpo9iter_moveE
	.align		8
        /*0080*/ 	.dword	_ZN34_INTERNAL_19465c0e_4_k_cu_3cff74274cuda3std6ranges3__45__cpo5beginE
	.align		8
        /*0088*/ 	.dword	_ZN34_INTERNAL_19465c0e_4_k_cu_3cff74274cuda3std6ranges3__45__cpo3endE
	.align		8
        /*0090*/ 	.dword	_ZN34_INTERNAL_19465c0e_4_k_cu_3cff74274cuda3std6ranges3__45__cpo6cbeginE
	.align		8
        /*0098*/ 	.dword	_ZN34_INTERNAL_19465c0e_4_k_cu_3cff74274cuda3std6ranges3__45__cpo4cendE
	.align		8
        /*00a0*/ 	.dword	_ZN34_INTERNAL_19465c0e_4_k_cu_3cff74274cuda3std6ranges3__45__cpo7advanceE
	.align		8
        /*00a8*/ 	.dword	_ZN34_INTERNAL_19465c0e_4_k_cu_3cff74274cuda3std6ranges3__45__cpo9iter_swapE
	.align		8
        /*00b0*/ 	.dword	_ZN34_INTERNAL_19465c0e_4_k_cu_3cff74274cuda3std6ranges3__45__cpo4nextE
	.align		8
        /*00b8*/ 	.dword	_ZN34_INTERNAL_19465c0e_4_k_cu_3cff74274cuda3std6ranges3__45__cpo4prevE
	.align		8
        /*00c0*/ 	.dword	_ZN34_INTERNAL_19465c0e_4_k_cu_3cff74274cuda3std6ranges3__45__cpo4dataE
	.align		8
        /*00c8*/ 	.dword	_ZN34_INTERNAL_19465c0e_4_k_cu_3cff74274cuda3std6ranges3__45__cpo5cdataE
	.align		8
        /*00d0*/ 	.dword	_ZN34_INTERNAL_19465c0e_4_k_cu_3cff74274cuda3std6ranges3__45__cpo4sizeE
	.align		8
        /*00d8*/ 	.dword	_ZN34_INTERNAL_19465c0e_4_k_cu_3cff74274cuda3std6ranges3__45__cpo5ssizeE
	.align		8
        /*00e0*/ 	.dword	_ZN34_INTERNAL_19465c0e_4_k_cu_3cff74274cuda3std6ranges3__45__cpo8distanceE
	.align		8
        /*00e8*/ 	.dword	_ZN34_INTERNAL_19465c0e_4_k_cu_3cff74276thrust24THRUST_300001_SM_1000_NS8cuda_cub3parE
	.align		8
        /*00f0*/ 	.dword	_ZN34_INTERNAL_19465c0e_4_k_cu_3cff74276thrust24THRUST_300001_SM_1000_NS8cuda_cub10par_nosyncE
	.align		8
        /*00f8*/ 	.dword	_ZN34_INTERNAL_19465c0e_4_k_cu_3cff74276thrust24THRUST_300001_SM_1000_NS6system6detail10sequential3seqE
	.align		8
        /*0100*/ 	.dword	_ZN34_INTERNAL_19465c0e_4_k_cu_3cff74276thrust24THRUST_300001_SM_1000_NS12placeholders2_1E
	.align		8
        /*0108*/ 	.dword	_ZN34_INTERNAL_19465c0e_4_k_cu_3cff74276thrust24THRUST_300001_SM_1000_NS12placeholders2_2E
	.align		8
        /*0110*/ 	.dword	_ZN34_INTERNAL_19465c0e_4_k_cu_3cff74276thrust24THRUST_300001_SM_1000_NS12placeholders2_3E
	.align		8
        /*0118*/ 	.dword	_ZN34_INTERNAL_19465c0e_4_k_cu_3cff74276thrust24THRUST_300001_SM_1000_NS12placeholders2_4E
	.align		8
        /*0120*/ 	.dword	_ZN34_INTERNAL_19465c0e_4_k_cu_3cff74276thrust24THRUST_300001_SM_1000_NS12placeholders2_5E
	.align		8
        /*0128*/ 	.dword	_ZN34_INTERNAL_19465c0e_4_k_cu_3cff74276thrust24THRUST_300001_SM_1000_NS12placeholders2_6E
	.align		8
        /*0130*/ 	.dword	_ZN34_INTERNAL_19465c0e_4_k_cu_3cff74276thrust24THRUST_300001_SM_1000_NS12placeholders2_7E
	.align		8
        /*0138*/ 	.dword	_ZN34_INTERNAL_19465c0e_4_k_cu_3cff74276thrust24THRUST_300001_SM_1000_NS12placeholders2_8E
	.align		8
        /*0140*/ 	.dword	_ZN34_INTERNAL_19465c0e_4_k_cu_3cff74276thrust24THRUST_300001_SM_1000_NS12placeholders2_9E
	.align		8
        /*0148*/ 	.dword	_ZN34_INTERNAL_19465c0e_4_k_cu_3cff74276thrust24THRUST_300001_SM_1000_NS12placeholders3_10E
	.align		8
        /*0150*/ 	.dword	_ZN34_INTERNAL_19465c0e_4_k_cu_3cff74276thrust24THRUST_300001_SM_1000_NS3seqE


//--------------------- .text._ZN3cub18CUB_300001_SM_10006detail6reduce18DeviceReduceKernelINS2_10policy_hubIfyN4cuda3std3__44plusIfEEE10Policy1000EN6thrust24THRUST_300001_SM_1000_NS6detail15normal_iteratorINSD_10device_ptrIfEEEEyS9_fNS7_10__identityEEEvT0_PT3_T1_NS0_13GridEvenShareISN_EET2_T4_ --------------------------
	.section	.text._ZN3cub18CUB_300001_SM_10006detail6reduce18DeviceReduceKernelINS2_10policy_hubIfyN4cuda3std3__44plusIfEEE10Policy1000EN6thrust24THRUST_300001_SM_1000_NS6detail15normal_iteratorINSD_10device_ptrIfEEEEyS9_fNS7_10__identityEEEvT0_PT3_T1_NS0_13GridEvenShareISN_EET2_T4_,"ax",@progbits
	.align	128
        .global         _ZN3cub18CUB_300001_SM_10006detail6reduce18DeviceReduceKernelINS2_10policy_hubIfyN4cuda3std3__44plusIfEEE10Policy1000EN6thrust24THRUST_300001_SM_1000_NS6detail15normal_iteratorINSD_10device_ptrIfEEEEyS9_fNS7_10__identityEEEvT0_PT3_T1_NS0_13GridEvenShareISN_EET2_T4_
        .type           _ZN3cub18CUB_300001_SM_10006detail6reduce18DeviceReduceKernelINS2_10policy_hubIfyN4cuda3std3__44plusIfEEE10Policy1000EN6thrust24THRUST_300001_SM_1000_NS6detail15normal_iteratorINSD_10device_ptrIfEEEEyS9_fNS7_10__identityEEEvT0_PT3_T1_NS0_13GridEvenShareISN_EET2_T4_,@function
        .size           _ZN3cub18CUB_300001_SM_10006detail6reduce18DeviceReduceKernelINS2_10policy_hubIfyN4cuda3std3__44plusIfEEE10Policy1000EN6thrust24THRUST_300001_SM_1000_NS6detail15normal_iteratorINSD_10device_ptrIfEEEEyS9_fNS7_10__identityEEEvT0_PT3_T1_NS0_13GridEvenShareISN_EET2_T4_,(.L_x_512 - _ZN3cub18CUB_300001_SM_10006detail6reduce18DeviceReduceKernelINS2_10policy_hubIfyN4cuda3std3__44plusIfEEE10Policy1000EN6thrust24THRUST_300001_SM_1000_NS6detail15normal_iteratorINSD_10device_ptrIfEEEEyS9_fNS7_10__identityEEEvT0_PT3_T1_NS0_13GridEvenShareISN_EET2_T4_)
        .other          _ZN3cub18CUB_300001_SM_10006detail6reduce18DeviceReduceKernelINS2_10policy_hubIfyN4cuda3std3__44plusIfEEE10Policy1000EN6thrust24THRUST_300001_SM_1000_NS6detail15normal_iteratorINSD_10device_ptrIfEEEEyS9_fNS7_10__identityEEEvT0_PT3_T1_NS0_13GridEvenShareISN_EET2_T4_,@"STO_CUDA_ENTRY STV_DEFAULT"
_ZN3cub18CUB_300001_SM_10006detail6reduce18DeviceReduceKernelINS2_10policy_hubIfyN4cuda3std3__44plusIfEEE10Policy1000EN6thrust24THRUST_300001_SM_1000_NS6detail15normal_iteratorINSD_10device_ptrIfEEEEyS9_fNS7_10__identityEEEvT0_PT3_T1_NS0_13GridEvenShareISN_EET2_T4_:
.text._ZN3cub18CUB_300001_SM_10006detail6reduce18DeviceReduceKernelINS2_10policy_hubIfyN4cuda3std3__44plusIfEEE10Policy1000EN6thrust24THRUST_300001_SM_1000_NS6detail15normal_iteratorINSD_10device_ptrIfEEEEyS9_fNS7_10__identityEEEvT0_PT3_T1_NS0_13GridEvenShareISN_EET2_T4_:
[----:B------:R-:W-:Y:S08]  /*0000*/  LDC R1, c[0x0][0x37c] ;  /* 0x0000df00ff017b82 */ /* 0x000ff00000000800 */
[----:B------:R-:W0:Y:S01]  /*0010*/  S2UR UR16, SR_CTAID.X ;  /* 0x00000000001079c3 */ /* 0x000e220000002500 */
[----:B------:R-:W1:Y:S01]  /*0020*/  LDCU.64 UR8, c[0x0][0x3b8] ;  /* 0x00007700ff0877ac */ /* 0x000e620008000a00 */
[----:B------:R-:W-:Y:S01]  /*0030*/  BSSY.RECONVERGENT B0, `(.L_x_0) ;  /* 0x0000229000007945 */ /* 0x000fe20003800200 */
[----:B------:R-:W2:Y:S01]  /*0040*/  LDCU UR5, c[0x0][0x3c0] ;  /* 0x00007800ff0577ac */ /* 0x000ea20008000800 */
[----:B------:R-:W3:Y:S01]  /*0050*/  LDCU.64 UR14, c[0x0][0x358] ;  /* 0x00006b00ff0e77ac */ /* 0x000ee20008000a00 */
[----:B-1----:R-:W-:-:S02]  /*0060*/  IMAD.U32 R2, RZ, RZ, UR8 ;  /* 0x00000008ff027e24 */ /* 0x002fc4000f8e00ff */
[----:B------:R-:W-:Y:S01]  /*0070*/  IMAD.U32 R3, RZ, RZ, UR9 ;  /* 0x00000009ff037e24 */ /* 0x000fe2000f8e00ff */
[----:B--2---:R-:W-:Y:S02]  /*0080*/  USHF.L.U32 UR5, UR5, 0xc, URZ ;  /* 0x0000000c05057899 */ /* 0x004fe400080006ff */
[----:B0-----:R-:W-:Y:S02]  /*0090*/  USHF.L.U32 UR7, UR16, 0xc, URZ ;  /* 0x0000000c10077899 */ /* 0x001fe400080006ff */
[----:B------:R-:W-:-:S04]  /*00a0*/  USHF.R.S32.HI UR4, URZ, 0x1f, UR5 ;  /* 0x0000001fff047899 */ /* 0x000fc80008011405 */
[----:B------:R-:W-:-:S04]  /*00b0*/  IADD3 R23, P1, PT, R2, -UR7, RZ ;  /* 0x8000000702177c10 */ /* 0x000fc8000ff3e0ff */
[----:B------:R-:W-:Y:S02]  /*00c0*/  ISETP.GT.U32.AND P0, PT, R23, 0xfff, PT ;  /* 0x00000fff1700780c */ /* 0x000fe40003f04070 */
[----:B------:R-:W-:-:S04]  /*00d0*/  IADD3.X R22, PT, PT, R3, -0x1, RZ, P1, !PT ;  /* 0xffffffff03167810 */ /* 0x000fc80000ffe4ff */
[----:B------:R-:W-:-:S13]  /*00e0*/  ISETP.GT.U32.AND.EX P0, PT, R22, RZ, PT, P0 ;  /* 0x000000ff1600720c */ /* 0x000fda0003f04100 */
[----:B---3--:R-:W-:Y:S05]  /*00f0*/  @P0 BRA `(.L_x_1) ;  /* 0x0000000c00c40947 */ /* 0x008fea0003800000 */
[----:B------:R-:W0:Y:S01]  /*0100*/  S2R R0, SR_TID.X ;  /* 0x0000000000007919 */ /* 0x000e220000002100 */
[----:B------:R-:W-:Y:S01]  /*0110*/  IADD3 R5, PT, PT, R2, -UR7, RZ ;  /* 0x8000000702057c10 */ /* 0x000fe2000fffe0ff */
[----:B------:R-:W-:Y:S01]  /*0120*/  BSSY.RECONVERGENT B1, `(.L_x_2) ;  /* 0x000000a000017945 */ /* 0x000fe20003800200 */
[----:B------:R-:W-:Y:S02]  /*0130*/  IMAD.MOV.U32 R4, RZ, RZ, RZ ;  /* 0x000000ffff047224 */ /* 0x000fe400078e00ff */
[----:B0-----:R-:W-:Y:S02]  /*0140*/  ISETP.GE.AND P0, PT, R0, R5, PT ;  /* 0x000000050000720c */ /* 0x001fe40003f06270 */
[----:B------:R-:W-:-:S11]  /*0150*/  MOV R6, R0 ;  /* 0x0000000000067202 */ /* 0x000fd60000000f00 */
[----:B------:R-:W-:Y:S05]  /*0160*/  @P0 BRA `(.L_x_3) ;  /* 0x0000000000140947 */ /* 0x000fea0003800000 */
[----:B------:R-:W0:Y:S01]  /*0170*/  LDC.64 R8, c[0x0][0x380] ;  /* 0x0000e000ff087b82 */ /* 0x000e220000000a00 */
[----:B------:R-:W-:-:S04]  /*0180*/  VIADD R3, R0, UR7 ;  /* 0x0000000700037c36 */ /* 0x000fc80008000000 */
[----:B0-----:R-:W-:-:S05]  /*0190*/  IMAD.WIDE.U32 R8, R3, 0x4, R8 ;  /* 0x0000000403087825 */ /* 0x001fca00078e0008 */
[----:B------:R0:W5:Y:S01]  /*01a0*/  LDG.E R4, desc[UR14][R8.64] ;  /* 0x0000000e08047981 */ /* 0x000162000c1e1900 */
[----:B------:R-:W-:-:S07]  /*01b0*/  IADD3 R6, PT, PT, R0, 0x100, RZ ;  /* 0x0000010000067810 */ /* 0x000fce0007ffe0ff */
.L_x_3:
[----:B------:R-:W-:Y:S05]  /*01c0*/  BSYNC.RECONVERGENT B1 ;  /* 0x0000000000017941 */ /* 0x000fea0003800200 */
.L_x_2:
[----:B------:R-:W-:Y:S01]  /*01d0*/  ISETP.GE.AND P0, PT, R6, R5, PT ;  /* 0x000000050600720c */ /* 0x000fe20003f06270 */
[----:B------:R-:W-:-:S12]  /*01e0*/  BSSY.RECONVERGENT B1, `(.L_x_4) ;  /* 0x0000079000017945 */ /* 0x000fd80003800200 */
[----:B------:R-:W-:Y:S05]  /*01f0*/  @P0 BRA `(.L_x_5) ;  /* 0x0000000400dc0947 */ /* 0x000fea0003800000 */
[----:B------:R-:W-:Y:S01]  /*0200*/  LOP3.LUT R3, RZ, R6, RZ, 0x33, !PT ;  /* 0x00000006ff037212 */ /* 0x000fe200078e33ff */
[----:B------:R-:W-:Y:S03]  /*0210*/  BSSY.RECONVERGENT B2, `(.L_x_6) ;  /* 0x0000037000027945 */ /* 0x000fe60003800200 */
[----:B------:R-:W-:-:S04]  /*0220*/  IADD3 R3, PT, PT, R2, -UR7, R3 ;  /* 0x8000000702037c10 */ /* 0x000fc8000fffe003 */
[C---:B------:R-:W-:Y:S02]  /*0230*/  ISETP.GE.U32.AND P1, PT, R3.reuse, 0xf00, PT ;  /* 0x00000f000300780c */ /* 0x040fe40003f26070 */
[----:B------:R-:W-:-:S04]  /*0240*/  LEA.HI R7, R3, 0x1, RZ, 0x18 ;  /* 0x0000000103077811 */ /* 0x000fc800078fc0ff */
[----:B------:R-:W-:-:S04]  /*0250*/  LOP3.LUT R22, R7, 0xf, RZ, 0xc0, !PT ;  /* 0x0000000f07167812 */ /* 0x000fc800078ec0ff */
[----:B------:R-:W-:-:S03]  /*0260*/  ISETP.NE.AND P0, PT, R22, RZ, PT ;  /* 0x000000ff1600720c */ /* 0x000fc60003f05270 */
[----:B------:R-:W-:Y:S10]  /*0270*/  @!P1 BRA `(.L_x_7) ;  /* 0x0000000000c09947 */ /* 0x000ff40003800000 */
[----:B------:R-:W1:Y:S01]  /*0280*/  LDCU.64 UR8, c[0x0][0x380] ;  /* 0x00007000ff0877ac */ /* 0x000e620008000a00 */
[----:B------:R-:W-:Y:S01]  /*0290*/  IMAD.WIDE.U32 R2, R6, 0x4, RZ ;  /* 0x0000000406027825 */ /* 0x000fe200078e00ff */
[----:B------:R-:W-:Y:S01]  /*02a0*/  LOP3.LUT R11, R7, 0x1fffff0, RZ, 0xc0, !PT ;  /* 0x01fffff0070b7812 */ /* 0x000fe200078ec0ff */
[----:B------:R-:W-:-:S04]  /*02b0*/  UIMAD.WIDE.U32 UR4, UR16, 0x4000, URZ ;  /* 0x00004000100478a5 */ /* 0x000fc8000f8e00ff */
[----:B------:R-:W-:Y:S02]  /*02c0*/  IMAD.MOV R11, RZ, RZ, -R11 ;  /* 0x000000ffff0b7224 */ /* 0x000fe400078e0a0b */
[----:B------:R-:W-:Y:S02]  /*02d0*/  LOP3.LUT R2, R2, UR4, RZ, 0xfc, !PT ;  /* 0x0000000402027c12 */ /* 0x000fe4000f8efcff */
[----:B------:R-:W-:Y:S02]  /*02e0*/  LOP3.LUT R3, R3, UR5, RZ, 0xfc, !PT ;  /* 0x0000000503037c12 */ /* 0x000fe4000f8efcff */
[----:B-1----:R-:W-:-:S04]  /*02f0*/  IADD3 R2, P1, PT, R2, UR8, RZ ;  /* 0x0000000802027c10 */ /* 0x002fc8000ff3e0ff */
[----:B------:R-:W-:-:S04]  /*0300*/  IADD3 R2, P2, PT, R2, 0x2000, RZ ;  /* 0x0000200002027810 */ /* 0x000fc80007f5e0ff */
[----:B------:R-:W-:-:S09]  /*0310*/  IADD3.X R3, PT, PT, RZ, UR9, R3, P2, P1 ;  /* 0x00000009ff037c10 */ /* 0x000fd200097e2403 */
.L_x_8:
[----:B------:R-:W2:Y:S04]  /*0320*/  LDG.E R21, desc[UR14][R2.64+-0x2000] ;  /* 0xffe0000e02157981 */ /* 0x000ea8000c1e1900 */
[----:B------:R-:W3:Y:S04]  /*0330*/  LDG.E R20, desc[UR14][R2.64+-0x1c00] ;  /* 0xffe4000e02147981 */ /* 0x000ee8000c1e1900 */
[----:B------:R-:W4:Y:S04]  /*0340*/  LDG.E R23, desc[UR14][R2.64+-0x1800] ;  /* 0xffe8000e02177981 */ /* 0x000f28000c1e1900 */
        /* <DEDUP_REMOVED lines=11> */
[----:B0-----:R-:W4:Y:S04]  /*0400*/  LDG.E R9, desc[UR14][R2.64+0x1800] ;  /* 0x0018000e02097981 */ /* 0x001f28000c1e1900 */
[----:B------:R0:W4:Y:S01]  /*0410*/  LDG.E R8, desc[UR14][R2.64+0x1c00] ;  /* 0x001c000e02087981 */ /* 0x000122000c1e1900 */
[----:B------:R-:W-:-:S02]  /*0420*/  IADD3 R11, PT, PT, R11, 0x10, RZ ;  /* 0x000000100b0b7810 */ /* 0x000fc40007ffe0ff */
[----:B------:R-:W-:Y:S02]  /*0430*/  IADD3 R6, PT, PT, R6, 0x1000, RZ ;  /* 0x0000100006067810 */ /* 0x000fe40007ffe0ff */
[----:B------:R-:W-:Y:S02]  /*0440*/  ISETP.NE.AND P1, PT, R11, RZ, PT ;  /* 0x000000ff0b00720c */ /* 0x000fe40003f25270 */
[----:B0-----:R-:W-:-:S05]  /*0450*/  IADD3 R2, P2, PT, R2, 0x4000, RZ ;  /* 0x0000400002027810 */ /* 0x001fca0007f5e0ff */
[----:B------:R-:W-:Y:S02]  /*0460*/  IMAD.X R3, RZ, RZ, R3, P2 ;  /* 0x000000ffff037224 */ /* 0x000fe400010e0603 */
[----:B--2--5:R-:W-:-:S04]  /*0470*/  FADD R21, R21, R4 ;  /* 0x0000000415157221 */ /* 0x024fc80000000000 */
[----:B---3--:R-:W-:-:S04]  /*0480*/  FADD R20, R21, R20 ;  /* 0x0000001415147221 */ /* 0x008fc80000000000 */
[----:B----4-:R-:W-:-:S04]  /*0490*/  FADD R20, R20, R23 ;  /* 0x0000001714147221 */ /* 0x010fc80000000000 */
[----:B------:R-:W-:-:S04]  /*04a0*/  FADD R20, R20, R25 ;  /* 0x0000001914147221 */ /* 0x000fc80000000000 */
        /* <DEDUP_REMOVED lines=11> */
[----:B------:R-:W-:Y:S01]  /*0560*/  FADD R4, R9, R8 ;  /* 0x0000000809047221 */ /* 0x000fe20000000000 */
[----:B------:R-:W-:Y:S06]  /*0570*/  @P1 BRA `(.L_x_8) ;  /* 0xfffffffc00681947 */ /* 0x000fec000383ffff */
.L_x_7:
[----:B------:R-:W-:Y:S05]  /*0580*/  BSYNC.RECONVERGENT B2 ;  /* 0x0000000000027941 */ /* 0x000fea0003800200 */
.L_x_6:
[----:B------:R-:W-:Y:S05]  /*0590*/  @!P0 BRA `(.L_x_5) ;  /* 0x0000000000f48947 */ /* 0x000fea0003800000 */
[----:B------:R-:W-:Y:S01]  /*05a0*/  ISETP.GE.U32.AND P0, PT, R22, 0x8, PT ;  /* 0x000000081600780c */ /* 0x000fe20003f06070 */
[----:B------:R-:W-:Y:S01]  /*05b0*/  BSSY.RECONVERGENT B2, `(.L_x_9) ;  /* 0x000001a000027945 */ /* 0x000fe20003800200 */
[----:B------:R-:W-:-:S04]  /*05c0*/  LOP3.LUT R10, R7, 0x7, RZ, 0xc0, !PT ;  /* 0x00000007070a7812 */ /* 0x000fc800078ec0ff */
[----:B------:R-:W-:-:S07]  /*05d0*/  ISETP.NE.AND P1, PT, R10, RZ, PT ;  /* 0x000000ff0a00720c */ /* 0x000fce0003f25270 */
[----:B------:R-:W-:Y:S06]  /*05e0*/  @!P0 BRA `(.L_x_10) ;  /* 0x0000000000588947 */ /* 0x000fec0003800000 */
[----:B------:R-:W1:Y:S01]  /*05f0*/  LDCU.64 UR4, c[0x0][0x380] ;  /* 0x00007000ff0477ac */ /* 0x000e620008000a00 */
[----:B------:R-:W-:-:S04]  /*0600*/  IADD3 R3, P0, PT, R6, UR7, RZ ;  /* 0x0000000706037c10 */ /* 0x000fc8000ff1e0ff */
[----:B0-----:R-:W-:Y:S02]  /*0610*/  LEA.HI.X.SX32 R8, R6, RZ, 0x1, P0 ;  /* 0x000000ff06087211 */ /* 0x001fe400000f0eff */
[----:B-1----:R-:W-:-:S04]  /*0620*/  LEA R2, P0, R3, UR4, 0x2 ;  /* 0x0000000403027c11 */ /* 0x002fc8000f8010ff */
[----:B------:R-:W-:-:S05]  /*0630*/  LEA.HI.X R3, R3, UR5, R8, 0x2, P0 ;  /* 0x0000000503037c11 */ /* 0x000fca00080f1408 */
[----:B------:R-:W2:Y:S04]  /*0640*/  LDG.E R9, desc[UR14][R2.64] ;  /* 0x0000000e02097981 */ /* 0x000ea8000c1e1900 */
[----:B------:R-:W3:Y:S04]  /*0650*/  LDG.E R8, desc[UR14][R2.64+0x400] ;  /* 0x0004000e02087981 */ /* 0x000ee8000c1e1900 */
[----:B------:R-:W4:Y:S04]  /*0660*/  LDG.E R11, desc[UR14][R2.64+0x800] ;  /* 0x0008000e020b7981 */ /* 0x000f28000c1e1900 */
[----:B------:R-:W4:Y:S04]  /*0670*/  LDG.E R13, desc[UR14][R2.64+0xc00] ;  /* 0x000c000e020d7981 */ /* 0x000f28000c1e1900 */
[----:B------:R-:W4:Y:S04]  /*0680*/  LDG.E R15, desc[UR14][R2.64+0x1000] ;  /* 0x0010000e020f7981 */ /* 0x000f28000c1e1900 */
[----:B------:R-:W4:Y:S04]  /*0690*/  LDG.E R17, desc[UR14][R2.64+0x1400] ;  /* 0x0014000e02117981 */ /* 0x000f28000c1e1900 */
[----:B------:R-:W4:Y:S04]  /*06a0*/  LDG.E R19, desc[UR14][R2.64+0x1800] ;  /* 0x0018000e02137981 */ /* 0x000f28000c1e1900 */
[----:B------:R-:W4:Y:S01]  /*06b0*/  LDG.E R21, desc[UR14][R2.64+0x1c00] ;  /* 0x001c000e02157981 */ /* 0x000f22000c1e1900 */
[----:B------:R-:W-:-:S02]  /*06c0*/  VIADD R6, R6, 0x800 ;  /* 0x0000080006067836 */ /* 0x000fc40000000000 */
[----:B--2--5:R-:W-:-:S04]  /*06d0*/  FADD R9, R4, R9 ;  /* 0x0000000904097221 */ /* 0x024fc80000000000 */
[----:B---3--:R-:W-:-:S04]  /*06e0*/  FADD R8, R9, R8 ;  /* 0x0000000809087221 */ /* 0x008fc80000000000 */
[----:B----4-:R-:W-:-:S04]  /*06f0*/  FADD R8, R8, R11 ;  /* 0x0000000b08087221 */ /* 0x010fc80000000000 */
[----:B------:R-:W-:-:S04]  /*0700*/  FADD R8, R8, R13 ;  /* 0x0000000d08087221 */ /* 0x000fc80000000000 */
[----:B------:R-:W-:-:S04]  /*0710*/  FADD R8, R8, R15 ;  /* 0x0000000f08087221 */ /* 0x000fc80000000000 */
[----:B------:R-:W-:-:S04]  /*0720*/  FADD R8, R8, R17 ;  /* 0x0000001108087221 */ /* 0x000fc80000000000 */
[----:B------:R-:W-:-:S04]  /*0730*/  FADD R8, R8, R19 ;  /* 0x0000001308087221 */ /* 0x000fc80000000000 */
[----:B------:R-:W-:-:S07]  /*0740*/  FADD R4, R8, R21 ;  /* 0x0000001508047221 */ /* 0x000fce0000000000 */
.L_x_10:
[----:B------:R-:W-:Y:S05]  /*0750*/  BSYNC.RECONVERGENT B2 ;  /* 0x0000000000027941 */ /* 0x000fea0003800200 */
.L_x_9:
        /* <DEDUP_REMOVED lines=14> */
[----:B------:R-:W4:Y:S01]  /*0840*/  LDG.E R13, desc[UR14][R2.64+0xc00] ;  /* 0x000c000e020d7981 */ /* 0x000f22000c1e1900 */
[----:B------:R-:W-:Y:S01]  /*0850*/  IADD3 R6, PT, PT, R6, 0x400, RZ ;  /* 0x0000040006067810 */ /* 0x000fe20007ffe0ff */
[----:B--2--5:R-:W-:-:S04]  /*0860*/  FADD R9, R4, R9 ;  /* 0x0000000904097221 */ /* 0x024fc80000000000 */
[----:B---3--:R-:W-:-:S04]  /*0870*/  FADD R8, R9, R8 ;  /* 0x0000000809087221 */ /* 0x008fc80000000000 */
[----:B----4-:R-:W-:-:S04]  /*0880*/  FADD R8, R8, R11 ;  /* 0x0000000b08087221 */ /* 0x010fc80000000000 */
[----:B------:R-:W-:-:S07]  /*0890*/  FADD R4, R8, R13 ;  /* 0x0000000d08047221 */ /* 0x000fce0000000000 */
.L_x_12:
[----:B------:R-:W-:Y:S05]  /*08a0*/  BSYNC.RECONVERGENT B2 ;  /* 0x0000000000027941 */ /* 0x000fea0003800200 */
.L_x_11:
[----:B------:R-:W-:Y:S05]  /*08b0*/  @!P1 BRA `(.L_x_5) ;  /* 0x00000000002c9947 */ /* 0x000fea0003800000 */
[----:B------:R-:W1:Y:S01]  /*08c0*/  LDC.64 R2, c[0x0][0x380] ;  /* 0x0000e000ff027b82 */ /* 0x000e620000000a00 */
[----:B0-----:R-:W-:Y:S01]  /*08d0*/  IMAD.U32 R9, RZ, RZ, UR16 ;  /* 0x00000010ff097e24 */ /* 0x001fe2000f8e00ff */
[----:B------:R-:W-:-:S03]  /*08e0*/  IADD3 R7, PT, PT, -R7, RZ, RZ ;  /* 0x000000ff07077210 */ /* 0x000fc60007ffe1ff */
[----:B-1----:R-:W-:-:S07]  /*08f0*/  IMAD.WIDE.U32 R2, R9, 0x4000, R2 ;  /* 0x0000400009027825 */ /* 0x002fce00078e0002 */
.L_x_13:
[----:B------:R-:W-:-:S06]  /*0900*/  IMAD.WIDE R8, R6, 0x4, R2 ;  /* 0x0000000406087825 */ /* 0x000fcc00078e0202 */
[----:B------:R-:W2:Y:S01]  /*0910*/  LDG.E R9, desc[UR14][R8.64] ;  /* 0x0000000e08097981 */ /* 0x000ea2000c1e1900 */
[----:B------:R-:W-:Y:S01]  /*0920*/  VIADD R7, R7, 0x1 ;  /* 0x0000000107077836 */ /* 0x000fe20000000000 */
[----:B------:R-:W-:-:S04]  /*0930*/  IADD3 R6, PT, PT, R6, 0x100, RZ ;  /* 0x0000010006067810 */ /* 0x000fc80007ffe0ff */
[----:B------:R-:W-:Y:S01]  /*0940*/  ISETP.NE.AND P0, PT, R7, RZ, PT ;  /* 0x000000ff0700720c */ /* 0x000fe20003f05270 */
[----:B--2--5:R-:W-:-:S12]  /*0950*/  FADD R4, R9, R4 ;  /* 0x0000000409047221 */ /* 0x024fd80000000000 */
[----:B------:R-:W-:Y:S05]  /*0960*/  @P0 BRA `(.L_x_13) ;  /* 0xfffffffc00e40947 */ /* 0x000fea000383ffff */
.L_x_5:
[----:B------:R-:W-:Y:S05]  /*0970*/  BSYNC.RECONVERGENT B1 ;  /* 0x0000000000017941 */ /* 0x000fea0003800200 */
.L_x_4:
[----:B------:R-:W-:Y:S01]  /*0980*/  ISETP.GE.AND P0, PT, R5, 0x100, PT ;  /* 0x000001000500780c */ /* 0x000fe20003f06270 */
[----:B-----5:R-:W-:-:S12]  /*0990*/  IMAD.MOV.U32 R11, RZ, RZ, R4 ;  /* 0x000000ffff0b7224 */ /* 0x020fd800078e0004 */
[----:B------:R-:W-:Y:S05]  /*09a0*/  @!P0 BRA `(.L_x_14) ;  /* 0x0000000000ac8947 */ /* 0x000fea0003800000 */
[----:B------:R-:W1:Y:S01]  /*09b0*/  S2R R7, SR_LANEID ;  /* 0x0000000000077919 */ /* 0x000e620000000000 */
[----:B------:R-:W2:Y:S02]  /*09c0*/  SHFL.DOWN PT, R2, R11, 0x1, 0x1f ;  /* 0x08201f000b027f89 */ /* 0x000ea400000e0000 */
[----:B--2---:R-:W-:Y:S01]  /*09d0*/  FADD R2, R2, R11 ;  /* 0x0000000b02027221 */ /* 0x004fe20000000000 */
[C---:B-1----:R-:W-:Y:S02]  /*09e0*/  ISETP.GT.AND P0, PT, R7.reuse, 0x1e, PT ;  /* 0x0000001e0700780c */ /* 0x042fe40003f04270 */
[----:B------:R-:W-:Y:S02]  /*09f0*/  ISETP.NE.AND P1, PT, R7, RZ, PT ;  /* 0x000000ff0700720c */ /* 0x000fe40003f25270 */
[----:B------:R-:W-:Y:S02]  /*0a00*/  FSEL R2, R11, R2, P0 ;  /* 0x000000020b027208 */ /* 0x000fe40000000000 */
[----:B------:R-:W-:-:S03]  /*0a10*/  ISETP.GT.AND P0, PT, R7, 0x1d, PT ;  /* 0x0000001d0700780c */ /* 0x000fc60003f04270 */
[----:B------:R-:W1:Y:S06]  /*0a20*/  SHFL.DOWN PT, R3, R2, 0x2, 0x1f ;  /* 0x08401f0002037f89 */ /* 0x000e6c00000e0000 */
[----:B------:R-:W2:Y:S01]  /*0a30*/  @!P1 S2R R6, SR_CgaCtaId ;  /* 0x0000000000069919 */ /* 0x000ea20000008800 */
[----:B------:R-:W-:Y:S02]  /*0a40*/  @!P1 MOV R5, 0x400 ;  /* 0x0000040000059802 */ /* 0x000fe40000000f00 */
[----:B------:R-:W-:-:S04]  /*0a50*/  @!P1 SHF.R.U32.HI R4, RZ, 0x3, R0 ;  /* 0x00000003ff049819 */ /* 0x000fc80000011600 */
[----:B------:R-:W-:Y:S01]  /*0a60*/  @!P1 LOP3.LUT R4, R4, 0x7c, RZ, 0xc0, !PT ;  /* 0x0000007c04049812 */ /* 0x000fe200078ec0ff */
[----:B-1----:R-:W-:Y:S01]  /*0a70*/  @!P0 FADD R2, R2, R3 ;  /* 0x0000000302028221 */ /* 0x002fe20000000000 */
[----:B------:R-:W-:-:S04]  /*0a80*/  ISETP.GT.AND P0, PT, R7, 0x1b, PT ;  /* 0x0000001b0700780c */ /* 0x000fc80003f04270 */
[----:B------:R-:W1:Y:S01]  /*0a90*/  SHFL.DOWN PT, R3, R2, 0x4, 0x1f ;  /* 0x08801f0002037f89 */ /* 0x000e6200000e0000 */
[----:B--2---:R-:W-:-:S04]  /*0aa0*/  @!P1 LEA R5, R6, R5, 0x18 ;  /* 0x0000000506059211 */ /* 0x004fc800078ec0ff */
[----:B------:R-:W-:-:S04]  /*0ab0*/  @!P1 IADD3 R4, PT, PT, R4, R5, RZ ;  /* 0x0000000504049210 */ /* 0x000fc80007ffe0ff */
[----:B-1----:R-:W-:Y:S01]  /*0ac0*/  @!P0 FADD R2, R2, R3 ;  /* 0x0000000302028221 */ /* 0x002fe20000000000 */
[----:B------:R-:W-:-:S04]  /*0ad0*/  ISETP.GT.AND P0, PT, R7, 0x17, PT ;  /* 0x000000170700780c */ /* 0x000fc80003f04270 */
[----:B------:R-:W1:Y:S09]  /*0ae0*/  SHFL.DOWN PT, R3, R2, 0x8, 0x1f ;  /* 0x09001f0002037f89 */ /* 0x000e7200000e0000 */
[----:B-1----:R-:W-:Y:S01]  /*0af0*/  @!P0 FADD R2, R2, R3 ;  /* 0x0000000302028221 */ /* 0x002fe20000000000 */
[----:B------:R-:W-:-:S04]  /*0b00*/  ISETP.NE.AND P0, PT, R0, RZ, PT ;  /* 0x000000ff0000720c */ /* 0x000fc80003f05270 */
[----:B------:R-:W1:Y:S02]  /*0b10*/  SHFL.DOWN PT, R3, R2, 0x10, 0x1f ;  /* 0x0a001f0002037f89 */ /* 0x000e6400000e0000 */
[----:B-1----:R-:W-:-:S05]  /*0b20*/  FADD R3, R2, R3 ;  /* 0x0000000302037221 */ /* 0x002fca0000000000 */
[----:B------:R2:W-:Y:S01]  /*0b30*/  @!P1 STS [R4+0x8], R3 ;  /* 0x0000080304009388 */ /* 0x0005e20000000800 */
[----:B------:R-:W-:Y:S01]  /*0b40*/  BAR.SYNC.DEFER_BLOCKING 0x0 ;  /* 0x0000000000007b1d */ /* 0x000fe20000010000 */
[----:B------:R-:W-:-:S04]  /*0b50*/  ISETP.GT.AND P1, PT, R7, 0xf, PT ;  /* 0x0000000f0700780c */ /* 0x000fc80003f24270 */
[----:B0-----:R-:W-:Y:S01]  /*0b60*/  FSEL R9, R2, R3, P1 ;  /* 0x0000000302097208 */ /* 0x001fe20000800000 */
[----:B------:R-:W-:Y:S08]  /*0b70*/  @P0 BRA `(.L_x_15) ;  /* 0x0000001400d00947 */ /* 0x000ff00003800000 */
[----:B------:R-:W0:Y:S01]  /*0b80*/  S2UR UR5, SR_CgaCtaId ;  /* 0x00000000000579c3 */ /* 0x000e220000008800 */
[----:B------:R-:W-:Y:S02]  /*0b90*/  UMOV UR4, 0x400 ;  /* 0x0000040000047882 */ /* 0x000fe40000000000 */
[----:B0-----:R-:W-:-:S09]  /*0ba0*/  ULEA UR4, UR5, UR4, 0x18 ;  /* 0x0000000405047291 */ /* 0x001fd2000f8ec0ff */
[----:B------:R-:W0:Y:S04]  /*0bb0*/  LDS R0, [UR4+0xc] ;  /* 0x00000c04ff007984 */ /* 0x000e280008000800 */
[----:B--2---:R-:W1:Y:S04]  /*0bc0*/  LDS.128 R4, [UR4+0x10] ;  /* 0x00001004ff047984 */ /* 0x004e680008000c00 */
[----:B------:R-:W2:Y:S01]  /*0bd0*/  LDS.64 R2, [UR4+0x20] ;  /* 0x00002004ff027984 */ /* 0x000ea20008000a00 */
[----:B0-----:R-:W-:-:S04]  /*0be0*/  FADD R9, R9, R0 ;  /* 0x0000000009097221 */ /* 0x001fc80000000000 */
[----:B-1----:R-:W-:-:S04]  /*0bf0*/  FADD R4, R9, R4 ;  /* 0x0000000409047221 */ /* 0x002fc80000000000 */
[----:B------:R-:W-:-:S04]  /*0c00*/  FADD R5, R4, R5 ;  /* 0x0000000504057221 */ /* 0x000fc80000000000 */
[----:B------:R-:W-:-:S04]  /*0c10*/  FADD R6, R5, R6 ;  /* 0x0000000605067221 */ /* 0x000fc80000000000 */
[----:B------:R-:W-:-:S04]  /*0c20*/  FADD R7, R6, R7 ;  /* 0x0000000706077221 */ /* 0x000fc80000000000 */
[----:B--2---:R-:W-:-:S04]  /*0c30*/  FADD R2, R7, R2 ;  /* 0x0000000207027221 */ /* 0x004fc80000000000 */
[----:B------:R-:W-:Y:S01]  /*0c40*/  FADD R9, R2, R3 ;  /* 0x0000000302097221 */ /* 0x000fe20000000000 */
[----:B------:R-:W-:Y:S06]  /*0c50*/  BRA `(.L_x_15) ;  /* 0x0000001400987947 */ /* 0x000fec0003800000 */
.L_x_14:
[----:B0-----:R-:W0:Y:S01]  /*0c60*/  S2R R9, SR_LANEID ;  /* 0x0000000000097919 */ /* 0x001e220000000000 */
[----:B------:R-:W-:-:S05]  /*0c70*/  LOP3.LUT R2, R0, 0x3e0, RZ, 0xc0, !PT ;  /* 0x000003e000027812 */ /* 0x000fca00078ec0ff */
[----:B------:R-:W-:Y:S01]  /*0c80*/  VIADD R4, R2, 0x20 ;  /* 0x0000002002047836 */ /* 0x000fe20000000000 */
[----:B------:R-:W-:-:S04]  /*0c90*/  LOP3.LUT R2, RZ, R2, RZ, 0x33, !PT ;  /* 0x00000002ff027212 */ /* 0x000fc800078e33ff */
[----:B------:R-:W-:Y:S02]  /*0ca0*/  ISETP.GT.AND P0, PT, R4, R5, PT ;  /* 0x000000050400720c */ /* 0x000fe40003f04270 */
[----:B------:R-:W-:-:S04]  /*0cb0*/  IADD3 R2, PT, PT, R5, R2, RZ ;  /* 0x0000000205027210 */ /* 0x000fc80007ffe0ff */
[----:B------:R-:W-:-:S05]  /*0cc0*/  SEL R2, R2, 0x1f, P0 ;  /* 0x0000001f02027807 */ /* 0x000fca0000000000 */
[----:B------:R-:W1:Y:S01]  /*0cd0*/  SHFL.DOWN PT, R3, R11, 0x1, R2 ;  /* 0x082000000b037989 */ /* 0x000e6200000e0002 */
[C---:B0-----:R-:W-:Y:S01]  /*0ce0*/  ISETP.GE.AND P0, PT, R9.reuse, R2, PT ;  /* 0x000000020900720c */ /* 0x041fe20003f06270 */
[C---:B------:R-:W-:Y:S01]  /*0cf0*/  VIADD R7, R9.reuse, 0x2 ;  /* 0x0000000209077836 */ /* 0x040fe20000000000 */
[----:B------:R-:W-:-:S11]  /*0d00*/  ISETP.NE.AND P1, PT, R9, RZ, PT ;  /* 0x000000ff0900720c */ /* 0x000fd60003f25270 */
[----:B-1----:R-:W-:Y:S01]  /*0d10*/  @!P0 FADD R11, R3, R11 ;  /* 0x0000000b030b8221 */ /* 0x002fe20000000000 */
[----:B------:R-:W-:Y:S01]  /*0d20*/  ISETP.GT.AND P0, PT, R7, R2, PT ;  /* 0x000000020700720c */ /* 0x000fe20003f04270 */
[----:B------:R-:W0:Y:S01]  /*0d30*/  @!P1 S2R R13, SR_CgaCtaId ;  /* 0x00000000000d9919 */ /* 0x000e220000008800 */
[----:B------:R-:W-:Y:S02]  /*0d40*/  IADD3 R7, PT, PT, R9, 0x4, RZ ;  /* 0x0000000409077810 */ /* 0x000fe40007ffe0ff */
[----:B------:R-:W-:Y:S01]  /*0d50*/  @!P1 MOV R6, 0x400 ;  /* 0x0000040000069802 */ /* 0x000fe20000000f00 */
[----:B------:R-:W1:Y:S01]  /*0d60*/  SHFL.DOWN PT, R3, R11, 0x2, R2 ;  /* 0x084000000b037989 */ /* 0x000e6200000e0002 */
[----:B------:R-:W-:-:S04]  /*0d70*/  @!P1 SHF.R.U32.HI R4, RZ, 0x3, R0 ;  /* 0x00000003ff049819 */ /* 0x000fc80000011600 */
[----:B------:R-:W-:-:S03]  /*0d80*/  @!P1 LOP3.LUT R4, R4, 0x7c, RZ, 0xc0, !PT ;  /* 0x0000007c04049812 */ /* 0x000fc600078ec0ff */
[----:B-1----:R-:W-:Y:S01]  /*0d90*/  @!P0 FADD R11, R11, R3 ;  /* 0x000000030b0b8221 */ /* 0x002fe20000000000 */
[----:B------:R-:W-:Y:S01]  /*0da0*/  ISETP.GT.AND P0, PT, R7, R2, PT ;  /* 0x000000020700720c */ /* 0x000fe20003f04270 */
[----:B------:R-:W-:Y:S01]  /*0db0*/  VIADD R7, R9, 0x8 ;  /* 0x0000000809077836 */ /* 0x000fe20000000000 */
[----:B0-----:R-:W-:Y:S02]  /*0dc0*/  @!P1 LEA R13, R13, R6, 0x18 ;  /* 0x000000060d0d9211 */ /* 0x001fe400078ec0ff */
[----:B------:R-:W0:Y:S03]  /*0dd0*/  SHFL.DOWN PT, R3, R11, 0x4, R2 ;  /* 0x088000000b037989 */ /* 0x000e2600000e0002 */
[----:B------:R-:W-:-:S06]  /*0de0*/  @!P1 IMAD.IADD R4, R4, 0x1, R13 ;  /* 0x0000000104049824 */ /* 0x000fcc00078e020d */
[----:B0-----:R-:W-:Y:S01]  /*0df0*/  @!P0 FADD R11, R11, R3 ;  /* 0x000000030b0b8221 */ /* 0x001fe20000000000 */
[-C--:B------:R-:W-:Y:S02]  /*0e00*/  ISETP.GT.AND P0, PT, R7, R2.reuse, PT ;  /* 0x000000020700720c */ /* 0x080fe40003f04270 */
[----:B------:R-:W-:Y:S02]  /*0e10*/  IADD3 R7, PT, PT, R9, 0x10, RZ ;  /* 0x0000001009077810 */ /* 0x000fe40007ffe0ff */
[----:B------:R-:W0:Y:S09]  /*0e20*/  SHFL.DOWN PT, R3, R11, 0x8, R2 ;  /* 0x090000000b037989 */ /* 0x000e3200000e0002 */
[----:B0-----:R-:W-:Y:S01]  /*0e30*/  @!P0 FADD R11, R11, R3 ;  /* 0x000000030b0b8221 */ /* 0x001fe20000000000 */
[----:B------:R-:W-:-:S04]  /*0e40*/  ISETP.GT.AND P0, PT, R7, R2, PT ;  /* 0x000000020700720c */ /* 0x000fc80003f04270 */
[----:B------:R-:W0:Y:S09]  /*0e50*/  SHFL.DOWN PT, R3, R11, 0x10, R2 ;  /* 0x0a0000000b037989 */ /* 0x000e3200000e0002 */
[----:B0-----:R-:W-:Y:S01]  /*0e60*/  @!P0 FADD R11, R11, R3 ;  /* 0x000000030b0b8221 */ /* 0x001fe20000000000 */
[----:B------:R-:W-:-:S04]  /*0e70*/  ISETP.NE.AND P0, PT, R0, RZ, PT ;  /* 0x000000ff0000720c */ /* 0x000fc80003f05270 */
[----:B------:R-:W-:-:S05]  /*0e80*/  MOV R9, R11 ;  /* 0x0000000b00097202 */ /* 0x000fca0000000f00 */
[----:B------:R1:W-:Y:S01]  /*0e90*/  @!P1 STS [R4+0x8], R9 ;  /* 0x0000080904009388 */ /* 0x0003e20000000800 */
[----:B------:R-:W-:Y:S06]  /*0ea0*/  BAR.SYNC.DEFER_BLOCKING 0x0 ;  /* 0x0000000000007b1d */ /* 0x000fec0000010000 */
[----:B------:R-:W-:Y:S05]  /*0eb0*/  @P0 BRA `(.L_x_15) ;  /* 0x0000001400000947 */ /* 0x000fea0003800000 */
[----:B------:R-:W0:Y:S01]  /*0ec0*/  S2UR UR5, SR_CgaCtaId ;  /* 0x00000000000579c3 */ /* 0x000e220000008800 */
[----:B------:R-:W-:Y:S01]  /*0ed0*/  UMOV UR4, 0x400 ;  /* 0x0000040000047882 */ /* 0x000fe20000000000 */
[C---:B------:R-:W-:Y:S02]  /*0ee0*/  ISETP.GT.AND P2, PT, R5.reuse, 0x20, PT ;  /* 0x000000200500780c */ /* 0x040fe40003f44270 */
[C---:B------:R-:W-:Y:S02]  /*0ef0*/  ISETP.GT.AND P4, PT, R5.reuse, 0x40, PT ;  /* 0x000000400500780c */ /* 0x040fe40003f84270 */
[C---:B------:R-:W-:Y:S02]  /*0f00*/  ISETP.GT.AND P3, PT, R5.reuse, 0x60, PT ;  /* 0x000000600500780c */ /* 0x040fe40003f64270 */
[----:B------:R-:W-:Y:S01]  /*0f10*/  ISETP.GT.AND P1, PT, R5, 0x80, PT ;  /* 0x000000800500780c */ /* 0x000fe20003f24270 */
[----:B0-----:R-:W-:-:S09]  /*0f20*/  ULEA UR4, UR5, UR4, 0x18 ;  /* 0x0000000405047291 */ /* 0x001fd2000f8ec0ff */
[----:B------:R-:W1:Y:S04]  /*0f30*/  LDS R0, [UR4+0xc] ;  /* 0x00000c04ff007984 */ /* 0x000e680008000800 */
[----:B------:R-:W0:Y:S04]  /*0f40*/  LDS.128 R12, [UR4+0x10] ;  /* 0x00001004ff0c7984 */ /* 0x000e280008000c00 */
[----:B------:R-:W2:Y:S01]  /*0f50*/  LDS.64 R2, [UR4+0x20] ;  /* 0x00002004ff027984 */ /* 0x000ea20008000a00 */
[----:B-1----:R-:W-:Y:S01]  /*0f60*/  @P2 FADD R9, R9, R0 ;  /* 0x0000000009092221 */ /* 0x002fe20000000000 */
[----:B------:R-:W-:-:S03]  /*0f70*/  ISETP.GT.AND P2, PT, R5, 0xa0, PT ;  /* 0x000000a00500780c */ /* 0x000fc60003f44270 */
[----:B0-----:R-:W-:Y:S01]  /*0f80*/  @P4 FADD R9, R9, R12 ;  /* 0x0000000c09094221 */ /* 0x001fe20000000000 */
[----:B------:R-:W-:-:S03]  /*0f90*/  ISETP.GT.AND P4, PT, R5, 0xc0, PT ;  /* 0x000000c00500780c */ /* 0x000fc60003f84270 */
[----:B------:R-:W-:Y:S01]  /*0fa0*/  @P3 FADD R9, R9, R13 ;  /* 0x0000000d09093221 */ /* 0x000fe20000000000 */
[----:B------:R-:W-:-:S03]  /*0fb0*/  ISETP.GT.AND P3, PT, R5, 0xe0, PT ;  /* 0x000000e00500780c */ /* 0x000fc60003f64270 */
[----:B------:R-:W-:-:S04]  /*0fc0*/  @P1 FADD R9, R9, R14 ;  /* 0x0000000e09091221 */ /* 0x000fc80000000000 */
[----:B------:R-:W-:-:S04]  /*0fd0*/  @P2 FADD R9, R9, R15 ;  /* 0x0000000f09092221 */ /* 0x000fc80000000000 */
[----:B--2---:R-:W-:-:S04]  /*0fe0*/  @P4 FADD R9, R9, R2 ;  /* 0x0000000209094221 */ /* 0x004fc80000000000 */
[----:B------:R-:W-:Y:S01]  /*0ff0*/  @P3 FADD R9, R9, R3 ;  /* 0x0000000309093221 */ /* 0x000fe20000000000 */
[----:B------:R-:W-:Y:S06]  /*1000*/  BRA `(.L_x_15) ;  /* 0x0000001000ac7947 */ /* 0x000fec0003800000 */
.L_x_1:
[----:B------:R-:W0:Y:S01]  /*1010*/  S2R R0, SR_TID.X ;  /* 0x0000000000007919 */ /* 0x000e220000002100 */
[----:B------:R-:W1:Y:S01]  /*1020*/  LDC.64 R4, c[0x0][0x380] ;  /* 0x0000e000ff047b82 */ /* 0x000e620000000a00 */
[----:B0-----:R-:W-:-:S04]  /*1030*/  VIADD R7, R0, UR7 ;  /* 0x0000000700077c36 */ /* 0x001fc80008000000 */
[----:B-1----:R-:W-:-:S05]  /*1040*/  IMAD.WIDE.U32 R4, R7, 0x4, R4 ;  /* 0x0000000407047825 */ /* 0x002fca00078e0004 */
[----:B------:R-:W2:Y:S04]  /*1050*/  LDG.E R7, desc[UR14][R4.64] ;  /* 0x0000000e04077981 */ /* 0x000ea8000c1e1900 */
[----:B------:R-:W2:Y:S04]  /*1060*/  LDG.E R8, desc[UR14][R4.64+0x400] ;  /* 0x0004000e04087981 */ /* 0x000ea8000c1e1900 */
[----:B------:R-:W3:Y:S04]  /*1070*/  LDG.E R9, desc[UR14][R4.64+0x800] ;  /* 0x0008000e04097981 */ /* 0x000ee8000c1e1900 */
[----:B------:R-:W3:Y:S04]  /*1080*/  LDG.E R10, desc[UR14][R4.64+0xc00] ;  /* 0x000c000e040a7981 */ /* 0x000ee8000c1e1900 */
[----:B------:R-:W4:Y:S04]  /*1090*/  LDG.E R11, desc[UR14][R4.64+0x1000] ;  /* 0x0010000e040b7981 */ /* 0x000f28000c1e1900 */
[----:B------:R-:W4:Y:S04]  /*10a0*/  LDG.E R12, desc[UR14][R4.64+0x1400] ;  /* 0x0014000e040c7981 */ /* 0x000f28000c1e1900 */
[----:B------:R-:W5:Y:S04]  /*10b0*/  LDG.E R13, desc[UR14][R4.64+0x1800] ;  /* 0x0018000e040d7981 */ /* 0x000f68000c1e1900 */
        /* <DEDUP_REMOVED lines=8> */
[----:B------:R-:W5:Y:S01]  /*1140*/  LDG.E R21, desc[UR14][R4.64+0x3c00] ;  /* 0x003c000e04157981 */ /* 0x000f62000c1e1900 */
[----:B------:R-:W-:-:S04]  /*1150*/  ISETP.GE.U32.AND P0, PT, R23, UR5, PT ;  /* 0x0000000517007c0c */ /* 0x000fc8000bf06070 */
[----:B------:R-:W-:Y:S01]  /*1160*/  ISETP.GE.U32.AND.EX P0, PT, R22, UR4, PT, P0 ;  /* 0x0000000416007c0c */ /* 0x000fe2000bf06100 */
[----:B--2---:R-:W-:Y:S01]  /*1170*/  FADD R7, R7, R8 ;  /* 0x0000000807077221 */ /* 0x004fe20000000000 */
[----:B---3--:R-:W-:-:S04]  /*1180*/  FADD R10, R9, R10 ;  /* 0x0000000a090a7221 */ /* 0x008fc80000000000 */
[----:B------:R-:W-:Y:S01]  /*1190*/  FADD R7, R7, R10 ;  /* 0x0000000a07077221 */ /* 0x000fe20000000000 */
[----:B----4-:R-:W-:Y:S01]  /*11a0*/  FADD R11, R11, R12 ;  /* 0x0000000c0b0b7221 */ /* 0x010fe20000000000 */
[----:B-----5:R-:W-:-:S04]  /*11b0*/  FADD R14, R13, R14 ;  /* 0x0000000e0d0e7221 */ /* 0x020fc80000000000 */
[----:B------:R-:W-:Y:S01]  /*11c0*/  FADD R14, R11, R14 ;  /* 0x0000000e0b0e7221 */ /* 0x000fe20000000000 */
[----:B------:R-:W-:-:S03]  /*11d0*/  FADD R15, R15, R16 ;  /* 0x000000100f0f7221 */ /* 0x000fc60000000000 */
[----:B------:R-:W-:Y:S01]  /*11e0*/  FADD R7, R7, R14 ;  /* 0x0000000e07077221 */ /* 0x000fe20000000000 */
[----:B------:R-:W-:-:S04]  /*11f0*/  FADD R18, R17, R18 ;  /* 0x0000001211127221 */ /* 0x000fc80000000000 */
[----:B------:R-:W-:Y:S01]  /*1200*/  FADD R15, R15, R18 ;  /* 0x000000120f0f7221 */ /* 0x000fe20000000000 */
[----:B------:R-:W-:Y:S01]  /*1210*/  FADD R19, R19, R20 ;  /* 0x0000001413137221 */ /* 0x000fe20000000000 */
[----:B------:R-:W-:-:S04]  /*1220*/  FADD R6, R6, R21 ;  /* 0x0000001506067221 */ /* 0x000fc80000000000 */
[----:B------:R-:W-:-:S04]  /*1230*/  FADD R6, R19, R6 ;  /* 0x0000000613067221 */ /* 0x000fc80000000000 */
[----:B------:R-:W-:-:S04]  /*1240*/  FADD R6, R15, R6 ;  /* 0x000000060f067221 */ /* 0x000fc80000000000 */
[----:B------:R-:W-:Y:S01]  /*1250*/  FADD R7, R7, R6 ;  /* 0x0000000607077221 */ /* 0x000fe20000000000 */
[----:B------:R-:W-:Y:S06]  /*1260*/  @!P0 BRA `(.L_x_16) ;  /* 0x0000000c006c8947 */ /* 0x000fec0003800000 */
[----:B------:R-:W-:Y:S01]  /*1270*/  UIADD3 UR8, UP0, UPT, UR5, UR7, URZ ;  /* 0x0000000705087290 */ /* 0x000fe2000ff1e0ff */
[----:B------:R-:W-:Y:S01]  /*1280*/  IADD3 R23, P2, PT, R2, -0x1000, RZ ;  /* 0xfffff00002177810 */ /* 0x000fe20007f5e0ff */
[----:B------:R-:W0:Y:S01]  /*1290*/  LDCU.64 UR12, c[0x0][0x380] ;  /* 0x00007000ff0c77ac */ /* 0x000e220008000a00 */
[----:B------:R-:W-:Y:S02]  /*12a0*/  LOP3.LUT R5, RZ, R0, RZ, 0x33, !PT ;  /* 0x00000000ff057212 */ /* 0x000fe400078e33ff */
[----:B------:R-:W-:Y:S01]  /*12b0*/  IADD3.X R8, PT, PT, R3, -0x1, RZ, P2, !PT ;  /* 0xffffffff03087810 */ /* 0x000fe200017fe4ff */
[----:B------:R-:W-:Y:S01]  /*12c0*/  UIADD3.X UR9, UPT, UPT, URZ, UR4, URZ, UP0, !UPT ;  /* 0x00000004ff097290 */ /* 0x000fe200087fe4ff */
[----:B------:R-:W-:Y:S01]  /*12d0*/  ISETP.LT.U32.AND P0, PT, R23, UR8, PT ;  /* 0x0000000817007c0c */ /* 0x000fe2000bf01070 */
[----:B------:R-:W-:Y:S01]  /*12e0*/  UMOV UR6, UR5 ;  /* 0x0000000500067c82 */ /* 0x000fe20008000000 */
[----:B------:R-:W-:Y:S01]  /*12f0*/  IADD3 R9, P1, PT, R0, UR8, RZ ;  /* 0x0000000800097c10 */ /* 0x000fe2000ff3e0ff */
[----:B------:R-:W-:Y:S01]  /*1300*/  UMOV UR4, URZ ;  /* 0x000000ff00047c82 */ /* 0x000fe20008000000 */
[----:B------:R-:W-:Y:S01]  /*1310*/  IADD3 R5, PT, PT, R2, -UR5, R5 ;  /* 0x8000000502057c10 */ /* 0x000fe2000fffe005 */
[----:B------:R-:W-:Y:S01]  /*1320*/  UMOV UR10, UR8 ;  /* 0x00000008000a7c82 */ /* 0x000fe20008000000 */
[----:B------:R-:W-:Y:S01]  /*1330*/  MOV R11, UR9 ;  /* 0x00000009000b7c02 */ /* 0x000fe20008000f00 */
[----:B------:R-:W-:-:S03]  /*1340*/  IMAD.X R0, RZ, RZ, UR9, P1 ;  /* 0x00000009ff007e24 */ /* 0x000fc600088e06ff */
[----:B------:R-:W-:Y:S02]  /*1350*/  ISETP.GT.U32.AND.EX P0, PT, R11, R8, PT, P0 ;  /* 0x000000080b00720c */ /* 0x000fe40003f04100 */
[----:B0-----:R-:W-:-:S04]  /*1360*/  LEA R6, P2, R9, UR12, 0x2 ;  /* 0x0000000c09067c11 */ /* 0x001fc8000f8410ff */
[----:B------:R-:W-:Y:S02]  /*1370*/  IADD3 R6, P1, PT, R6, 0x2000, RZ ;  /* 0x0000200006067810 */ /* 0x000fe40007f3e0ff */
[----:B------:R-:W-:Y:S02]  /*1380*/  LEA.HI.X R9, R9, UR13, R0, 0x2, P2 ;  /* 0x0000000d09097c11 */ /* 0x000fe400090f1400 */
[----:B------:R-:W-:Y:S01]  /*1390*/  IADD3 R0, PT, PT, R5, -UR7, RZ ;  /* 0x8000000705007c10 */ /* 0x000fe2000fffe0ff */
[----:B------:R-:W-:Y:S02]  /*13a0*/  UMOV UR7, UR9 ;  /* 0x0000000900077c82 */ /* 0x000fe40008000000 */
[----:B------:R-:W-:Y:S01]  /*13b0*/  IMAD.X R9, RZ, RZ, R9, P1 ;  /* 0x000000ffff097224 */ /* 0x000fe200008e0609 */
[----:B------:R-:W-:Y:S06]  /*13c0*/  @P0 BRA `(.L_x_17) ;  /* 0x0000000400000947 */ /* 0x000fec0003800000 */
[----:B------:R-:W0:Y:S01]  /*13d0*/  LDC.64 R2, c[0x0][0x3b8] ;  /* 0x0000ee00ff027b82 */ /* 0x000e220000000a00 */
[----:B------:R-:W1:Y:S01]  /*13e0*/  LDCU.64 UR12, c[0x0][0x380] ;  /* 0x00007000ff0c77ac */ /* 0x000e620008000a00 */
[----:B------:R-:W-:Y:S01]  /*13f0*/  NOP ;  /* 0x0000000000007918 */ /* 0x000fe20000000000 */
.L_x_18:
[----:B------:R-:W2:Y:S02]  /*1400*/  S2R R5, SR_TID.X ;  /* 0x0000000000057919 */ /* 0x000ea40000002100 */
[----:B--2---:R-:W-:-:S04]  /*1410*/  IADD3 R5, P0, PT, R5, UR8, RZ ;  /* 0x0000000805057c10 */ /* 0x004fc8000ff1e0ff */
[----:B------:R-:W-:Y:S02]  /*1420*/  IADD3.X R10, PT, PT, RZ, UR9, RZ, P0, !PT ;  /* 0x00000009ff0a7c10 */ /* 0x000fe400087fe4ff */
[----:B-1----:R-:W-:-:S04]  /*1430*/  LEA R4, P0, R5, UR12, 0x2 ;  /* 0x0000000c05047c11 */ /* 0x002fc8000f8010ff */
[----:B------:R-:W-:-:S05]  /*1440*/  LEA.HI.X R5, R5, UR13, R10, 0x2, P0 ;  /* 0x0000000d05057c11 */ /* 0x000fca00080f140a */
        /* <DEDUP_REMOVED lines=15> */
[----:B------:R1:W5:Y:S01]  /*1540*/  LDG.E R22, desc[UR14][R4.64+0x3c00] ;  /* 0x003c000e04167981 */ /* 0x000362000c1e1900 */
[----:B------:R-:W-:-:S02]  /*1550*/  USHF.R.S32.HI UR11, URZ, 0x1f, UR5 ;  /* 0x0000001fff0b7899 */ /* 0x000fc40008011405 */
[----:B------:R-:W-:-:S04]  /*1560*/  UIADD3 UR6, UP0, UPT, UR5, UR10, URZ ;  /* 0x0000000a05067290 */ /* 0x000fc8000ff1e0ff */
[----:B------:R-:W-:Y:S01]  /*1570*/  UIADD3.X UR7, UPT, UPT, UR11, UR7, URZ, UP0, !UPT ;  /* 0x000000070b077290 */ /* 0x000fe200087fe4ff */
[----:B--2---:R-:W-:Y:S01]  /*1580*/  FADD R7, R24, R7 ;  /* 0x0000000718077221 */ /* 0x004fe20000000000 */
[----:B0-----:R-:W-:-:S04]  /*1590*/  IADD3 R24, P1, PT, R2, -UR8, RZ ;  /* 0x8000000802187c10 */ /* 0x001fc8000ff3e0ff */
[----:B------:R-:W-:Y:S02]  /*15a0*/  ISETP.GE.U32.AND P0, PT, R24, UR5, PT ;  /* 0x0000000518007c0c */ /* 0x000fe4000bf06070 */
[----:B-1----:R-:W-:Y:S01]  /*15b0*/  IADD3.X R4, PT, PT, R3, ~UR9, RZ, P1, !PT ;  /* 0x8000000903047c10 */ /* 0x002fe20008ffe4ff */
[----:B---3--:R-:W-:-:S03]  /*15c0*/  FADD R26, R25, R26 ;  /* 0x0000001a191a7221 */ /* 0x008fc60000000000 */
[----:B------:R-:W-:Y:S01]  /*15d0*/  ISETP.GE.U32.AND.EX P0, PT, R4, UR11, PT, P0 ;  /* 0x0000000b04007c0c */ /* 0x000fe2000bf06100 */
        /* <DEDUP_REMOVED lines=12> */
[----:B------:R-:W-:-:S04]  /*16a0*/  FADD R7, R7, R10 ;  /* 0x0000000a07077221 */ /* 0x000fc80000000000 */
[----:B------:R-:W-:Y:S01]  /*16b0*/  FADD R7, R22, R7 ;  /* 0x0000000716077221 */ /* 0x000fe20000000000 */
[----:B------:R-:W-:Y:S06]  /*16c0*/  @!P0 BRA `(.L_x_16) ;  /* 0x0000000800548947 */ /* 0x000fec0003800000 */
[----:B------:R-:W-:Y:S01]  /*16d0*/  UIADD3 UR8, UP0, UPT, UR5, UR8, URZ ;  /* 0x0000000805087290 */ /* 0x000fe2000ff1e0ff */
[----:B------:R-:W-:Y:S01]  /*16e0*/  MOV R5, R9 ;  /* 0x0000000900057202 */ /* 0x000fe20000000f00 */
[----:B------:R-:W-:Y:S01]  /*16f0*/  IMAD.U32 R11, RZ, RZ, UR5 ;  /* 0x00000005ff0b7e24 */ /* 0x000fe2000f8e00ff */
[----:B------:R-:W-:Y:S01]  /*1700*/  UIADD3 UR4, UPT, UPT, UR4, 0x1, URZ ;  /* 0x0000000104047890 */ /* 0x000fe2000fffe0ff */
[----:B------:R-:W-:Y:S01]  /*1710*/  IMAD.MOV.U32 R4, RZ, RZ, R6 ;  /* 0x000000ffff047224 */ /* 0x000fe200078e0006 */
[----:B------:R-:W-:Y:S01]  /*1720*/  UIADD3.X UR9, UPT, UPT, UR11, UR9, URZ, UP0, !UPT ;  /* 0x000000090b097290 */ /* 0x000fe200087fe4ff */
[----:B------:R-:W-:Y:S01]  /*1730*/  ISETP.LT.U32.AND P0, PT, R23, UR8, PT ;  /* 0x0000000817007c0c */ /* 0x000fe2000bf01070 */
[----:B------:R-:W-:Y:S01]  /*1740*/  VIADD R0, R0, -UR5 ;  /* 0x8000000500007c36 */ /* 0x000fe20008000000 */
[----:B------:R-:W-:Y:S01]  /*1750*/  UMOV UR10, UR6 ;  /* 0x00000006000a7c82 */ /* 0x000fe20008000000 */
[----:B------:R-:W-:Y:S02]  /*1760*/  IMAD.WIDE R4, R11, 0x4, R4 ;  /* 0x000000040b047825 */ /* 0x000fe400078e0204 */
[----:B------:R-:W-:-:S02]  /*1770*/  MOV R13, UR9 ;  /* 0x00000009000d7c02 */ /* 0x000fc40008000f00 */
[----:B------:R-:W-:Y:S01]  /*1780*/  IMAD.MOV.U32 R6, RZ, RZ, R4 ;  /* 0x000000ffff067224 */ /* 0x000fe200078e0004 */
[----:B------:R-:W-:Y:S02]  /*1790*/  MOV R9, R5 ;  /* 0x0000000500097202 */ /* 0x000fe40000000f00 */
[----:B------:R-:W-:-:S13]  /*17a0*/  ISETP.GT.U32.AND.EX P0, PT, R13, R8, PT, P0 ;  /* 0x000000080d00720c */ /* 0x000fda0003f04100 */
[----:B------:R-:W-:Y:S05]  /*17b0*/  @!P0 BRA `(.L_x_18) ;  /* 0xfffffffc00108947 */ /* 0x000fea000383ffff */
[----:B------:R-:W-:-:S05]  /*17c0*/  UMOV UR6, UR5 ;  /* 0x0000000500067c82 */ /* 0x000fca0008000000 */
.L_x_17:
[----:B------:R-:W0:Y:S01]  /*17d0*/  S2R R5, SR_TID.X ;  /* 0x0000000000057919 */ /* 0x000e220000002100 */
[C---:B------:R-:W-:Y:S01]  /*17e0*/  IADD3 R4, PT, PT, R2.reuse, -UR8, RZ ;  /* 0x8000000802047c10 */ /* 0x040fe2000fffe0ff */
[----:B------:R-:W-:Y:S01]  /*17f0*/  IMAD.U32 R8, RZ, RZ, UR9 ;  /* 0x00000009ff087e24 */ /* 0x000fe2000f8e00ff */
[----:B------:R-:W-:Y:S01]  /*1800*/  ISETP.LE.U32.AND P1, PT, R2, UR8, PT ;  /* 0x0000000802007c0c */ /* 0x000fe2000bf23070 */
[----:B------:R-:W-:Y:S01]  /*1810*/  BSSY.RECONVERGENT B1, `(.L_x_16) ;  /* 0x0000080000017945 */ /* 0x000fe20003800200 */
[----:B0-----:R-:W-:-:S04]  /*1820*/  ISETP.GE.AND P0, PT, R5, R4, PT ;  /* 0x000000040500720c */ /* 0x001fc80003f06270 */
[----:B------:R-:W-:-:S13]  /*1830*/  ISETP.GE.U32.OR.EX P0, PT, R8, R3, P0, P1 ;  /* 0x000000030800720c */ /* 0x000fda0000706510 */
[----:B------:R-:W-:Y:S05]  /*1840*/  @P0 BRA `(.L_x_19) ;  /* 0x0000000400f00947 */ /* 0x000fea0003800000 */
[----:B------:R-:W0:Y:S01]  /*1850*/  LDC R4, c[0x0][0x3c0] ;  /* 0x0000f000ff047b82 */ /* 0x000e220000000800 */
[----:B------:R-:W-:Y:S01]  /*1860*/  USHF.L.U32 UR5, UR16, 0xc, URZ ;  /* 0x0000000c10057899 */ /* 0x000fe200080006ff */
[----:B------:R-:W-:Y:S01]  /*1870*/  LOP3.LUT R3, RZ, R5, RZ, 0x33, !PT ;  /* 0x00000005ff037212 */ /* 0x000fe200078e33ff */
[----:B------:R-:W-:Y:S02]  /*1880*/  BSSY.RECONVERGENT B2, `(.L_x_20) ;  /* 0x0000037000027945 */ /* 0x000fe40003800200 */
[----:B------:R-:W-:-:S06]  /*1890*/  UIADD3 UR5, UPT, UPT, UR5, UR6, URZ ;  /* 0x0000000605057290 */ /* 0x000fcc000fffe0ff */
[----:B------:R-:W-:Y:S01]  /*18a0*/  IADD3 R2, PT, PT, R2, -UR5, R3 ;  /* 0x8000000502027c10 */ /* 0x000fe2000fffe003 */
[----:B0-----:R-:W-:Y:S01]  /*18b0*/  IMAD R3, R4, UR4, RZ ;  /* 0x0000000404037c24 */ /* 0x001fe2000f8e02ff */
[----:B------:R-:W-:-:S03]  /*18c0*/  MOV R4, R5 ;  /* 0x0000000500047202 */ /* 0x000fc60000000f00 */
[----:B------:R-:W-:-:S05]  /*18d0*/  IMAD R2, R3, -0x1000, R2 ;  /* 0xfffff00003027824 */ /* 0x000fca00078e0202 */
[C---:B------:R-:W-:Y:S02]  /*18e0*/  ISETP.GE.U32.AND P0, PT, R2.reuse, 0xf00, PT ;  /* 0x00000f000200780c */ /* 0x040fe40003f06070 */
[----:B------:R-:W-:-:S04]  /*18f0*/  LEA.HI R19, R2, 0x1, RZ, 0x18 ;  /* 0x0000000102137811 */ /* 0x000fc800078fc0ff */
[----:B------:R-:W-:-:S04]  /*1900*/  LOP3.LUT R21, R19, 0xf, RZ, 0xc0, !PT ;  /* 0x0000000f13157812 */ /* 0x000fc800078ec0ff */
[----:B------:R-:W-:-:S03]  /*1910*/  ISETP.NE.AND P1, PT, R21, RZ, PT ;  /* 0x000000ff1500720c */ /* 0x000fc60003f25270 */
[----:B------:R-:W-:Y:S10]  /*1920*/  @!P0 BRA `(.L_x_21) ;  /* 0x0000000000b08947 */ /* 0x000ff40003800000 */
[----:B------:R-:W-:Y:S01]  /*1930*/  LEA.HI R2, R0, 0x1, RZ, 0x18 ;  /* 0x0000000100027811 */ /* 0x000fe200078fc0ff */
[----:B------:R-:W-:-:S03]  /*1940*/  IMAD.MOV.U32 R4, RZ, RZ, R5 ;  /* 0x000000ffff047224 */ /* 0x000fc600078e0005 */
[----:B------:R-:W-:-:S04]  /*1950*/  LOP3.LUT R2, R2, 0x1fffff0, RZ, 0xc0, !PT ;  /* 0x01fffff002027812 */ /* 0x000fc800078ec0ff */
[----:B------:R-:W-:-:S07]  /*1960*/  IADD3 R8, PT, PT, -R2, RZ, RZ ;  /* 0x000000ff02087210 */ /* 0x000fce0007ffe1ff */
.L_x_22:
[----:B------:R-:W-:Y:S01]  /*1970*/  IMAD.MOV.U32 R2, RZ, RZ, R6 ;  /* 0x000000ffff027224 */ /* 0x000fe200078e0006 */
[----:B------:R-:W-:-:S05]  /*1980*/  MOV R3, R9 ;  /* 0x0000000900037202 */ /* 0x000fca0000000f00 */
[----:B------:R-:W2:Y:S04]  /*1990*/  LDG.E R18, desc[UR14][R2.64+-0x2000] ;  /* 0xffe0000e02127981 */ /* 0x000ea8000c1e1900 */
[----:B------:R-:W3:Y:S04]  /*19a0*/  LDG.E R17, desc[UR14][R2.64+-0x1c00] ;  /* 0xffe4000e02117981 */ /* 0x000ee8000c1e1900 */
        /* <DEDUP_REMOVED lines=14> */
[----:B------:R-:W-:-:S02]  /*1a90*/  VIADD R8, R8, 0x10 ;  /* 0x0000001008087836 */ /* 0x000fc40000000000 */
[----:B------:R-:W-:-:S03]  /*1aa0*/  VIADD R4, R4, 0x1000 ;  /* 0x0000100004047836 */ /* 0x000fc60000000000 */
[----:B------:R-:W-:Y:S01]  /*1ab0*/  ISETP.NE.AND P0, PT, R8, RZ, PT ;  /* 0x000000ff0800720c */ /* 0x000fe20003f05270 */
[----:B--2---:R-:W-:-:S04]  /*1ac0*/  FADD R18, R18, R7 ;  /* 0x0000000712127221 */ /* 0x004fc80000000000 */
[----:B---3--:R-:W-:-:S04]  /*1ad0*/  FADD R17, R18, R17 ;  /* 0x0000001112117221 */ /* 0x008fc80000000000 */
[----:B----4-:R-:W-:-:S04]  /*1ae0*/  FADD R17, R17, R20 ;  /* 0x0000001411117221 */ /* 0x010fc80000000000 */
[----:B-----5:R-:W-:-:S04]  /*1af0*/  FADD R17, R17, R22 ;  /* 0x0000001611117221 */ /* 0x020fc80000000000 */
        /* <DEDUP_REMOVED lines=10> */
[----:B------:R-:W-:-:S03]  /*1ba0*/  IADD3 R6, P2, PT, R2, 0x4000, RZ ;  /* 0x0000400002067810 */ /* 0x000fc60007f5e0ff */
[----:B------:R-:W-:Y:S01]  /*1bb0*/  FADD R10, R10, R9 ;  /* 0x000000090a0a7221 */ /* 0x000fe20000000000 */
[----:B------:R-:W-:-:S03]  /*1bc0*/  IADD3.X R9, PT, PT, RZ, R3, RZ, P2, !PT ;  /* 0x00000003ff097210 */ /* 0x000fc600017fe4ff */
[----:B------:R-:W-:Y:S01]  /*1bd0*/  FADD R7, R10, R5 ;  /* 0x000000050a077221 */ /* 0x000fe20000000000 */
[----:B------:R-:W-:Y:S06]  /*1be0*/  @P0 BRA `(.L_x_22) ;  /* 0xfffffffc00600947 */ /* 0x000fec000383ffff */
.L_x_21:
[----:B------:R-:W-:Y:S05]  /*1bf0*/  BSYNC.RECONVERGENT B2 ;  /* 0x0000000000027941 */ /* 0x000fea0003800200 */
.L_x_20:
[----:B------:R-:W-:Y:S05]  /*1c00*/  @!P1 BRA `(.L_x_19) ;  /* 0x0000000400009947 */ /* 0x000fea0003800000 */
[----:B------:R-:W-:Y:S01]  /*1c10*/  ISETP.GE.U32.AND P0, PT, R21, 0x8, PT ;  /* 0x000000081500780c */ /* 0x000fe20003f06070 */
[----:B------:R-:W-:Y:S01]  /*1c20*/  BSSY.RECONVERGENT B2, `(.L_x_23) ;  /* 0x0000019000027945 */ /* 0x000fe20003800200 */
[----:B------:R-:W-:-:S04]  /*1c30*/  LOP3.LUT R9, R19, 0x7, RZ, 0xc0, !PT ;  /* 0x0000000713097812 */ /* 0x000fc800078ec0ff */
[----:B------:R-:W-:-:S07]  /*1c40*/  ISETP.NE.AND P1, PT, R9, RZ, PT ;  /* 0x000000ff0900720c */ /* 0x000fce0003f25270 */
[----:B------:R-:W-:Y:S06]  /*1c50*/  @!P0 BRA `(.L_x_24) ;  /* 0x0000000000548947 */ /* 0x000fec0003800000 */
[----:B------:R-:W-:-:S04]  /*1c60*/  IADD3 R3, P0, PT, R4, UR8, RZ ;  /* 0x0000000804037c10 */ /* 0x000fc8000ff1e0ff */
[----:B------:R-:W-:Y:S02]  /*1c70*/  IADD3.X R6, PT, PT, RZ, UR9, RZ, P0, !PT ;  /* 0x00000009ff067c10 */ /* 0x000fe400087fe4ff */
[----:B------:R-:W-:-:S04]  /*1c80*/  LEA R2, P0, R3, UR12, 0x2 ;  /* 0x0000000c03027c11 */ /* 0x000fc8000f8010ff */
[----:B------:R-:W-:-:S05]  /*1c90*/  LEA.HI.X R3, R3, UR13, R6, 0x2, P0 ;  /* 0x0000000d03037c11 */ /* 0x000fca00080f1406 */
[----:B------:R-:W2:Y:S04]  /*1ca0*/  LDG.E R6, desc[UR14][R2.64] ;  /* 0x0000000e02067981 */ /* 0x000ea8000c1e1900 */
[----:B------:R-:W3:Y:S04]  /*1cb0*/  LDG.E R5, desc[UR14][R2.64+0x400] ;  /* 0x0004000e02057981 */ /* 0x000ee8000c1e1900 */
[----:B------:R-:W4:Y:S04]  /*1cc0*/  LDG.E R8, desc[UR14][R2.64+0x800] ;  /* 0x0008000e02087981 */ /* 0x000f28000c1e1900 */
[----:B------:R-:W5:Y:S04]  /*1cd0*/  LDG.E R10, desc[UR14][R2.64+0xc00] ;  /* 0x000c000e020a7981 */ /* 0x000f68000c1e1900 */
[----:B------:R-:W5:Y:S04]  /*1ce0*/  LDG.E R12, desc[UR14][R2.64+0x1000] ;  /* 0x0010000e020c7981 */ /* 0x000f68000c1e1900 */
[----:B------:R-:W5:Y:S04]  /*1cf0*/  LDG.E R14, desc[UR14][R2.64+0x1400] ;  /* 0x0014000e020e7981 */ /* 0x000f68000c1e1900 */
[----:B------:R-:W5:Y:S04]  /*1d00*/  LDG.E R16, desc[UR14][R2.64+0x1800] ;  /* 0x0018000e02107981 */ /* 0x000f68000c1e1900 */
[----:B------:R-:W5:Y:S01]  /*1d10*/  LDG.E R18, desc[UR14][R2.64+0x1c00] ;  /* 0x001c000e02127981 */ /* 0x000f62000c1e1900 */
[----:B------:R-:W-:-:S02]  /*1d20*/  VIADD R4, R4, 0x800 ;  /* 0x0000080004047836 */ /* 0x000fc40000000000 */
[----:B--2---:R-:W-:-:S04]  /*1d30*/  FADD R6, R7, R6 ;  /* 0x0000000607067221 */ /* 0x004fc80000000000 */
[----:B---3--:R-:W-:-:S04]  /*1d40*/  FADD R5, R6, R5 ;  /* 0x0000000506057221 */ /* 0x008fc80000000000 */
[----:B----4-:R-:W-:-:S04]  /*1d50*/  FADD R5, R5, R8 ;  /* 0x0000000805057221 */ /* 0x010fc80000000000 */
[----:B-----5:R-:W-:-:S04]  /*1d60*/  FADD R5, R5, R10 ;  /* 0x0000000a05057221 */ /* 0x020fc80000000000 */
[----:B------:R-:W-:-:S04]  /*1d70*/  FADD R5, R5, R12 ;  /* 0x0000000c05057221 */ /* 0x000fc80000000000 */
[----:B------:R-:W-:-:S04]  /*1d80*/  FADD R5, R5, R14 ;  /* 0x0000000e05057221 */ /* 0x000fc80000000000 */
[----:B------:R-:W-:-:S04]  /*1d90*/  FADD R5, R5, R16 ;  /* 0x0000001005057221 */ /* 0x000fc80000000000 */
[----:B------:R-:W-:-:S07]  /*1da0*/  FADD R7, R5, R18 ;  /* 0x0000001205077221 */ /* 0x000fce0000000000 */
.L_x_24:
[----:B------:R-:W-:Y:S05]  /*1db0*/  BSYNC.RECONVERGENT B2 ;  /* 0x0000000000027941 */ /* 0x000fea0003800200 */
.L_x_23:
[----:B------:R-:W-:Y:S05]  /*1dc0*/  @!P1 BRA `(.L_x_19) ;  /* 0x0000000000909947 */ /* 0x000fea0003800000 */
[----:B------:R-:W-:Y:S01]  /*1dd0*/  ISETP.GE.U32.AND P0, PT, R9, 0x4, PT ;  /* 0x000000040900780c */ /* 0x000fe20003f06070 */
[----:B------:R-:W-:Y:S01]  /*1de0*/  BSSY.RECONVERGENT B2, `(.L_x_25) ;  /* 0x0000010000027945 */ /* 0x000fe20003800200 */
[----:B------:R-:W-:-:S11]  /*1df0*/  LOP3.LUT P1, RZ, R19, 0x3, RZ, 0xc0, !PT ;  /* 0x0000000313ff7812 */ /* 0x000fd6000782c0ff */
[----:B------:R-:W-:Y:S05]  /*1e00*/  @!P0 BRA `(.L_x_26) ;  /* 0x0000000000348947 */ /* 0x000fea0003800000 */
[----:B------:R-:W-:-:S04]  /*1e10*/  IADD3 R3, P0, PT, R4, UR8, RZ ;  /* 0x0000000804037c10 */ /* 0x000fc8000ff1e0ff */
[----:B------:R-:W-:Y:S02]  /*1e20*/  IADD3.X R6, PT, PT, RZ, UR9, RZ, P0, !PT ;  /* 0x00000009ff067c10 */ /* 0x000fe400087fe4ff */
[----:B------:R-:W-:-:S04]  /*1e30*/  LEA R2, P0, R3, UR12, 0x2 ;  /* 0x0000000c03027c11 */ /* 0x000fc8000f8010ff */
[----:B------:R-:W-:-:S05]  /*1e40*/  LEA.HI.X R3, R3, UR13, R6, 0x2, P0 ;  /* 0x0000000d03037c11 */ /* 0x000fca00080f1406 */
[----:B------:R-:W2:Y:S04]  /*1e50*/  LDG.E R6, desc[UR14][R2.64] ;  /* 0x0000000e02067981 */ /* 0x000ea8000c1e1900 */
[----:B------:R-:W3:Y:S04]  /*1e60*/  LDG.E R5, desc[UR14][R2.64+0x400] ;  /* 0x0004000e02057981 */ /* 0x000ee8000c1e1900 */
[----:B------:R-:W4:Y:S04]  /*1e70*/  LDG.E R8, desc[UR14][R2.64+0x800] ;  /* 0x0008000e02087981 */ /* 0x000f28000c1e1900 */
[----:B------:R-:W5:Y:S01]  /*1e80*/  LDG.E R10, desc[UR14][R2.64+0xc00] ;  /* 0x000c000e020a7981 */ /* 0x000f62000c1e1900 */
[----:B------:R-:W-:-:S02]  /*1e90*/  VIADD R4, R4, 0x400 ;  /* 0x0000040004047836 */ /* 0x000fc40000000000 */
[----:B--2---:R-:W-:-:S04]  /*1ea0*/  FADD R6, R7, R6 ;  /* 0x0000000607067221 */ /* 0x004fc80000000000 */
[----:B---3--:R-:W-:-:S04]  /*1eb0*/  FADD R5, R6, R5 ;  /* 0x0000000506057221 */ /* 0x008fc80000000000 */
[----:B----4-:R-:W-:-:S04]  /*1ec0*/  FADD R5, R5, R8 ;  /* 0x0000000805057221 */ /* 0x010fc80000000000 */
[----:B-----5:R-:W-:-:S07]  /*1ed0*/  FADD R7, R5, R10 ;  /* 0x0000000a05077221 */ /* 0x020fce0000000000 */
.L_x_26:
[----:B------:R-:W-:Y:S05]  /*1ee0*/  BSYNC.RECONVERGENT B2 ;  /* 0x0000000000027941 */ /* 0x000fea0003800200 */
.L_x_25:
[----:B------:R-:W-:Y:S05]  /*1ef0*/  @!P1 BRA `(.L_x_19) ;  /* 0x0000000000449947 */ /* 0x000fea0003800000 */
[----:B------:R-:W-:Y:S02]  /*1f00*/  LOP3.LUT R0, R0, 0xffff, RZ, 0xc0, !PT ;  /* 0x0000ffff00007812 */ /* 0x000fe400078ec0ff */
[----:B------:R-:W-:Y:S02]  /*1f10*/  IADD3 R5, P0, PT, R4, UR10, RZ ;  /* 0x0000000a04057c10 */ /* 0x000fe4000ff1e0ff */
[----:B------:R-:W-:Y:S02]  /*1f20*/  LEA.HI R0, R0, 0x1, RZ, 0x18 ;  /* 0x0000000100007811 */ /* 0x000fe400078fc0ff */
[----:B------:R-:W-:Y:S02]  /*1f30*/  LEA R4, P1, R5, UR12, 0x2 ;  /* 0x0000000c05047c11 */ /* 0x000fe4000f8210ff */
[----:B------:R-:W-:Y:S02]  /*1f40*/  LOP3.LUT R0, R0, 0x3, RZ, 0xc0, !PT ;  /* 0x0000000300007812 */ /* 0x000fe400078ec0ff */
[----:B------:R-:W-:-:S03]  /*1f50*/  IADD3.X R2, PT, PT, RZ, UR7, RZ, P0, !PT ;  /* 0x00000007ff027c10 */ /* 0x000fc600087fe4ff */
[----:B------:R-:W-:Y:S01]  /*1f60*/  IMAD.MOV R0, RZ, RZ, -R0 ;  /* 0x000000ffff007224 */ /* 0x000fe200078e0a00 */
[----:B------:R-:W-:-:S07]  /*1f70*/  LEA.HI.X R5, R5, UR13, R2, 0x2, P1 ;  /* 0x0000000d05057c11 */ /* 0x000fce00088f1402 */
.L_x_27:
[----:B------:R-:W-:Y:S01]  /*1f80*/  MOV R2, R4 ;  /* 0x0000000400027202 */ /* 0x000fe20000000f00 */
[----:B------:R-:W-:-:S05]  /*1f90*/  IMAD.MOV.U32 R3, RZ, RZ, R5 ;  /* 0x000000ffff037224 */ /* 0x000fca00078e0005 */
[----:B------:R-:W2:Y:S01]  /*1fa0*/  LDG.E R2, desc[UR14][R2.64] ;  /* 0x0000000e02027981 */ /* 0x000ea2000c1e1900 */
[----:B------:R-:W-:Y:S02]  /*1fb0*/  IADD3 R0, PT, PT, R0, 0x1, RZ ;  /* 0x0000000100007810 */ /* 0x000fe40007ffe0ff */
[----:B------:R-:W-:Y:S02]  /*1fc0*/  IADD3 R4, P1, PT, R4, 0x400, RZ ;  /* 0x0000040004047810 */ /* 0x000fe40007f3e0ff */
[----:B------:R-:W-:-:S03]  /*1fd0*/  ISETP.NE.AND P0, PT, R0, RZ, PT ;  /* 0x000000ff0000720c */ /* 0x000fc60003f05270 */
[----:B------:R-:W-:Y:S02]  /*1fe0*/  IMAD.X R5, RZ, RZ, R5, P1 ;  /* 0x000000ffff057224 */ /* 0x000fe400008e0605 */
[----:B--2---:R-:W-:-:S08]  /*1ff0*/  FADD R7, R2, R7 ;  /* 0x0000000702077221 */ /* 0x004fd00000000000 */
[----:B------:R-:W-:Y:S05]  /*2000*/  @P0 BRA `(.L_x_27) ;  /* 0xfffffffc00dc0947 */ /* 0x000fea000383ffff */
.L_x_19:
[----:B------:R-:W-:Y:S05]  /*2010*/  BSYNC.RECONVERGENT B1 ;  /* 0x0000000000017941 */ /* 0x000fea0003800200 */
.L_x_16:
[----:B------:R-:W0:Y:S01]  /*2020*/  S2R R6, SR_LANEID ;  /* 0x0000000000067919 */ /* 0x000e220000000000 */
[----:B------:R-:W1:Y:S01]  /*2030*/  SHFL.DOWN PT, R0, R7, 0x1, 0x1f ;  /* 0x08201f0007007f89 */ /* 0x000e6200000e0000 */
[----:B------:R-:W2:Y:S01]  /*2040*/  S2R R5, SR_TID.X ;  /* 0x0000000000057919 */ /* 0x000ea20000002100 */
[C---:B0-----:R-:W-:Y:S02]  /*2050*/  ISETP.GT.AND P0, PT, R6.reuse, 0x1e, PT ;  /* 0x0000001e0600780c */ /* 0x041fe40003f04270 */
[----:B------:R-:W-:-:S11]  /*2060*/  ISETP.NE.AND P1, PT, R6, RZ, PT ;  /* 0x000000ff0600720c */ /* 0x000fd60003f25270 */
[----:B-1----:R-:W-:Y:S01]  /*2070*/  @!P0 FADD R7, R0, R7 ;  /* 0x0000000700078221 */ /* 0x002fe20000000000 */
[----:B------:R-:W-:Y:S01]  /*2080*/  ISETP.GT.AND P0, PT, R6, 0x1d, PT ;  /* 0x0000001d0600780c */ /* 0x000fe20003f04270 */
[----:B------:R-:W0:Y:S01]  /*2090*/  @!P1 S2R R4, SR_CgaCtaId ;  /* 0x0000000000049919 */ /* 0x000e220000008800 */
[----:B------:R-:W-:Y:S02]  /*20a0*/  @!P1 MOV R3, 0x400 ;  /* 0x0000040000039802 */ /* 0x000fe40000000f00 */
[----:B--2---:R-:W-:Y:S01]  /*20b0*/  @!P1 SHF.R.U32.HI R2, RZ, 0x3, R5 ;  /* 0x00000003ff029819 */ /* 0x004fe20000011605 */
[----:B------:R-:W1:Y:S03]  /*20c0*/  SHFL.DOWN PT, R0, R7, 0x2, 0x1f ;  /* 0x08401f0007007f89 */ /* 0x000e6600000e0000 */
[----:B------:R-:W-:-:S05]  /*20d0*/  @!P1 LOP3.LUT R2, R2, 0x7c, RZ, 0xc0, !PT ;  /* 0x0000007c02029812 */ /* 0x000fca00078ec0ff */
[----:B-1----:R-:W-:Y:S01]  /*20e0*/  @!P0 FADD R7, R7, R0 ;  /* 0x0000000007078221 */ /* 0x002fe20000000000 */
[----:B------:R-:W-:Y:S02]  /*20f0*/  ISETP.GT.AND P0, PT, R6, 0x1b, PT ;  /* 0x0000001b0600780c */ /* 0x000fe40003f04270 */
[----:B0-----:R-:W-:Y:S02]  /*2100*/  @!P1 LEA R3, R4, R3, 0x18 ;  /* 0x0000000304039211 */ /* 0x001fe400078ec0ff */
[----:B------:R-:W0:Y:S02]  /*2110*/  SHFL.DOWN PT, R0, R7, 0x4, 0x1f ;  /* 0x08801f0007007f89 */ /* 0x000e2400000e0000 */
[----:B------:R-:W-:-:S07]  /*2120*/  @!P1 IADD3 R3, PT, PT, R2, R3, RZ ;  /* 0x0000000302039210 */ /* 0x000fce0007ffe0ff */
[----:B0-----:R-:W-:Y:S01]  /*2130*/  @!P0 FADD R7, R7, R0 ;  /* 0x0000000007078221 */ /* 0x001fe20000000000 */
[----:B------:R-:W-:-:S04]  /*2140*/  ISETP.GT.AND P0, PT, R6, 0x17, PT ;  /* 0x000000170600780c */ /* 0x000fc80003f04270 */
[----:B------:R-:W0:Y:S09]  /*2150*/  SHFL.DOWN PT, R0, R7, 0x8, 0x1f ;  /* 0x09001f0007007f89 */ /* 0x000e3200000e0000 */
[----:B0-----:R-:W-:Y:S01]  /*2160*/  @!P0 FADD R7, R7, R0 ;  /* 0x0000000007078221 */ /* 0x001fe20000000000 */
[----:B------:R-:W-:-:S04]  /*2170*/  ISETP.NE.AND P0, PT, R5, RZ, PT ;  /* 0x000000ff0500720c */ /* 0x000fc80003f05270 */
[----:B------:R-:W0:Y:S02]  /*2180*/  SHFL.DOWN PT, R0, R7, 0x10, 0x1f ;  /* 0x0a001f0007007f89 */ /* 0x000e2400000e0000 */
[----:B0-----:R-:W-:-:S05]  /*2190*/  FADD R0, R7, R0 ;  /* 0x0000000007007221 */ /* 0x001fca0000000000 */
[----:B------:R0:W-:Y:S01]  /*21a0*/  @!P1 STS [R3+0x8], R0 ;  /* 0x0000080003009388 */ /* 0x0001e20000000800 */
[----:B------:R-:W-:Y:S01]  /*21b0*/  BAR.SYNC.DEFER_BLOCKING 0x0 ;  /* 0x0000000000007b1d */ /* 0x000fe20000010000 */
[----:B------:R-:W-:-:S04]  /*21c0*/  ISETP.GT.AND P1, PT, R6, 0xf, PT ;  /* 0x0000000f0600780c */ /* 0x000fc80003f24270 */
[----:B------:R-:W-:Y:S01]  /*21d0*/  FSEL R9, R7, R0, P1 ;  /* 0x0000000007097208 */ /* 0x000fe20000800000 */
[----:B------:R-:W-:Y:S08]  /*21e0*/  @P0 BRA `(.L_x_15) ;  /* 0x0000000000340947 */ /* 0x000ff00003800000 */
[----:B------:R-:W1:Y:S01]  /*21f0*/  S2UR UR5, SR_CgaCtaId ;  /* 0x00000000000579c3 */ /* 0x000e620000008800 */
[----:B------:R-:W-:Y:S02]  /*2200*/  UMOV UR4, 0x400 ;  /* 0x0000040000047882 */ /* 0x000fe40000000000 */
[----:B-1----:R-:W-:-:S09]  /*2210*/  ULEA UR4, UR5, UR4, 0x18 ;  /* 0x0000000405047291 */ /* 0x002fd2000f8ec0ff */
[----:B0-----:R-:W0:Y:S04]  /*2220*/  LDS R0, [UR4+0xc] ;  /* 0x00000c04ff007984 */ /* 0x001e280008000800 */
[----:B------:R-:W1:Y:S04]  /*2230*/  LDS.128 R4, [UR4+0x10] ;  /* 0x00001004ff047984 */ /* 0x000e680008000c00 */
[----:B------:R-:W2:Y:S01]  /*2240*/  LDS.64 R2, [UR4+0x20] ;  /* 0x00002004ff027984 */ /* 0x000ea20008000a00 */
[----:B0-----:R-:W-:-:S04]  /*2250*/  FADD R9, R9, R0 ;  /* 0x0000000009097221 */ /* 0x001fc80000000000 */
[----:B-1----:R-:W-:-:S04]  /*2260*/  FADD R4, R9, R4 ;  /* 0x0000000409047221 */ /* 0x002fc80000000000 */
[----:B------:R-:W-:-:S04]  /*2270*/  FADD R5, R4, R5 ;  /* 0x0000000504057221 */ /* 0x000fc80000000000 */
[----:B------:R-:W-:-:S04]  /*2280*/  FADD R6, R5, R6 ;  /* 0x0000000605067221 */ /* 0x000fc80000000000 */
[----:B------:R-:W-:-:S04]  /*2290*/  FADD R7, R6, R7 ;  /* 0x0000000706077221 */ /* 0x000fc80000000000 */
[----:B--2---:R-:W-:-:S04]  /*22a0*/  FADD R2, R7, R2 ;  /* 0x0000000207027221 */ /* 0x004fc80000000000 */
[----:B------:R-:W-:-:S07]  /*22b0*/  FADD R9, R2, R3 ;  /* 0x0000000302097221 */ /* 0x000fce0000000000 */
.L_x_15:
[----:B------:R-:W-:Y:S05]  /*22c0*/  BSYNC.RECONVERGENT B0 ;  /* 0x0000000000007941 */ /* 0x000fea0003800200 */
.L_x_0:
[----:B------:R-:W-:Y:S05]  /*22d0*/  @P0 EXIT ;  /* 0x000000000000094d */ /* 0x000fea0003800000 */
[----:B------:R-:W3:Y:S02]  /*22e0*/  LDCU.64 UR4, c[0x0][0x388] ;  /* 0x00007100ff0477ac */ /* 0x000ee40008000a00 */
[----:B---3--:R-:W-:-:S06]  /*22f0*/  UIMAD.WIDE.U32 UR4, UR16, 0x4, UR4 ;  /* 0x00000004100478a5 */ /* 0x008fcc000f8e0004 */
[----:B------:R-:W-:Y:S01]  /*2300*/  IMAD.U32 R2, RZ, RZ, UR4 ;  /* 0x00000004ff027e24 */ /* 0x000fe2000f8e00ff */
[----:B0-2---:R-:W-:-:S05]  /*2310*/  MOV R3, UR5 ;  /* 0x0000000500037c02 */ /* 0x005fca0008000f00 */
[----:B------:R-:W-:Y:S01]  /*2320*/  STG.E desc[UR14][R2.64], R9 ;  /* 0x0000000902007986 */ /* 0x000fe2000c10190e */
[----:B------:R-:W-:Y:S05]  /*2330*/  EXIT ;  /* 0x000000000000794d */ /* 0x000fea0003800000 */
.L_x_28:
[----:B------:R-:W-:-:S00]  /*2340*/  BRA `(.L_x_28) ;  /* 0xfffffffc00fc7947 */ /* 0x000fc0000383ffff */
[----:B------:R-:W-:-:S00]  /*2350*/  NOP ;  /* 0x0000000000007918 */ /* 0x000fc00000000000 */
        /* <DEDUP_REMOVED lines=10> */
.L_x_512:


//--------------------- .text._ZN3cub18CUB_300001_SM_10006detail6reduce28DeviceReduceSingleTileKernelINS2_10policy_hubIfyN4cuda3std3__44plusIfEEE10Policy1000EN6thrust24THRUST_300001_SM_1000_NS6detail15normal_iteratorINSD_10device_ptrIfEEEEPfyS9_ffNS7_10__identityEEEvT0_T1_T2_T3_T4_T6_ --------------------------
	.section	.text._ZN3cub18CUB_300001_SM_10006detail6reduce28DeviceReduceSingleTileKernelINS2_10policy_hubIfyN4cuda3std3__44plusIfEEE10Policy1000EN6thrust24THRUST_300001_SM_1000_NS6detail15normal_iteratorINSD_10device_ptrIfEEEEPfyS9_ffNS7_10__identityEEEvT0_T1_T2_T3_T4_T6_,"ax",@progbits
	.align	128
        .global         _ZN3cub18CUB_300001_SM_10006detail6reduce28DeviceReduceSingleTileKernelINS2_10policy_hubIfyN4cuda3std3__44plusIfEEE10Policy1000EN6thrust24THRUST_300001_SM_1000_NS6detail15normal_iteratorINSD_10device_ptrIfEEEEPfyS9_ffNS7_10__identityEEEvT0_T1_T2_T3_T4_T6_
        .type           _ZN3cub18CUB_300001_SM_10006detail6reduce28DeviceReduceSingleTileKernelINS2_10policy_hubIfyN4cuda3std3__44plusIfEEE10Policy1000EN6thrust24THRUST_300001_SM_1000_NS6detail15normal_iteratorINSD_10device_ptrIfEEEEPfyS9_ffNS7_10__identityEEEvT0_T1_T2_T3_T4_T6_,@function
        .size           _ZN3cub18CUB_300001_SM_10006detail6reduce28DeviceReduceSingleTileKernelINS2_10policy_hubIfyN4cuda3std3__44plusIfEEE10Policy1000EN6thrust24THRUST_300001_SM_1000_NS6detail15normal_iteratorINSD_10device_ptrIfEEEEPfyS9_ffNS7_10__identityEEEvT0_T1_T2_T3_T4_T6_,(.L_x_513 - _ZN3cub18CUB_300001_SM_10006detail6reduce28DeviceReduceSingleTileKernelINS2_10policy_hubIfyN4cuda3std3__44plusIfEEE10Policy1000EN6thrust24THRUST_300001_SM_1000_NS6detail15normal_iteratorINSD_10device_ptrIfEEEEPfyS9_ffNS7_10__identityEEEvT0_T1_T2_T3_T4_T6_)
        .other          _ZN3cub18CUB_300001_SM_10006detail6reduce28DeviceReduceSingleTileKernelINS2_10policy_hubIfyN4cuda3std3__44plusIfEEE10Policy1000EN6thrust24THRUST_300001_SM_1000_NS6detail15normal_iteratorINSD_10device_ptrIfEEEEPfyS9_ffNS7_10__identityEEEvT0_T1_T2_T3_T4_T6_,@"STO_CUDA_ENTRY STV_DEFAULT"
_ZN3cub18CUB_300001_SM_10006detail6reduce28DeviceReduceSingleTileKernelINS2_10policy_hubIfyN4cuda3std3__44plusIfEEE10Policy1000EN6thrust24THRUST_300001_SM_1000_NS6detail15normal_iteratorINSD_10device_ptrIfEEEEPfyS9_ffNS7_10__identityEEEvT0_T1_T2_T3_T4_T6_:
.text._ZN3cub18CUB_300001_SM_10006detail6reduce28DeviceReduceSingleTileKernelINS2_10policy_hubIfyN4cuda3std3__44plusIfEEE10Policy1000EN6thrust24THRUST_300001_SM_1000_NS6detail15normal_iteratorINSD_10device_ptrIfEEEEPfyS9_ffNS7_10__identityEEEvT0_T1_T2_T3_T4_T6_:
[----:B------:R-:W-:Y:S01]  /*0000*/  LDC R1, c[0x0][0x37c] ;  /* 0x0000df00ff017b82 */ /* 0x000fe20000000800 */
[----:B------:R-:W0:Y:S01]  /*0010*/  LDCU.64 UR4, c[0x0][0x390] ;  /* 0x00007200ff0477ac */ /* 0x000e220008000a00 */
[----:B------:R-:W1:Y:S01]  /*0020*/  LDCU.64 UR6, c[0x0][0x358] ;  /* 0x00006b00ff0677ac */ /* 0x000e620008000a00 */
[----:B0-----:R-:W-:Y:S01]  /*0030*/  MOV R4, UR4 ;  /* 0x0000000400047c02 */ /* 0x001fe20008000f00 */
[----:B------:R-:W-:-:S03]  /*0040*/  IMAD.U32 R0, RZ, RZ, UR5 ;  /* 0x00000005ff007e24 */ /* 0x000fc6000f8e00ff */
[----:B------:R-:W-:-:S04]  /*0050*/  ISETP.NE.U32.AND P0, PT, R4, RZ, PT ;  /* 0x000000ff0400720c */ /* 0x000fc80003f05070 */
[----:B------:R-:W-:-:S13]  /*0060*/  ISETP.NE.AND.EX P0, PT, R0, RZ, PT, P0 ;  /* 0x000000ff0000720c */ /* 0x000fda0003f05300 */
[----:B-1----:R-:W-:Y:S05]  /*0070*/  @P0 BRA `(.L_x_29) ;  /* 0x00000000001c0947 */ /* 0x002fea0003800000 */
[----:B------:R-:W0:Y:S02]  /*0080*/  S2R R0, SR_TID.X ;  /* 0x0000000000007919 */ /* 0x000e240000002100 */
[----:B0-----:R-:W-:-:S13]  /*0090*/  ISETP.NE.AND P0, PT, R0, RZ, PT ;  /* 0x000000ff0000720c */ /* 0x001fda0003f05270 */
[----:B------:R-:W-:Y:S05]  /*00a0*/  @P0 EXIT ;  /* 0x000000000000094d */ /* 0x000fea0003800000 */
[----:B------:R-:W0:Y:S08]  /*00b0*/  LDC R5, c[0x0][0x39c] ;  /* 0x0000e700ff057b82 */ /* 0x000e300000000800 */
[----:B------:R-:W0:Y:S02]  /*00c0*/  LDC.64 R2, c[0x0][0x388] ;  /* 0x0000e200ff027b82 */ /* 0x000e240000000a00 */
[----:B0-----:R-:W-:Y:S01]  /*00d0*/  STG.E desc[UR6][R2.64], R5 ;  /* 0x0000000502007986 */ /* 0x001fe2000c101906 */
[----:B------:R-:W-:Y:S05]  /*00e0*/  EXIT ;  /* 0x000000000000794d */ /* 0x000fea0003800000 */
.L_x_29:
[----:B------:R-:W-:Y:S01]  /*00f0*/  ISETP.GT.U32.AND P0, PT, R4, 0xfff, PT ;  /* 0x00000fff0400780c */ /* 0x000fe20003f04070 */
[----:B------:R-:W-:Y:S03]  /*0100*/  BSSY.RECONVERGENT B0, `(.L_x_30) ;  /* 0x00001f3000007945 */ /* 0x000fe60003800200 */
[----:B------:R-:W-:-:S13]  /*0110*/  ISETP.GT.U32.AND.EX P0, PT, R0, RZ, PT, P0 ;  /* 0x000000ff0000720c */ /* 0x000fda0003f04100 */
[----:B------:R-:W-:Y:S05]  /*0120*/  @P0 BRA `(.L_x_31) ;  /* 0x0000000c00ac0947 */ /* 0x000fea0003800000 */
[----:B------:R-:W0:Y:S01]  /*0130*/  S2R R5, SR_TID.X ;  /* 0x0000000000057919 */ /* 0x000e220000002100 */
[----:B------:R-:W-:Y:S01]  /*0140*/  BSSY.RECONVERGENT B1, `(.L_x_32) ;  /* 0x0000009000017945 */ /* 0x000fe20003800200 */
[----:B------:R-:W-:Y:S01]  /*0150*/  HFMA2 R6, -RZ, RZ, 0, 0 ;  /* 0x00000000ff067431 */ /* 0x000fe200000001ff */
[----:B0-----:R-:W-:Y:S01]  /*0160*/  ISETP.GE.U32.AND P0, PT, R5, R4, PT ;  /* 0x000000040500720c */ /* 0x001fe20003f06070 */
[----:B------:R-:W-:-:S12]  /*0170*/  IMAD.MOV.U32 R7, RZ, RZ, R5 ;  /* 0x000000ffff077224 */ /* 0x000fd800078e0005 */
[----:B------:R-:W-:Y:S05]  /*0180*/  @P0 BRA `(.L_x_33) ;  /* 0x0000000000100947 */ /* 0x000fea0003800000 */
[----:B------:R-:W0:Y:S02]  /*0190*/  LDC.64 R2, c[0x0][0x380] ;  /* 0x0000e000ff027b82 */ /* 0x000e240000000a00 */
[----:B0-----:R-:W-:-:S05]  /*01a0*/  IMAD.WIDE.U32 R2, R5, 0x4, R2 ;  /* 0x0000000405027825 */ /* 0x001fca00078e0002 */
[----:B------:R0:W5:Y:S01]  /*01b0*/  LDG.E R6, desc[UR6][R2.64] ;  /* 0x0000000602067981 */ /* 0x000162000c1e1900 */
[----:B------:R-:W-:-:S07]  /*01c0*/  IADD3 R7, PT, PT, R5, 0x100, RZ ;  /* 0x0000010005077810 */ /* 0x000fce0007ffe0ff */
.L_x_33:
[----:B------:R-:W-:Y:S05]  /*01d0*/  BSYNC.RECONVERGENT B1 ;  /* 0x0000000000017941 */ /* 0x000fea0003800200 */
.L_x_32:
[----:B------:R-:W-:Y:S01]  /*01e0*/  ISETP.GE.U32.AND P0, PT, R7, R4, PT ;  /* 0x000000040700720c */ /* 0x000fe20003f06070 */
[----:B------:R-:W-:-:S12]  /*01f0*/  BSSY.RECONVERGENT B1, `(.L_x_34) ;  /* 0x000006d000017945 */ /* 0x000fd80003800200 */
[----:B------:R-:W-:Y:S05]  /*0200*/  @P0 BRA `(.L_x_35) ;  /* 0x0000000400ac0947 */ /* 0x000fea0003800000 */
[----:B0-----:R-:W-:Y:S01]  /*0210*/  LOP3.LUT R3, RZ, R7, RZ, 0x33, !PT ;  /* 0x00000007ff037212 */ /* 0x001fe200078e33ff */
[----:B------:R-:W-:Y:S04]  /*0220*/  BSSY.RECONVERGENT B2, `(.L_x_36) ;  /* 0x0000033000027945 */ /* 0x000fe80003800200 */
[----:B------:R-:W-:-:S05]  /*0230*/  IMAD.IADD R3, R3, 0x1, R4 ;  /* 0x0000000103037824 */ /* 0x000fca00078e0204 */
[C---:B------:R-:W-:Y:S02]  /*0240*/  ISETP.GE.U32.AND P0, PT, R3.reuse, 0xf00, PT ;  /* 0x00000f000300780c */ /* 0x040fe40003f06070 */
[----:B------:R-:W-:-:S04]  /*0250*/  LEA.HI R8, R3, 0x1, RZ, 0x18 ;  /* 0x0000000103087811 */ /* 0x000fc800078fc0ff */
[----:B------:R-:W-:-:S04]  /*0260*/  LOP3.LUT R22, R8, 0xf, RZ, 0xc0, !PT ;  /* 0x0000000f08167812 */ /* 0x000fc800078ec0ff */
[----:B------:R-:W-:-:S03]  /*0270*/  ISETP.NE.AND P1, PT, R22, RZ, PT ;  /* 0x000000ff1600720c */ /* 0x000fc60003f25270 */
[----:B------:R-:W-:Y:S10]  /*0280*/  @!P0 BRA `(.L_x_37) ;  /* 0x0000000000b08947 */ /* 0x000ff40003800000 */
[----:B------:R-:W0:Y:S01]  /*0290*/  LDC.64 R2, c[0x0][0x380] ;  /* 0x0000e000ff027b82 */ /* 0x000e220000000a00 */
[----:B------:R-:W-:-:S04]  /*02a0*/  LOP3.LUT R9, R8, 0x1fffff0, RZ, 0xc0, !PT ;  /* 0x01fffff008097812 */ /* 0x000fc800078ec0ff */
[----:B------:R-:W-:Y:S01]  /*02b0*/  IADD3 R9, PT, PT, -R9, RZ, RZ ;  /* 0x000000ff09097210 */ /* 0x000fe20007ffe1ff */
[----:B0-----:R-:W-:-:S03]  /*02c0*/  IMAD.WIDE.U32 R2, R7, 0x4, R2 ;  /* 0x0000000407027825 */ /* 0x001fc600078e0002 */
[----:B------:R-:W-:-:S05]  /*02d0*/  IADD3 R2, P0, PT, R2, 0x2000, RZ ;  /* 0x0000200002027810 */ /* 0x000fca0007f1e0ff */
[----:B------:R-:W-:-:S08]  /*02e0*/  IMAD.X R3, RZ, RZ, R3, P0 ;  /* 0x000000ffff037224 */ /* 0x000fd000000e0603 */
.L_x_38:
        /* <DEDUP_REMOVED lines=38> */
.L_x_37:
[----:B------:R-:W-:Y:S05]  /*0550*/  BSYNC.RECONVERGENT B2 ;  /* 0x0000000000027941 */ /* 0x000fea0003800200 */
.L_x_36:
[----:B------:R-:W-:Y:S05]  /*0560*/  @!P1 BRA `(.L_x_35) ;  /* 0x0000000000d49947 */ /* 0x000fea0003800000 */
[----:B------:R-:W-:Y:S01]  /*0570*/  ISETP.GE.U32.AND P0, PT, R22, 0x8, PT ;  /* 0x000000081600780c */ /* 0x000fe20003f06070 */
[----:B------:R-:W-:Y:S01]  /*0580*/  BSSY.RECONVERGENT B2, `(.L_x_39) ;  /* 0x0000017000027945 */ /* 0x000fe20003800200 */
[----:B------:R-:W-:-:S04]  /*0590*/  LOP3.LUT R11, R8, 0x7, RZ, 0xc0, !PT ;  /* 0x00000007080b7812 */ /* 0x000fc800078ec0ff */
[----:B------:R-:W-:-:S07]  /*05a0*/  ISETP.NE.AND P1, PT, R11, RZ, PT ;  /* 0x000000ff0b00720c */ /* 0x000fce0003f25270 */
[----:B------:R-:W-:Y:S06]  /*05b0*/  @!P0 BRA `(.L_x_40) ;  /* 0x00000000004c8947 */ /* 0x000fec0003800000 */
[----:B------:R-:W0:Y:S02]  /*05c0*/  LDC.64 R2, c[0x0][0x380] ;  /* 0x0000e000ff027b82 */ /* 0x000e240000000a00 */
[----:B0-----:R-:W-:-:S05]  /*05d0*/  IMAD.WIDE R2, R7, 0x4, R2 ;  /* 0x0000000407027825 */ /* 0x001fca00078e0202 */
        /* <DEDUP_REMOVED lines=17> */
.L_x_40:
[----:B------:R-:W-:Y:S05]  /*06f0*/  BSYNC.RECONVERGENT B2 ;  /* 0x0000000000027941 */ /* 0x000fea0003800200 */
.L_x_39:
        /* <DEDUP_REMOVED lines=17> */
.L_x_42:
[----:B------:R-:W-:Y:S05]  /*0810*/  BSYNC.RECONVERGENT B2 ;  /* 0x0000000000027941 */ /* 0x000fea0003800200 */
.L_x_41:
[----:B------:R-:W-:Y:S05]  /*0820*/  @!P1 BRA `(.L_x_35) ;  /* 0x0000000000249947 */ /* 0x000fea0003800000 */
[----:B------:R-:W0:Y:S01]  /*0830*/  LDC.64 R8, c[0x0][0x380] ;  /* 0x0000e000ff087b82 */ /* 0x000e220000000a00 */
[----:B------:R-:W-:-:S07]  /*0840*/  IMAD.MOV R10, RZ, RZ, -R10 ;  /* 0x000000ffff0a7224 */ /* 0x000fce00078e0a0a */
.L_x_43:
[----:B0-----:R-:W-:-:S06]  /*0850*/  IMAD.WIDE R2, R7, 0x4, R8 ;  /* 0x0000000407027825 */ /* 0x001fcc00078e0208 */
[----:B------:R-:W2:Y:S01]  /*0860*/  LDG.E R3, desc[UR6][R2.64] ;  /* 0x0000000602037981 */ /* 0x000ea2000c1e1900 */
[----:B------:R-:W-:Y:S01]  /*0870*/  IADD3 R10, PT, PT, R10, 0x1, RZ ;  /* 0x000000010a0a7810 */ /* 0x000fe20007ffe0ff */
[----:B------:R-:W-:-:S03]  /*0880*/  VIADD R7, R7, 0x100 ;  /* 0x0000010007077836 */ /* 0x000fc60000000000 */
[----:B------:R-:W-:Y:S01]  /*0890*/  ISETP.NE.AND P0, PT, R10, RZ, PT ;  /* 0x000000ff0a00720c */ /* 0x000fe20003f05270 */
[----:B--2--5:R-:W-:-:S12]  /*08a0*/  FADD R6, R3, R6 ;  /* 0x0000000603067221 */ /* 0x024fd80000000000 */
[----:B------:R-:W-:Y:S05]  /*08b0*/  @P0 BRA `(.L_x_43) ;  /* 0xfffffffc00e40947 */ /* 0x000fea000383ffff */
.L_x_35:
[----:B------:R-:W-:Y:S05]  /*08c0*/  BSYNC.RECONVERGENT B1 ;  /* 0x0000000000017941 */ /* 0x000fea0003800200 */
.L_x_34:
[----:B------:R-:W-:Y:S02]  /*08d0*/  ISETP.GE.U32.AND P0, PT, R4, 0x100, PT ;  /* 0x000001000400780c */ /* 0x000fe40003f06070 */
[----:B-----5:R-:W-:Y:S02]  /*08e0*/  MOV R9, R6 ;  /* 0x0000000600097202 */ /* 0x020fe40000000f00 */
[----:B------:R-:W-:-:S13]  /*08f0*/  ISETP.GE.U32.AND.EX P0, PT, R0, RZ, PT, P0 ;  /* 0x000000ff0000720c */ /* 0x000fda0003f06100 */
[----:B------:R-:W-:Y:S05]  /*0900*/  @!P0 BRA `(.L_x_44) ;  /* 0x0000000000ac8947 */ /* 0x000fea0003800000 */
[----:B------:R-:W1:Y:S01]  /*0910*/  S2R R6, SR_LANEID ;  /* 0x0000000000067919 */ /* 0x000e620000000000 */
[----:B------:R-:W-:Y:S01]  /*0920*/  ISETP.NE.AND P5, PT, R5, RZ, PT ;  /* 0x000000ff0500720c */ /* 0x000fe20003fa5270 */
[----:B------:R-:W2:Y:S02]  /*0930*/  SHFL.DOWN PT, R0, R9, 0x1, 0x1f ;  /* 0x08201f0009007f89 */ /* 0x000ea400000e0000 */
[----:B--2---:R-:W-:Y:S01]  /*0940*/  FADD R0, R0, R9 ;  /* 0x0000000900007221 */ /* 0x004fe20000000000 */
[C---:B-1----:R-:W-:Y:S02]  /*0950*/  ISETP.GT.AND P0, PT, R6.reuse, 0x1e, PT ;  /* 0x0000001e0600780c */ /* 0x042fe40003f04270 */
[C---:B------:R-:W-:Y:S02]  /*0960*/  ISETP.NE.AND P1, PT, R6.reuse, RZ, PT ;  /* 0x000000ff0600720c */ /* 0x040fe40003f25270 */
[----:B------:R-:W-:Y:S02]  /*0970*/  FSEL R0, R9, R0, P0 ;  /* 0x0000000009007208 */ /* 0x000fe40000000000 */
[----:B------:R-:W-:-:S03]  /*0980*/  ISETP.GT.AND P0, PT, R6, 0x1d, PT ;  /* 0x0000001d0600780c */ /* 0x000fc60003f04270 */
[----:B0-----:R-:W0:Y:S06]  /*0990*/  SHFL.DOWN PT, R3, R0, 0x2, 0x1f ;  /* 0x08401f0000037f89 */ /* 0x001e2c00000e0000 */
[----:B------:R-:W1:Y:S01]  /*09a0*/  @!P1 S2R R7, SR_CgaCtaId ;  /* 0x0000000000079919 */ /* 0x000e620000008800 */
[----:B------:R-:W-:Y:S02]  /*09b0*/  @!P1 MOV R4, 0x400 ;  /* 0x0000040000049802 */ /* 0x000fe40000000f00 */
[----:B------:R-:W-:-:S04]  /*09c0*/  @!P1 SHF.R.U32.HI R2, RZ, 0x3, R5 ;  /* 0x00000003ff029819 */ /* 0x000fc80000011605 */
[----:B------:R-:W-:Y:S01]  /*09d0*/  @!P1 LOP3.LUT R2, R2, 0x7c, RZ, 0xc0, !PT ;  /* 0x0000007c02029812 */ /* 0x000fe200078ec0ff */
[----:B0-----:R-:W-:Y:S01]  /*09e0*/  @!P0 FADD R0, R0, R3 ;  /* 0x0000000300008221 */ /* 0x001fe20000000000 */
[----:B------:R-:W-:-:S04]  /*09f0*/  ISETP.GT.AND P0, PT, R6, 0x1b, PT ;  /* 0x0000001b0600780c */ /* 0x000fc80003f04270 */
[----:B------:R-:W0:Y:S01]  /*0a00*/  SHFL.DOWN PT, R3, R0, 0x4, 0x1f ;  /* 0x08801f0000037f89 */ /* 0x000e2200000e0000 */
[----:B-1----:R-:W-:-:S05]  /*0a10*/  @!P1 LEA R7, R7, R4, 0x18 ;  /* 0x0000000407079211 */ /* 0x002fca00078ec0ff */
[----:B------:R-:W-:-:S03]  /*0a20*/  @!P1 IMAD.IADD R2, R2, 0x1, R7 ;  /* 0x0000000102029824 */ /* 0x000fc600078e0207 */
[----:B0-----:R-:W-:Y:S01]  /*0a30*/  @!P0 FADD R0, R0, R3 ;  /* 0x0000000300008221 */ /* 0x001fe20000000000 */
[----:B------:R-:W-:-:S04]  /*0a40*/  ISETP.GT.AND P0, PT, R6, 0x17, PT ;  /* 0x000000170600780c */ /* 0x000fc80003f04270 */
[----:B------:R-:W0:Y:S09]  /*0a50*/  SHFL.DOWN PT, R3, R0, 0x8, 0x1f ;  /* 0x09001f0000037f89 */ /* 0x000e3200000e0000 */
[----:B0-----:R-:W-:Y:S01]  /*0a60*/  @!P0 FADD R0, R0, R3 ;  /* 0x0000000300008221 */ /* 0x001fe20000000000 */
[----:B------:R-:W-:-:S04]  /*0a70*/  ISETP.GT.AND P0, PT, R6, 0xf, PT ;  /* 0x0000000f0600780c */ /* 0x000fc80003f04270 */
[----:B------:R-:W0:Y:S02]  /*0a80*/  SHFL.DOWN PT, R3, R0, 0x10, 0x1f ;  /* 0x0a001f0000037f89 */ /* 0x000e2400000e0000 */
[----:B0-----:R-:W-:-:S05]  /*0a90*/  FADD R3, R0, R3 ;  /* 0x0000000300037221 */ /* 0x001fca0000000000 */
[----:B------:R1:W-:Y:S01]  /*0aa0*/  @!P1 STS [R2+0x8], R3 ;  /* 0x0000080302009388 */ /* 0x0003e20000000800 */
[----:B------:R-:W-:Y:S01]  /*0ab0*/  FSEL R8, R0, R3, P0 ;  /* 0x0000000300087208 */ /* 0x000fe20000000000 */
[----:B------:R-:W-:Y:S06]  /*0ac0*/  BAR.SYNC.DEFER_BLOCKING 0x0 ;  /* 0x0000000000007b1d */ /* 0x000fec0000010000 */
[----:B------:R-:W-:Y:S05]  /*0ad0*/  @P5 BRA `(.L_x_45) ;  /* 0x0000001400545947 */ /* 0x000fea0003800000 */
[----:B------:R-:W0:Y:S01]  /*0ae0*/  S2UR UR5, SR_CgaCtaId ;  /* 0x00000000000579c3 */ /* 0x000e220000008800 */
[----:B------:R-:W-:Y:S02]  /*0af0*/  UMOV UR4, 0x400 ;  /* 0x0000040000047882 */ /* 0x000fe40000000000 */
[----:B0-----:R-:W-:-:S09]  /*0b00*/  ULEA UR4, UR5, UR4, 0x18 ;  /* 0x0000000405047291 */ /* 0x001fd2000f8ec0ff */
[----:B-1----:R-:W0:Y:S04]  /*0b10*/  LDS R3, [UR4+0xc] ;  /* 0x00000c04ff037984 */ /* 0x002e280008000800 */
        /* <DEDUP_REMOVED lines=10> */
.L_x_44:
[----:B------:R-:W1:Y:S01]  /*0bc0*/  S2R R8, SR_LANEID ;  /* 0x0000000000087919 */ /* 0x000e620000000000 */
[C---:B0-----:R-:W-:Y:S02]  /*0bd0*/  LOP3.LUT R2, R5.reuse, 0x3e0, RZ, 0xc0, !PT ;  /* 0x000003e005027812 */ /* 0x041fe400078ec0ff */
[----:B------:R-:W-:Y:S02]  /*0be0*/  ISETP.NE.AND P5, PT, R5, RZ, PT ;  /* 0x000000ff0500720c */ /* 0x000fe40003fa5270 */
[----:B------:R-:W-:Y:S02]  /*0bf0*/  LOP3.LUT R7, RZ, R2, RZ, 0x33, !PT ;  /* 0x00000002ff077212 */ /* 0x000fe400078e33ff */
[----:B------:R-:W-:-:S03]  /*0c00*/  IADD3 R3, PT, PT, R2, 0x20, RZ ;  /* 0x0000002002037810 */ /* 0x000fc60007ffe0ff */
[----:B------:R-:W-:Y:S01]  /*0c10*/  IMAD.IADD R7, R7, 0x1, R4 ;  /* 0x0000000107077824 */ /* 0x000fe200078e0204 */
[----:B------:R-:W-:-:S04]  /*0c20*/  ISETP.GT.U32.AND P0, PT, R3, R4, PT ;  /* 0x000000040300720c */ /* 0x000fc80003f04070 */
[----:B------:R-:W-:-:S05]  /*0c30*/  SEL R7, R7, 0x1f, P0 ;  /* 0x0000001f07077807 */ /* 0x000fca0000000000 */
[----:B------:R-:W0:Y:S01]  /*0c40*/  SHFL.DOWN PT, R2, R9, 0x1, R7 ;  /* 0x0820000009027989 */ /* 0x000e2200000e0007 */
[C---:B-1----:R-:W-:Y:S02]  /*0c50*/  ISETP.GE.AND P0, PT, R8.reuse, R7, PT ;  /* 0x000000070800720c */ /* 0x042fe40003f06270 */
[C---:B------:R-:W-:Y:S02]  /*0c60*/  IADD3 R6, PT, PT, R8.reuse, 0x2, RZ ;  /* 0x0000000208067810 */ /* 0x040fe40007ffe0ff */
[----:B------:R-:W-:-:S09]  /*0c70*/  ISETP.NE.AND P1, PT, R8, RZ, PT ;  /* 0x000000ff0800720c */ /* 0x000fd20003f25270 */
[----:B0-----:R-:W-:Y:S01]  /*0c80*/  @!P0 FADD R9, R2, R9 ;  /* 0x0000000902098221 */ /* 0x001fe20000000000 */
[----:B------:R-:W-:Y:S01]  /*0c90*/  ISETP.GT.AND P0, PT, R6, R7, PT ;  /* 0x000000070600720c */ /* 0x000fe20003f04270 */
[----:B------:R-:W-:Y:S02]  /*0ca0*/  VIADD R6, R8, 0x4 ;  /* 0x0000000408067836 */ /* 0x000fe40000000000 */
[----:B------:R-:W0:Y:S01]  /*0cb0*/  @!P1 S2R R11, SR_CgaCtaId ;  /* 0x00000000000b9919 */ /* 0x000e220000008800 */
[----:B------:R-:W-:Y:S01]  /*0cc0*/  @!P1 SHF.R.U32.HI R3, RZ, 0x3, R5 ;  /* 0x00000003ff039819 */ /* 0x000fe20000011605 */
[----:B------:R-:W1:Y:S03]  /*0cd0*/  SHFL.DOWN PT, R2, R9, 0x2, R7 ;  /* 0x0840000009027989 */ /* 0x000e6600000e0007 */
[----:B------:R-:W-:-:S05]  /*0ce0*/  @!P1 LOP3.LUT R3, R3, 0x7c, RZ, 0xc0, !PT ;  /* 0x0000007c03039812 */ /* 0x000fca00078ec0ff */
[----:B-1----:R-:W-:Y:S01]  /*0cf0*/  @!P0 FADD R9, R9, R2 ;  /* 0x0000000209098221 */ /* 0x002fe20000000000 */
[-C--:B------:R-:W-:Y:S02]  /*0d00*/  ISETP.GT.AND P0, PT, R6, R7.reuse, PT ;  /* 0x000000070600720c */ /* 0x080fe40003f04270 */
[----:B------:R-:W-:Y:S02]  /*0d10*/  IADD3 R6, PT, PT, R8, 0x8, RZ ;  /* 0x0000000808067810 */ /* 0x000fe40007ffe0ff */
[----:B------:R-:W1:Y:S09]  /*0d20*/  SHFL.DOWN PT, R2, R9, 0x4, R7 ;  /* 0x0880000009027989 */ /* 0x000e7200000e0007 */
[----:B-1----:R-:W-:Y:S01]  /*0d30*/  @!P0 FADD R9, R9, R2 ;  /* 0x0000000209098221 */ /* 0x002fe20000000000 */
[----:B------:R-:W-:Y:S01]  /*0d40*/  ISETP.GT.AND P0, PT, R6, R7, PT ;  /* 0x000000070600720c */ /* 0x000fe20003f04270 */
[----:B------:R-:W-:-:S03]  /*0d50*/  VIADD R6, R8, 0x10 ;  /* 0x0000001008067836 */ /* 0x000fc60000000000 */
[----:B------:R-:W1:Y:S09]  /*0d60*/  SHFL.DOWN PT, R2, R9, 0x8, R7 ;  /* 0x0900000009027989 */ /* 0x000e7200000e0007 */
[----:B-1----:R-:W-:Y:S01]  /*0d70*/  @!P0 FADD R9, R9, R2 ;  /* 0x0000000209098221 */ /* 0x002fe20000000000 */
[----:B------:R-:W-:-:S02]  /*0d80*/  ISETP.GT.AND P0, PT, R6, R7, PT ;  /* 0x000000070600720c */ /* 0x000fc40003f04270 */
[----:B------:R-:W-:Y:S02]  /*0d90*/  @!P1 MOV R6, 0x400 ;  /* 0x0000040000069802 */ /* 0x000fe40000000f00 */
[----:B------:R-:W1:Y:S02]  /*0da0*/  SHFL.DOWN PT, R2, R9, 0x10, R7 ;  /* 0x0a00000009027989 */ /* 0x000e6400000e0007 */
[----:B0-----:R-:W-:-:S04]  /*0db0*/  @!P1 LEA R6, R11, R6, 0x18 ;  /* 0x000000060b069211 */ /* 0x001fc800078ec0ff */
[----:B------:R-:W-:-:S03]  /*0dc0*/  @!P1 IADD3 R3, PT, PT, R3, R6, RZ ;  /* 0x0000000603039210 */ /* 0x000fc60007ffe0ff */
[----:B-1----:R-:W-:-:S04]  /*0dd0*/  @!P0 FADD R9, R9, R2 ;  /* 0x0000000209098221 */ /* 0x002fc80000000000 */
[----:B------:R-:W-:-:S05]  /*0de0*/  IMAD.MOV.U32 R8, RZ, RZ, R9 ;  /* 0x000000ffff087224 */ /* 0x000fca00078e0009 */
[----:B------:R0:W-:Y:S01]  /*0df0*/  @!P1 STS [R3+0x8], R8 ;  /* 0x0000080803009388 */ /* 0x0001e20000000800 */
[----:B------:R-:W-:Y:S06]  /*0e00*/  BAR.SYNC.DEFER_BLOCKING 0x0 ;  /* 0x0000000000007b1d */ /* 0x000fec0000010000 */
[----:B------:R-:W-:Y:S05]  /*0e10*/  @P5 BRA `(.L_x_45) ;  /* 0x0000001000845947 */ /* 0x000fea0003800000 */
[----:B------:R-:W1:Y:S01]  /*0e20*/  S2UR UR5, SR_CgaCtaId ;  /* 0x00000000000579c3 */ /* 0x000e620000008800 */
[----:B------:R-:W-:Y:S01]  /*0e30*/  UMOV UR4, 0x400 ;  /* 0x0000040000047882 */ /* 0x000fe20000000000 */
[C---:B------:R-:W-:Y:S02]  /*0e40*/  ISETP.GT.U32.AND P3, PT, R4.reuse, 0x20, PT ;  /* 0x000000200400780c */ /* 0x040fe40003f64070 */
[----:B------:R-:W-:Y:S02]  /*0e50*/  ISETP.GT.U32.AND P1, PT, R4, 0x40, PT ;  /* 0x000000400400780c */ /* 0x000fe40003f24070 */
[----:B------:R-:W-:Y:S02]  /*0e60*/  ISETP.GT.U32.AND.EX P3, PT, R0, RZ, PT, P3 ;  /* 0x000000ff0000720c */ /* 0x000fe40003f64130 */
[----:B------:R-:W-:Y:S02]  /*0e70*/  ISETP.GT.U32.AND P0, PT, R4, 0x60, PT ;  /* 0x000000600400780c */ /* 0x000fe40003f04070 */
[----:B------:R-:W-:-:S02]  /*0e80*/  ISETP.GT.U32.AND.EX P1, PT, R0, RZ, PT, P1 ;  /* 0x000000ff0000720c */ /* 0x000fc40003f24110 */
[----:B------:R-:W-:Y:S02]  /*0e90*/  ISETP.GT.U32.AND P2, PT, R4, 0x80, PT ;  /* 0x000000800400780c */ /* 0x000fe40003f44070 */
[----:B------:R-:W-:Y:S02]  /*0ea0*/  ISETP.GT.U32.AND.EX P0, PT, R0, RZ, PT, P0 ;  /* 0x000000ff0000720c */ /* 0x000fe40003f04100 */
[----:B------:R-:W-:Y:S02]  /*0eb0*/  ISETP.GT.U32.AND P4, PT, R4, 0xa0, PT ;  /* 0x000000a00400780c */ /* 0x000fe40003f84070 */
[C---:B------:R-:W-:Y:S02]  /*0ec0*/  ISETP.GT.U32.AND.EX P2, PT, R0.reuse, RZ, PT, P2 ;  /* 0x000000ff0000720c */ /* 0x040fe40003f44120 */
[----:B------:R-:W-:Y:S01]  /*0ed0*/  ISETP.GT.U32.AND.EX P4, PT, R0, RZ, PT, P4 ;  /* 0x000000ff0000720c */ /* 0x000fe20003f84140 */
[----:B-1----:R-:W-:-:S09]  /*0ee0*/  ULEA UR4, UR5, UR4, 0x18 ;  /* 0x0000000405047291 */ /* 0x002fd2000f8ec0ff */
[----:B0-----:R-:W0:Y:S04]  /*0ef0*/  LDS R3, [UR4+0xc] ;  /* 0x00000c04ff037984 */ /* 0x001e280008000800 */
[----:B------:R-:W1:Y:S04]  /*0f00*/  LDS.128 R12, [UR4+0x10] ;  /* 0x00001004ff0c7984 */ /* 0x000e680008000c00 */
[----:B------:R-:W2:Y:S01]  /*0f10*/  LDS.64 R6, [UR4+0x20] ;  /* 0x00002004ff067984 */ /* 0x000ea20008000a00 */
[----:B0-----:R-:W-:Y:S01]  /*0f20*/  @P3 FADD R8, R8, R3 ;  /* 0x0000000308083221 */ /* 0x001fe20000000000 */
[----:B------:R-:W-:-:S03]  /*0f30*/  ISETP.GT.U32.AND P3, PT, R4, 0xc0, PT ;  /* 0x000000c00400780c */ /* 0x000fc60003f64070 */
[----:B-1----:R-:W-:Y:S01]  /*0f40*/  @P1 FADD R8, R8, R12 ;  /* 0x0000000c08081221 */ /* 0x002fe20000000000 */
[----:B------:R-:W-:Y:S02]  /*0f50*/  ISETP.GT.U32.AND P1, PT, R4, 0xe0, PT ;  /* 0x000000e00400780c */ /* 0x000fe40003f24070 */
[----:B------:R-:W-:Y:S01]  /*0f60*/  ISETP.GT.U32.AND.EX P3, PT, R0, RZ, PT, P3 ;  /* 0x000000ff0000720c */ /* 0x000fe20003f64130 */
[----:B------:R-:W-:Y:S01]  /*0f70*/  @P0 FADD R8, R8, R13 ;  /* 0x0000000d08080221 */ /* 0x000fe20000000000 */
[----:B------:R-:W-:-:S03]  /*0f80*/  ISETP.GT.U32.AND.EX P1, PT, R0, RZ, PT, P1 ;  /* 0x000000ff0000720c */ /* 0x000fc60003f24110 */
[----:B------:R-:W-:-:S04]  /*0f90*/  @P2 FADD R8, R8, R14 ;  /* 0x0000000e08082221 */ /* 0x000fc80000000000 */
[----:B------:R-:W-:-:S04]  /*0fa0*/  @P4 FADD R8, R8, R15 ;  /* 0x0000000f08084221 */ /* 0x000fc80000000000 */
[----:B--2---:R-:W-:-:S04]  /*0fb0*/  @P3 FADD R8, R8, R6 ;  /* 0x0000000608083221 */ /* 0x004fc80000000000 */
[----:B------:R-:W-:Y:S01]  /*0fc0*/  @P1 FADD R8, R8, R7 ;  /* 0x0000000708081221 */ /* 0x000fe20000000000 */
[----:B------:R-:W-:Y:S06]  /*0fd0*/  BRA `(.L_x_45) ;  /* 0x0000001000147947 */ /* 0x000fec0003800000 */
.L_x_31:
[----:B------:R-:W0:Y:S01]  /*0fe0*/  S2R R8, SR_TID.X ;  /* 0x0000000000087919 */ /* 0x000e220000002100 */
[----:B------:R-:W0:Y:S02]  /*0ff0*/  LDC.64 R2, c[0x0][0x380] ;  /* 0x0000e000ff027b82 */ /* 0x000e240000000a00 */
[----:B0-----:R-:W-:-:S05]  /*1000*/  IMAD.WIDE.U32 R2, R8, 0x4, R2 ;  /* 0x0000000408027825 */ /* 0x001fca00078e0002 */
        /* <DEDUP_REMOVED lines=16> */
[----:B--2---:R-:W-:Y:S01]  /*1110*/  FADD R9, R9, R12 ;  /* 0x0000000c09097221 */ /* 0x004fe20000000000 */
[----:B---3--:R-:W-:Y:S01]  /*1120*/  FADD R14, R11, R14 ;  /* 0x0000000e0b0e7221 */ /* 0x008fe20000000000 */
[----:B------:R-:W-:-:S03]  /*1130*/  HFMA2 R11, -RZ, RZ, 0, 0.00048828125 ;  /* 0x00001000ff0b7431 */ /* 0x000fc600000001ff */
[----:B------:R-:W-:Y:S01]  /*1140*/  FADD R14, R9, R14 ;  /* 0x0000000e090e7221 */ /* 0x000fe20000000000 */
[----:B------:R-:W-:Y:S01]  /*1150*/  IADD3 R9, P1, PT, R4, -0x1000, RZ ;  /* 0xfffff00004097810 */ /* 0x000fe20007f3e0ff */
[----:B----4-:R-:W-:-:S03]  /*1160*/  FADD R13, R13, R16 ;  /* 0x000000100d0d7221 */ /* 0x010fc60000000000 */
[----:B------:R-:W-:Y:S02]  /*1170*/  ISETP.GE.U32.AND P0, PT, R9, 0x1000, PT ;  /* 0x000010000900780c */ /* 0x000fe40003f06070 */
[----:B------:R-:W-:-:S04]  /*1180*/  IADD3.X R12, PT, PT, R0, -0x1, RZ, P1, !PT ;  /* 0xffffffff000c7810 */ /* 0x000fc80000ffe4ff */
[----:B------:R-:W-:Y:S01]  /*1190*/  ISETP.GE.U32.AND.EX P0, PT, R12, RZ, PT, P0 ;  /* 0x000000ff0c00720c */ /* 0x000fe20003f06100 */
        /* <DEDUP_REMOVED lines=11> */
[----:B------:R-:W-:Y:S01]  /*1250*/  IMAD.MOV.U32 R13, RZ, RZ, RZ ;  /* 0x000000ffff0d7224 */ /* 0x000fe200078e00ff */
[----:B------:R-:W-:Y:S06]  /*1260*/  @!P0 BRA `(.L_x_46) ;  /* 0x0000000000c08947 */ /* 0x000fec0003800000 */
[----:B------:R-:W0:Y:S01]  /*1270*/  LDC.64 R4, c[0x0][0x390] ;  /* 0x0000e400ff047b82 */ /* 0x000e220000000a00 */
[----:B------:R-:W-:Y:S01]  /*1280*/  MOV R11, 0x1000 ;  /* 0x00001000000b7802 */ /* 0x000fe20000000f00 */
[----:B------:R-:W-:-:S07]  /*1290*/  IMAD.MOV.U32 R13, RZ, RZ, RZ ;  /* 0x000000ffff0d7224 */ /* 0x000fce00078e00ff */
.L_x_48:
[----:B------:R-:W-:-:S04]  /*12a0*/  LEA R6, P0, R11, R2, 0x2 ;  /* 0x000000020b067211 */ /* 0x000fc800078010ff */
[----:B------:R-:W-:-:S05]  /*12b0*/  LEA.HI.X R7, R11, R3, R13, 0x2, P0 ;  /* 0x000000030b077211 */ /* 0x000fca00000f140d */
[----:B------:R-:W2:Y:S04]  /*12c0*/  LDG.E R0, desc[UR6][R6.64+0x2400] ;  /* 0x0024000606007981 */ /* 0x000ea8000c1e1900 */
[----:B------:R-:W2:Y:S04]  /*12d0*/  LDG.E R15, desc[UR6][R6.64+0x2800] ;  /* 0x00280006060f7981 */ /* 0x000ea8000c1e1900 */
        /* <DEDUP_REMOVED lines=13> */
[----:B------:R0:W5:Y:S02]  /*13b0*/  LDG.E R20, desc[UR6][R6.64+0x3c00] ;  /* 0x003c000606147981 */ /* 0x000164000c1e1900 */
[----:B0-----:R-:W-:-:S04]  /*13c0*/  IADD3 R6, P1, PT, -R11, R4, RZ ;  /* 0x000000040b067210 */ /* 0x001fc80007f3e1ff */
[----:B------:R-:W-:Y:S01]  /*13d0*/  ISETP.GE.U32.AND P0, PT, R6, 0x1000, PT ;  /* 0x000010000600780c */ /* 0x000fe20003f06070 */
[----:B--2---:R-:W-:Y:S01]  /*13e0*/  FADD R15, R0, R15 ;  /* 0x0000000f000f7221 */ /* 0x004fe20000000000 */
[----:B------:R-:W-:-:S04]  /*13f0*/  MOV R0, R5 ;  /* 0x0000000500007202 */ /* 0x000fc80000000f00 */
[----:B------:R-:W-:Y:S01]  /*1400*/  IADD3.X R6, PT, PT, ~R13, R0, RZ, P1, !PT ;  /* 0x000000000d067210 */ /* 0x000fe20000ffe5ff */
[----:B---3--:R-:W-:-:S03]  /*1410*/  FADD R10, R27, R10 ;  /* 0x0000000a1b0a7221 */ /* 0x008fc60000000000 */
[----:B------:R-:W-:Y:S01]  /*1420*/  ISETP.GE.U32.AND.EX P0, PT, R6, RZ, PT, P0 ;  /* 0x000000ff0600720c */ /* 0x000fe20003f06100 */
[----:B----4-:R-:W-:-:S04]  /*1430*/  FADD R29, R26, R29 ;  /* 0x0000001d1a1d7221 */ /* 0x010fc80000000000 */
[----:B------:R-:W-:Y:S01]  /*1440*/  FADD R10, R10, R29 ;  /* 0x0000001d0a0a7221 */ /* 0x000fe20000000000 */
[----:B-----5:R-:W-:Y:S01]  /*1450*/  FADD R24, R24, R25 ;  /* 0x0000001918187221 */ /* 0x020fe20000000000 */
[----:B------:R-:W-:-:S04]  /*1460*/  FADD R23, R23, R22 ;  /* 0x0000001617177221 */ /* 0x000fc80000000000 */
[----:B------:R-:W-:Y:S01]  /*1470*/  FADD R23, R24, R23 ;  /* 0x0000001718177221 */ /* 0x000fe20000000000 */
[----:B------:R-:W-:-:S04]  /*1480*/  FADD R18, R18, R21 ;  /* 0x0000001512127221 */ /* 0x000fc80000000000 */
[----:B------:R-:W-:Y:S01]  /*1490*/  FADD R15, R18, R15 ;  /* 0x0000000f120f7221 */ /* 0x000fe20000000000 */
[----:B------:R-:W-:Y:S01]  /*14a0*/  FADD R14, R14, R17 ;  /* 0x000000110e0e7221 */ /* 0x000fe20000000000 */
[----:B------:R-:W-:-:S04]  /*14b0*/  FADD R19, R16, R19 ;  /* 0x0000001310137221 */ /* 0x000fc80000000000 */
[----:B------:R-:W-:Y:S01]  /*14c0*/  FADD R14, R14, R19 ;  /* 0x000000130e0e7221 */ /* 0x000fe20000000000 */
[----:B------:R-:W-:-:S03]  /*14d0*/  FADD R10, R10, R23 ;  /* 0x000000170a0a7221 */ /* 0x000fc60000000000 */
[----:B------:R-:W-:-:S04]  /*14e0*/  FADD R15, R15, R14 ;  /* 0x0000000e0f0f7221 */ /* 0x000fc80000000000 */
[----:B------:R-:W-:-:S04]  /*14f0*/  FADD R15, R10, R15 ;  /* 0x0000000f0a0f7221 */ /* 0x000fc80000000000 */
[----:B------:R-:W-:Y:S01]  /*1500*/  FADD R10, R20, R15 ;  /* 0x0000000f140a7221 */ /* 0x000fe20000000000 */
[----:B------:R-:W-:Y:S06]  /*1510*/  @!P0 BRA `(.L_x_47) ;  /* 0x00000008001c8947 */ /* 0x000fec0003800000 */
[----:B------:R-:W-:-:S05]  /*1520*/  IADD3 R11, P0, PT, R11, 0x1000, RZ ;  /* 0x000010000b0b7810 */ /* 0x000fca0007f1e0ff */
[----:B------:R-:W-:Y:S01]  /*1530*/  IMAD.X R13, RZ, RZ, R13, P0 ;  /* 0x000000ffff0d7224 */ /* 0x000fe200000e060d */
[----:B------:R-:W-:-:S04]  /*1540*/  ISETP.GT.U32.AND P0, PT, R11, R9, PT ;  /* 0x000000090b00720c */ /* 0x000fc80003f04070 */
[----:B------:R-:W-:-:S13]  /*1550*/  ISETP.GT.U32.AND.EX P0, PT, R13, R12, PT, P0 ;  /* 0x0000000c0d00720c */ /* 0x000fda0003f04100 */
[----:B------:R-:W-:Y:S05]  /*1560*/  @!P0 BRA `(.L_x_48) ;  /* 0xfffffffc004c8947 */ /* 0x000fea000383ffff */
.L_x_46:
[CC--:B------:R-:W-:Y:S01]  /*1570*/  IADD3 R3, PT, PT, -R11.reuse, R4.reuse, RZ ;  /* 0x000000040b037210 */ /* 0x0c0fe20007ffe1ff */
[----:B------:R-:W-:Y:S01]  /*1580*/  BSSY.RECONVERGENT B1, `(.L_x_47) ;  /* 0x0000080000017945 */ /* 0x000fe20003800200 */
[----:B------:R-:W-:Y:S02]  /*1590*/  ISETP.GE.U32.AND P1, PT, R11, R4, PT ;  /* 0x000000040b00720c */ /* 0x000fe40003f26070 */
[----:B------:R-:W-:-:S04]  /*15a0*/  ISETP.GE.AND P0, PT, R8, R3, PT ;  /* 0x000000030800720c */ /* 0x000fc80003f06270 */
[----:B------:R-:W-:-:S13]  /*15b0*/  ISETP.GE.U32.OR.EX P0, PT, R13, R0, P0, P1 ;  /* 0x000000000d00720c */ /* 0x000fda0000706510 */
[----:B------:R-:W-:Y:S05]  /*15c0*/  @P0 BRA `(.L_x_49) ;  /* 0x0000000400ec0947 */ /* 0x000fea0003800000 */
[----:B------:R-:W-:Y:S01]  /*15d0*/  LOP3.LUT R0, RZ, R8, RZ, 0x33, !PT ;  /* 0x00000008ff007212 */ /* 0x000fe200078e33ff */
[----:B------:R-:W-:Y:S03]  /*15e0*/  BSSY.RECONVERGENT B2, `(.L_x_50) ;  /* 0x0000038000027945 */ /* 0x000fe60003800200 */
[----:B------:R-:W-:-:S04]  /*15f0*/  IADD3 R0, PT, PT, -R11, R4, R0 ;  /* 0x000000040b007210 */ /* 0x000fc80007ffe100 */
[C---:B------:R-:W-:Y:S02]  /*1600*/  ISETP.GE.U32.AND P1, PT, R0.reuse, 0xf00, PT ;  /* 0x00000f000000780c */ /* 0x040fe40003f26070 */
[----:B------:R-:W-:Y:S02]  /*1610*/  LEA.HI R4, R0, 0x1, RZ, 0x18 ;  /* 0x0000000100047811 */ /* 0x000fe400078fc0ff */
[----:B------:R-:W-:Y:S02]  /*1620*/  MOV R0, R8 ;  /* 0x0000000800007202 */ /* 0x000fe40000000f00 */
[----:B------:R-:W-:-:S04]  /*1630*/  LOP3.LUT R24, R4, 0xf, RZ, 0xc0, !PT ;  /* 0x0000000f04187812 */ /* 0x000fc800078ec0ff */
[----:B------:R-:W-:-:S03]  /*1640*/  ISETP.NE.AND P0, PT, R24, RZ, PT ;  /* 0x000000ff1800720c */ /* 0x000fc60003f05270 */
[----:B------:R-:W-:Y:S10]  /*1650*/  @!P1 BRA `(.L_x_51) ;  /* 0x0000000000c09947 */ /* 0x000ff40003800000 */
[----:B------:R-:W0:Y:S01]  /*1660*/  LDCU.64 UR4, c[0x0][0x380] ;  /* 0x00007000ff0477ac */ /* 0x000e220008000a00 */
[----:B------:R-:W-:Y:S02]  /*1670*/  IADD3 R3, P1, PT, R8, R11, RZ ;  /* 0x0000000b08037210 */ /* 0x000fe40007f3e0ff */
[----:B------:R-:W-:-:S03]  /*1680*/  LOP3.LUT R9, R4, 0x1fffff0, RZ, 0xc0, !PT ;  /* 0x01fffff004097812 */ /* 0x000fc600078ec0ff */
[----:B------:R-:W-:Y:S01]  /*1690*/  IMAD.X R0, RZ, RZ, R13, P1 ;  /* 0x000000ffff007224 */ /* 0x000fe200008e060d */
[----:B------:R-:W-:Y:S02]  /*16a0*/  IADD3 R9, PT, PT, -R9, RZ, RZ ;  /* 0x000000ff09097210 */ /* 0x000fe40007ffe1ff */
[----:B0-----:R-:W-:-:S04]  /*16b0*/  LEA R2, P2, R3, UR4, 0x2 ;  /* 0x0000000403027c11 */ /* 0x001fc8000f8410ff */
[----:B------:R-:W-:Y:S02]  /*16c0*/  IADD3 R2, P1, PT, R2, 0x2000, RZ ;  /* 0x0000200002027810 */ /* 0x000fe40007f3e0ff */
[----:B------:R-:W-:Y:S02]  /*16d0*/  LEA.HI.X R3, R3, UR5, R0, 0x2, P2 ;  /* 0x0000000503037c11 */ /* 0x000fe400090f1400 */
[----:B------:R-:W-:-:S03]  /*16e0*/  MOV R0, R8 ;  /* 0x0000000800007202 */ /* 0x000fc60000000f00 */
[----:B------:R-:W-:-:S07]  /*16f0*/  IMAD.X R3, RZ, RZ, R3, P1 ;  /* 0x000000ffff037224 */ /* 0x000fce00008e0603 */
.L_x_52:
        /* <DEDUP_REMOVED lines=16> */
[----:B------:R-:W-:Y:S01]  /*1800*/  IADD3 R9, PT, PT, R9, 0x10, RZ ;  /* 0x0000001009097810 */ /* 0x000fe20007ffe0ff */
[----:B------:R-:W-:-:S03]  /*1810*/  VIADD R0, R0, 0x1000 ;  /* 0x0000100000007836 */ /* 0x000fc60000000000 */
[----:B------:R-:W-:Y:S02]  /*1820*/  ISETP.NE.AND P1, PT, R9, RZ, PT ;  /* 0x000000ff0900720c */ /* 0x000fe40003f25270 */
[----:B0-----:R-:W-:-:S04]  /*1830*/  IADD3 R2, P2, PT, R2, 0x4000, RZ ;  /* 0x0000400002027810 */ /* 0x001fc80007f5e0ff */
[----:B------:R-:W-:Y:S01]  /*1840*/  IADD3.X R3, PT, PT, RZ, R3, RZ, P2, !PT ;  /* 0x00000003ff037210 */ /* 0x000fe200017fe4ff */
        /* <DEDUP_REMOVED lines=17> */
.L_x_51:
[----:B------:R-:W-:Y:S05]  /*1960*/  BSYNC.RECONVERGENT B2 ;  /* 0x0000000000027941 */ /* 0x000fea0003800200 */
.L_x_50:
[----:B------:R-:W-:Y:S05]  /*1970*/  @!P0 BRA `(.L_x_49) ;  /* 0x0000000400008947 */ /* 0x000fea0003800000 */
[----:B------:R-:W-:Y:S01]  /*1980*/  ISETP.GE.U32.AND P0, PT, R24, 0x8, PT ;  /* 0x000000081800780c */ /* 0x000fe20003f06070 */
[----:B------:R-:W-:Y:S01]  /*1990*/  BSSY.RECONVERGENT B2, `(.L_x_53) ;  /* 0x000001a000027945 */ /* 0x000fe20003800200 */
[----:B------:R-:W-:-:S04]  /*19a0*/  LOP3.LUT R7, R4, 0x7, RZ, 0xc0, !PT ;  /* 0x0000000704077812 */ /* 0x000fc800078ec0ff */
[----:B------:R-:W-:-:S07]  /*19b0*/  ISETP.NE.AND P1, PT, R7, RZ, PT ;  /* 0x000000ff0700720c */ /* 0x000fce0003f25270 */
[----:B------:R-:W-:Y:S06]  /*19c0*/  @!P0 BRA `(.L_x_54) ;  /* 0x0000000000588947 */ /* 0x000fec0003800000 */
[----:B------:R-:W0:Y:S01]  /*19d0*/  LDCU.64 UR4, c[0x0][0x380] ;  /* 0x00007000ff0477ac */ /* 0x000e220008000a00 */
[----:B------:R-:W-:-:S04]  /*19e0*/  IADD3 R3, P0, PT, R0, R11, RZ ;  /* 0x0000000b00037210 */ /* 0x000fc80007f1e0ff */
[----:B------:R-:W-:Y:S02]  /*19f0*/  IADD3.X R6, PT, PT, RZ, R13, RZ, P0, !PT ;  /* 0x0000000dff067210 */ /* 0x000fe400007fe4ff */
[----:B0-----:R-:W-:-:S04]  /*1a00*/  LEA R2, P0, R3, UR4, 0x2 ;  /* 0x0000000403027c11 */ /* 0x001fc8000f8010ff */
        /* <DEDUP_REMOVED lines=9> */
[----:B------:R-:W-:Y:S01]  /*1aa0*/  IADD3 R0, PT, PT, R0, 0x800, RZ ;  /* 0x0000080000007810 */ /* 0x000fe20007ffe0ff */
        /* <DEDUP_REMOVED lines=8> */
.L_x_54:
[----:B------:R-:W-:Y:S05]  /*1b30*/  BSYNC.RECONVERGENT B2 ;  /* 0x0000000000027941 */ /* 0x000fea0003800200 */
.L_x_53:
[----:B------:R-:W-:Y:S05]  /*1b40*/  @!P1 BRA `(.L_x_49) ;  /* 0x00000000008c9947 */ /* 0x000fea0003800000 */
[----:B------:R-:W-:Y:S01]  /*1b50*/  ISETP.GE.U32.AND P0, PT, R7, 0x4, PT ;  /* 0x000000040700780c */ /* 0x000fe20003f06070 */
[----:B------:R-:W-:Y:S01]  /*1b60*/  BSSY.RECONVERGENT B2, `(.L_x_55) ;  /* 0x0000012000027945 */ /* 0x000fe20003800200 */
[----:B------:R-:W-:-:S04]  /*1b70*/  LOP3.LUT R6, R4, 0x3, RZ, 0xc0, !PT ;  /* 0x0000000304067812 */ /* 0x000fc800078ec0ff */
[----:B------:R-:W-:-:S07]  /*1b80*/  ISETP.NE.AND P1, PT, R6, RZ, PT ;  /* 0x000000ff0600720c */ /* 0x000fce0003f25270 */
[----:B------:R-:W-:Y:S06]  /*1b90*/  @!P0 BRA `(.L_x_56) ;  /* 0x0000000000388947 */ /* 0x000fec0003800000 */
[----:B------:R-:W0:Y:S01]  /*1ba0*/  LDCU.64 UR4, c[0x0][0x380] ;  /* 0x00007000ff0477ac */ /* 0x000e220008000a00 */
[----:B------:R-:W-:-:S05]  /*1bb0*/  IADD3 R3, P0, PT, R0, R11, RZ ;  /* 0x0000000b00037210 */ /* 0x000fca0007f1e0ff */
[----:B------:R-:W-:Y:S01]  /*1bc0*/  IMAD.X R4, RZ, RZ, R13, P0 ;  /* 0x000000ffff047224 */ /* 0x000fe200000e060d */
[----:B0-----:R-:W-:-:S04]  /*1bd0*/  LEA R2, P0, R3, UR4, 0x2 ;  /* 0x0000000403027c11 */ /* 0x001fc8000f8010ff */
[----:B------:R-:W-:-:S05]  /*1be0*/  LEA.HI.X R3, R3, UR5, R4, 0x2, P0 ;  /* 0x0000000503037c11 */ /* 0x000fca00080f1404 */
[----:B------:R-:W2:Y:S04]  /*1bf0*/  LDG.E R5, desc[UR6][R2.64] ;  /* 0x0000000602057981 */ /* 0x000ea8000c1e1900 */
[----:B------:R-:W3:Y:S04]  /*1c00*/  LDG.E R4, desc[UR6][R2.64+0x400] ;  /* 0x0004000602047981 */ /* 0x000ee8000c1e1900 */
[----:B------:R-:W4:Y:S04]  /*1c10*/  LDG.E R7, desc[UR6][R2.64+0x800] ;  /* 0x0008000602077981 */ /* 0x000f28000c1e1900 */
[----:B------:R-:W5:Y:S01]  /*1c20*/  LDG.E R9, desc[UR6][R2.64+0xc00] ;  /* 0x000c000602097981 */ /* 0x000f62000c1e1900 */
[----:B------:R-:W-:Y:S01]  /*1c30*/  IADD3 R0, PT, PT, R0, 0x400, RZ ;  /* 0x0000040000007810 */ /* 0x000fe20007ffe0ff */
[----:B--2---:R-:W-:-:S04]  /*1c40*/  FADD R5, R10, R5 ;  /* 0x000000050a057221 */ /* 0x004fc80000000000 */
[----:B---3--:R-:W-:-:S04]  /*1c50*/  FADD R4, R5, R4 ;  /* 0x0000000405047221 */ /* 0x008fc80000000000 */
[----:B----4-:R-:W-:-:S04]  /*1c60*/  FADD R4, R4, R7 ;  /* 0x0000000704047221 */ /* 0x010fc80000000000 */
[----:B-----5:R-:W-:-:S07]  /*1c70*/  FADD R10, R4, R9 ;  /* 0x00000009040a7221 */ /* 0x020fce0000000000 */
.L_x_56:
[----:B------:R-:W-:Y:S05]  /*1c80*/  BSYNC.RECONVERGENT B2 ;  /* 0x0000000000027941 */ /* 0x000fea0003800200 */
.L_x_55:
[----:B------:R-:W-:Y:S05]  /*1c90*/  @!P1 BRA `(.L_x_49) ;  /* 0x0000000000389947 */ /* 0x000fea0003800000 */
[----:B------:R-:W0:Y:S01]  /*1ca0*/  LDCU.64 UR4, c[0x0][0x380] ;  /* 0x00007000ff0477ac */ /* 0x000e220008000a00 */
[----:B------:R-:W-:Y:S01]  /*1cb0*/  IADD3 R5, P0, PT, R0, R11, RZ ;  /* 0x0000000b00057210 */ /* 0x000fe20007f1e0ff */
[----:B------:R-:W-:-:S03]  /*1cc0*/  IMAD.MOV R0, RZ, RZ, -R6 ;  /* 0x000000ffff007224 */ /* 0x000fc600078e0a06 */
[----:B------:R-:W-:Y:S02]  /*1cd0*/  IADD3.X R4, PT, PT, RZ, R13, RZ, P0, !PT ;  /* 0x0000000dff047210 */ /* 0x000fe400007fe4ff */
[----:B0-----:R-:W-:-:S04]  /*1ce0*/  LEA R2, P1, R5, UR4, 0x2 ;  /* 0x0000000405027c11 */ /* 0x001fc8000f8210ff */
[----:B------:R-:W-:-:S09]  /*1cf0*/  LEA.HI.X R5, R5, UR5, R4, 0x2, P1 ;  /* 0x0000000505057c11 */ /* 0x000fd200088f1404 */
.L_x_57:
[----:B------:R-:W-:-:S06]  /*1d00*/  MOV R3, R5 ;  /* 0x0000000500037202 */ /* 0x000fcc0000000f00 */
[----:B------:R0:W2:Y:S01]  /*1d10*/  LDG.E R3, desc[UR6][R2.64] ;  /* 0x0000000602037981 */ /* 0x0000a2000c1e1900 */
[----:B------:R-:W-:-:S04]  /*1d20*/  IADD3 R0, PT, PT, R0, 0x1, RZ ;  /* 0x0000000100007810 */ /* 0x000fc80007ffe0ff */
[----:B------:R-:W-:Y:S02]  /*1d30*/  ISETP.NE.AND P0, PT, R0, RZ, PT ;  /* 0x000000ff0000720c */ /* 0x000fe40003f05270 */
[----:B0-----:R-:W-:-:S05]  /*1d40*/  IADD3 R2, P1, PT, R2, 0x400, RZ ;  /* 0x0000040002027810 */ /* 0x001fca0007f3e0ff */
[----:B------:R-:W-:Y:S02]  /*1d50*/  IMAD.X R5, RZ, RZ, R5, P1 ;  /* 0x000000ffff057224 */ /* 0x000fe400008e0605 */
[----:B--2---:R-:W-:-:S04]  /*1d60*/  FADD R10, R3, R10 ;  /* 0x0000000a030a7221 */ /* 0x004fc80000000000 */
[----:B------:R-:W-:Y:S05]  /*1d70*/  @P0 BRA `(.L_x_57) ;  /* 0xfffffffc00e00947 */ /* 0x000fea000383ffff */
.L_x_49:
[----:B------:R-:W-:Y:S05]  /*1d80*/  BSYNC.RECONVERGENT B1 ;  /* 0x0000000000017941 */ /* 0x000fea0003800200 */
.L_x_47:
[----:B------:R-:W0:Y:S01]  /*1d90*/  S2R R6, SR_LANEID ;  /* 0x0000000000067919 */ /* 0x000e220000000000 */
[----:B------:R-:W-:Y:S02]  /*1da0*/  MOV R3, R10 ;  /* 0x0000000a00037202 */ /* 0x000fe40000000f00 */
[----:B------:R-:W-:-:S03]  /*1db0*/  ISETP.NE.AND P5, PT, R8, RZ, PT ;  /* 0x000000ff0800720c */ /* 0x000fc60003fa5270 */
[----:B------:R-:W1:Y:S01]  /*1dc0*/  SHFL.DOWN PT, R0, R3, 0x1, 0x1f ;  /* 0x08201f0003007f89 */ /* 0x000e6200000e0000 */
[C---:B0-----:R-:W-:Y:S02]  /*1dd0*/  ISETP.GT.AND P0, PT, R6.reuse, 0x1e, PT ;  /* 0x0000001e0600780c */ /* 0x041fe40003f04270 */
[----:B------:R-:W-:-:S11]  /*1de0*/  ISETP.NE.AND P1, PT, R6, RZ, PT ;  /* 0x000000ff0600720c */ /* 0x000fd60003f25270 */
[----:B-1----:R-:W-:Y:S01]  /*1df0*/  @!P0 FADD R3, R0, R3 ;  /* 0x0000000300038221 */ /* 0x002fe20000000000 */
[----:B------:R-:W-:Y:S01]  /*1e00*/  ISETP.GT.AND P0, PT, R6, 0x1d, PT ;  /* 0x0000001d0600780c */ /* 0x000fe20003f04270 */
[----:B------:R-:W0:Y:S01]  /*1e10*/  @!P1 S2R R5, SR_CgaCtaId ;  /* 0x0000000000059919 */ /* 0x000e220000008800 */
[----:B------:R-:W-:Y:S02]  /*1e20*/  @!P1 MOV R4, 0x400 ;  /* 0x0000040000049802 */ /* 0x000fe40000000f00 */
[----:B------:R-:W-:Y:S01]  /*1e30*/  @!P1 SHF.R.U32.HI R2, RZ, 0x3, R8 ;  /* 0x00000003ff029819 */ /* 0x000fe20000011608 */
        /* <DEDUP_REMOVED lines=31> */
.L_x_45:
[----:B------:R-:W-:Y:S05]  /*2030*/  BSYNC.RECONVERGENT B0 ;  /* 0x0000000000007941 */ /* 0x000fea0003800200 */
.L_x_30:
[----:B------:R-:W-:Y:S05]  /*2040*/  @P5 EXIT ;  /* 0x000000000000594d */ /* 0x000fea0003800000 */
[----:B01----:R-:W0:Y:S01]  /*2050*/  LDC.64 R2, c[0x0][0x388] ;  /* 0x0000e200ff027b82 */ /* 0x003e220000000a00 */
[----:B------:R-:W2:Y:S02]  /*2060*/  LDCU UR4, c[0x0][0x39c] ;  /* 0x00007380ff0477ac */ /* 0x000ea40008000800 */
[----:B--2---:R-:W-:-:S05]  /*2070*/  FADD R5, R8, UR4 ;  /* 0x0000000408057e21 */ /* 0x004fca0008000000 */
[----:B0-----:R-:W-:Y:S01]  /*2080*/  STG.E desc[UR6][R2.64], R5 ;  /* 0x0000000502007986 */ /* 0x001fe2000c101906 */
[----:B------:R-:W-:Y:S05]  /*2090*/  EXIT ;  /* 0x000000000000794d */ /* 0x000fea0003800000 */
.L_x_58:
        /* <DEDUP_REMOVED lines=14> */
.L_x_513:


//--------------------- .text._ZN3cub18CUB_300001_SM_10006detail6reduce18DeviceReduceKernelINS2_10policy_hubIfjN4cuda3std3__44plusIfEEE10Policy1000EN6thrust24THRUST_300001_SM_1000_NS6detail15normal_iteratorINSD_10device_ptrIfEEEEjS9_fNS7_10__identityEEEvT0_PT3_T1_NS0_13GridEvenShareISN_EET2_T4_ --------------------------
	.section	.text._ZN3cub18CUB_300001_SM_10006detail6reduce18DeviceReduceKernelINS2_10policy_hubIfjN4cuda3std3__44plusIfEEE10Policy1000EN6thrust24THRUST_300001_SM_1000_NS6detail15normal_iteratorINSD_10device_ptrIfEEEEjS9_fNS7_10__identityEEEvT0_PT3_T1_NS0_13GridEvenShareISN_EET2_T4_,"ax",@progbits
	.align	128
        .global         _ZN3cub18CUB_300001_SM_10006detail6reduce18DeviceReduceKernelINS2_10policy_hubIfjN4cuda3std3__44plusIfEEE10Policy1000EN6thrust24THRUST_300001_SM_1000_NS6detail15normal_iteratorINSD_10device_ptrIfEEEEjS9_fNS7_10__identityEEEvT0_PT3_T1_NS0_13GridEvenShareISN_EET2_T4_
        .type           _ZN3cub18CUB_300001_SM_10006detail6reduce18DeviceReduceKernelINS2_10policy_hubIfjN4cuda3std3__44plusIfEEE10Policy1000EN6thrust24THRUST_300001_SM_1000_NS6detail15normal_iteratorINSD_10device_ptrIfEEEEjS9_fNS7_10__identityEEEvT0_PT3_T1_NS0_13GridEvenShareISN_EET2_T4_,@function
        .size           _ZN3cub18CUB_300001_SM_10006detail6reduce18DeviceReduceKernelINS2_10policy_hubIfjN4cuda3std3__44plusIfEEE10Policy1000EN6thrust24THRUST_300001_SM_1000_NS6detail15normal_iteratorINSD_10device_ptrIfEEEEjS9_fNS7_10__identityEEEvT0_PT3_T1_NS0_13GridEvenShareISN_EET2_T4_,(.L_x_514 - _ZN3cub18CUB_300001_SM_10006detail6reduce18DeviceReduceKernelINS2_10policy_hubIfjN4cuda3std3__44plusIfEEE10Policy1000EN6thrust24THRUST_300001_SM_1000_NS6detail15normal_iteratorINSD_10device_ptrIfEEEEjS9_fNS7_10__identityEEEvT0_PT3_T1_NS0_13GridEvenShareISN_EET2_T4_)
        .other          _ZN3cub18CUB_300001_SM_10006detail6reduce18DeviceReduceKernelINS2_10policy_hubIfjN4cuda3std3__44plusIfEEE10Policy1000EN6thrust24THRUST_300001_SM_1000_NS6detail15normal_iteratorINSD_10device_ptrIfEEEEjS9_fNS7_10__identityEEEvT0_PT3_T1_NS0_13GridEvenShareISN_EET2_T4_,@"STO_CUDA_ENTRY STV_DEFAULT"
_ZN3cub18CUB_300001_SM_10006detail6reduce18DeviceReduceKernelINS2_10policy_hubIfjN4cuda3std3__44plusIfEEE10Policy1000EN6thrust24THRUST_300001_SM_1000_NS6detail15normal_iteratorINSD_10device_ptrIfEEEEjS9_fNS7_10__identityEEEvT0_PT3_T1_NS0_13GridEvenShareISN_EET2_T4_:
.text._ZN3cub18CUB_300001_SM_10006detail6reduce18DeviceReduceKernelINS2_10policy_hubIfjN4cuda3std3__44plusIfEEE10Policy1000EN6thrust24THRUST_300001_SM_1000_NS6detail15normal_iteratorINSD_10device_ptrIfEEEEjS9_fNS7_10__identityEEEvT0_PT3_T1_NS0_13GridEvenShareISN_EET2_T4_:
[----:B------:R-:W-:Y:S01]  /*0000*/  LDC R1, c[0x0][0x37c] ;  /* 0x0000df00ff017b82 */ /* 0x000fe20000000800 */
[----:B------:R-:W0:Y:S07]  /*0010*/  S2R R3, SR_CTAID.X ;  /* 0x0000000000037919 */ /* 0x000e2e0000002500 */
[----:B------:R-:W1:Y:S01]  /*0020*/  LDC.64 R6, c[0x0][0x3a8] ;  /* 0x0000ea00ff067b82 */ /* 0x000e620000000a00 */
[----:B------:R-:W2:Y:S01]  /*0030*/  LDCU.64 UR6, c[0x0][0x358] ;  /* 0x00006b00ff0677ac */ /* 0x000ea20008000a00 */
[----:B------:R-:W-:Y:S01]  /*0040*/  BSSY.RECONVERGENT B0, `(.L_x_59) ;  /* 0x000027a000007945 */ /* 0x000fe20003800200 */
[----:B-1----:R-:W-:Y:S01]  /*0050*/  SHF.L.U32 R13, R7, 0xd, RZ ;  /* 0x0000000d070d7819 */ /* 0x002fe200000006ff */
[----:B0-----:R-:W-:-:S05]  /*0060*/  IMAD R0, R3, -0x2000, R6 ;  /* 0xffffe00003007824 */ /* 0x001fca00078e0206 */
[----:B------:R-:W-:-:S13]  /*0070*/  ISETP.GT.U32.AND P0, PT, R0, 0x1fff, PT ;  /* 0x00001fff0000780c */ /* 0x000fda0003f04070 */
[----:B--2---:R-:W-:Y:S05]  /*0080*/  @P0 BRA `(.L_x_60) ;  /* 0x0000001000d40947 */ /* 0x004fea0003800000 */
[----:B------:R-:W0:Y:S01]  /*0090*/  S2R R2, SR_TID.X ;  /* 0x0000000000027919 */ /* 0x000e220000002100 */
[----:B------:R-:W-:Y:S01]  /*00a0*/  BSSY.RECONVERGENT B1, `(.L_x_61) ;  /* 0x000000a000017945 */ /* 0x000fe20003800200 */
[----:B------:R-:W-:Y:S01]  /*00b0*/  HFMA2 R15, -RZ, RZ, 0, 0 ;  /* 0x00000000ff0f7431 */ /* 0x000fe200000001ff */
[----:B0-----:R-:W-:Y:S02]  /*00c0*/  ISETP.GE.U32.AND P0, PT, R2, R0, PT ;  /* 0x000000000200720c */ /* 0x001fe40003f06070 */
[----:B------:R-:W-:-:S11]  /*00d0*/  MOV R4, R2 ;  /* 0x0000000200047202 */ /* 0x000fd60000000f00 */
[----:B------:R-:W-:Y:S05]  /*00e0*/  @P0 BRA `(.L_x_62) ;  /* 0x0000000000140947 */ /* 0x000fea0003800000 */
[----:B------:R-:W0:Y:S01]  /*00f0*/  LDC.64 R8, c[0x0][0x380] ;  /* 0x0000e000ff087b82 */ /* 0x000e220000000a00 */
[----:B------:R-:W-:-:S05]  /*0100*/  LEA R5, R3, R2, 0xd ;  /* 0x0000000203057211 */ /* 0x000fca00078e68ff */
[----:B0-----:R-:W-:-:S05]  /*0110*/  IMAD.WIDE.U32 R8, R5, 0x4, R8 ;  /* 0x0000000405087825 */ /* 0x001fca00078e0008 */
[----:B------:R0:W5:Y:S01]  /*0120*/  LDG.E R15, desc[UR6][R8.64] ;  /* 0x00000006080f7981 */ /* 0x000162000c1e1900 */
[----:B------:R-:W-:-:S07]  /*0130*/  IADD3 R4, PT, PT, R2, 0x200, RZ ;  /* 0x0000020002047810 */ /* 0x000fce0007ffe0ff */
.L_x_62:
[----:B------:R-:W-:Y:S05]  /*0140*/  BSYNC.RECONVERGENT B1 ;  /* 0x0000000000017941 */ /* 0x000fea0003800200 */
.L_x_61:
[----:B------:R-:W-:Y:S01]  /*0150*/  ISETP.GE.U32.AND P0, PT, R4, R0, PT ;  /* 0x000000000400720c */ /* 0x000fe20003f06070 */
[----:B------:R-:W-:-:S12]  /*0160*/  BSSY.RECONVERGENT B1, `(.L_x_63) ;  /* 0x00000a5000017945 */ /* 0x000fd80003800200 */
[----:B------:R-:W-:Y:S05]  /*0170*/  @P0 BRA `(.L_x_64) ;  /* 0x00000008008c0947 */ /* 0x000fea0003800000 */
[----:B------:R-:W-:Y:S01]  /*0180*/  LOP3.LUT R5, RZ, R4, RZ, 0x33, !PT ;  /* 0x00000004ff057212 */ /* 0x000fe200078e33ff */
[----:B------:R-:W-:Y:S03]  /*0190*/  BSSY.RECONVERGENT B2, `(.L_x_65) ;  /* 0x0000053000027945 */ /* 0x000fe60003800200 */
[----:B------:R-:W-:-:S05]  /*01a0*/  IADD3 R6, PT, PT, R5, R6, RZ ;  /* 0x0000000605067210 */ /* 0x000fca0007ffe0ff */
[----:B------:R-:W-:-:S05]  /*01b0*/  IMAD R6, R3, -0x2000, R6 ;  /* 0xffffe00003067824 */ /* 0x000fca00078e0206 */
[C---:B------:R-:W-:Y:S02]  /*01c0*/  ISETP.GE.U32.AND P0, PT, R6.reuse, 0x1e00, PT ;  /* 0x00001e000600780c */ /* 0x040fe40003f06070 */
[----:B------:R-:W-:-:S04]  /*01d0*/  LEA.HI R5, R6, 0x1, RZ, 0x17 ;  /* 0x0000000106057811 */ /* 0x000fc800078fb8ff */
[----:B------:R-:W-:-:S07]  /*01e0*/  LOP3.LUT R6, R5, 0xf, RZ, 0xc0, !PT ;  /* 0x0000000f05067812 */ /* 0x000fce00078ec0ff */
[----:B------:R-:W-:Y:S05]  /*01f0*/  @!P0 BRA `(.L_x_66) ;  /* 0x0000000400308947 */ /* 0x000fea0003800000 */
[----:B------:R-:W-:Y:S01]  /*0200*/  LOP3.LUT R10, R5, 0xfffff0, RZ, 0xc0, !PT ;  /* 0x00fffff0050a7812 */ /* 0x000fe200078ec0ff */
[----:B------:R-:W-:Y:S01]  /*0210*/  BSSY.RECONVERGENT B3, `(.L_x_67) ;  /* 0x0000049000037945 */ /* 0x000fe20003800200 */
[----:B0-----:R-:W-:Y:S02]  /*0220*/  LOP3.LUT R9, R4, 0x1000, RZ, 0xfc, !PT ;  /* 0x0000100004097812 */ /* 0x001fe400078efcff */
[----:B------:R-:W-:Y:S02]  /*0230*/  LEA R4, R3, R4, 0xd ;  /* 0x0000000403047211 */ /* 0x000fe400078e68ff */
[----:B------:R-:W-:-:S07]  /*0240*/  IADD3 R10, PT, PT, -R10, RZ, RZ ;  /* 0x000000ff0a0a7210 */ /* 0x000fce0007ffe1ff */
.L_x_68:
[----:B------:R-:W0:Y:S02]  /*0250*/  LDC.64 R12, c[0x0][0x380] ;  /* 0x0000e000ff0c7b82 */ /* 0x000e240000000a00 */
[----:B0-----:R-:W-:-:S05]  /*0260*/  IMAD.WIDE.U32 R22, R4, 0x4, R12 ;  /* 0x0000000404167825 */ /* 0x001fca00078e000c */
[----:B------:R0:W2:Y:S01]  /*0270*/  LDG.E R8, desc[UR6][R22.64] ;  /* 0x0000000616087981 */ /* 0x0000a2000c1e1900 */
[C---:B------:R-:W-:Y:S02]  /*0280*/  IADD3 R25, PT, PT, R4.reuse, 0x200, RZ ;  /* 0x0000020004197810 */ /* 0x040fe40007ffe0ff */
[C---:B------:R-:W-:Y:S02]  /*0290*/  IADD3 R21, PT, PT, R4.reuse, 0x400, RZ ;  /* 0x0000040004157810 */ /* 0x040fe40007ffe0ff */
[C---:B------:R-:W-:Y:S01]  /*02a0*/  IADD3 R17, PT, PT, R4.reuse, 0x600, RZ ;  /* 0x0000060004117810 */ /* 0x040fe20007ffe0ff */
[----:B------:R-:W-:Y:S01]  /*02b0*/  IMAD.WIDE.U32 R24, R25, 0x4, R12 ;  /* 0x0000000419187825 */ /* 0x000fe200078e000c */
[----:B------:R-:W-:-:S03]  /*02c0*/  IADD3 R19, PT, PT, R4, 0x800, RZ ;  /* 0x0000080004137810 */ /* 0x000fc60007ffe0ff */
[--C-:B------:R-:W-:Y:S01]  /*02d0*/  IMAD.WIDE.U32 R20, R21, 0x4, R12.reuse ;  /* 0x0000000415147825 */ /* 0x100fe200078e000c */
[----:B------:R-:W3:Y:S01]  /*02e0*/  LDG.E R7, desc[UR6][R24.64] ;  /* 0x0000000618077981 */ /* 0x000ee2000c1e1900 */
[C---:B------:R-:W-:Y:S02]  /*02f0*/  IADD3 R11, PT, PT, R4.reuse, 0xa00, RZ ;  /* 0x00000a00040b7810 */ /* 0x040fe40007ffe0ff */
[--C-:B------:R-:W-:Y:S01]  /*0300*/  IMAD.WIDE.U32 R16, R17, 0x4, R12.reuse ;  /* 0x0000000411107825 */ /* 0x100fe200078e000c */
[----:B------:R1:W4:Y:S01]  /*0310*/  LDG.E R29, desc[UR6][R20.64] ;  /* 0x00000006141d7981 */ /* 0x000322000c1e1900 */
[C---:B------:R-:W-:Y:S02]  /*0320*/  IADD3 R14, PT, PT, R4.reuse, 0xc00, RZ ;  /* 0x00000c00040e7810 */ /* 0x040fe40007ffe0ff */
[--C-:B------:R-:W-:Y:S01]  /*0330*/  IMAD.WIDE.U32 R18, R19, 0x4, R12.reuse ;  /* 0x0000000413127825 */ /* 0x100fe200078e000c */
[----:B------:R1:W4:Y:S03]  /*0340*/  LDG.E R28, desc[UR6][R16.64] ;  /* 0x00000006101c7981 */ /* 0x000326000c1e1900 */
[----:B0-----:R-:W-:Y:S01]  /*0350*/  IMAD.WIDE.U32 R22, R11, 0x4, R12 ;  /* 0x000000040b167825 */ /* 0x001fe200078e000c */
[----:B------:R-:W4:Y:S01]  /*0360*/  LDG.E R27, desc[UR6][R18.64] ;  /* 0x00000006121b7981 */ /* 0x000f22000c1e1900 */
[----:B------:R-:W-:-:S02]  /*0370*/  IADD3 R11, PT, PT, R4, 0xe00, RZ ;  /* 0x00000e00040b7810 */ /* 0x000fc40007ffe0ff */
[--C-:B-1----:R-:W-:Y:S01]  /*0380*/  IMAD.WIDE.U32 R20, R14, 0x4, R12.reuse ;  /* 0x000000040e147825 */ /* 0x102fe200078e000c */
[----:B------:R0:W4:Y:S01]  /*0390*/  LDG.E R26, desc[UR6][R22.64] ;  /* 0x00000006161a7981 */ /* 0x000122000c1e1900 */
[C---:B------:R-:W-:Y:S02]  /*03a0*/  IADD3 R14, PT, PT, R4.reuse, 0x1000, RZ ;  /* 0x00001000040e7810 */ /* 0x040fe40007ffe0ff */
[C---:B------:R-:W-:Y:S01]  /*03b0*/  IADD3 R24, PT, PT, R4.reuse, 0x1200, RZ ;  /* 0x0000120004187810 */ /* 0x040fe20007ffe0ff */
[--C-:B------:R-:W-:Y:S01]  /*03c0*/  IMAD.WIDE.U32 R16, R11, 0x4, R12.reuse ;  /* 0x000000040b107825 */ /* 0x100fe200078e000c */
[----:B------:R1:W4:Y:S01]  /*03d0*/  LDG.E R25, desc[UR6][R20.64] ;  /* 0x0000000614197981 */ /* 0x000322000c1e1900 */
[----:B------:R-:W-:Y:S02]  /*03e0*/  IADD3 R11, PT, PT, R4, 0x1400, RZ ;  /* 0x00001400040b7810 */ /* 0x000fe40007ffe0ff */
[--C-:B0-----:R-:W-:Y:S02]  /*03f0*/  IMAD.WIDE.U32 R22, R24, 0x4, R12.reuse ;  /* 0x0000000418167825 */ /* 0x101fe400078e000c */
[----:B------:R0:W4:Y:S02]  /*0400*/  LDG.E R24, desc[UR6][R16.64] ;  /* 0x0000000610187981 */ /* 0x000124000c1e1900 */
[--C-:B-1----:R-:W-:Y:S01]  /*0410*/  IMAD.WIDE.U32 R20, R14, 0x4, R12.reuse ;  /* 0x000000040e147825 */ /* 0x102fe200078e000c */
[C---:B------:R-:W-:Y:S01]  /*0420*/  IADD3 R14, PT, PT, R4.reuse, 0x1600, RZ ;  /* 0x00001600040e7810 */ /* 0x040fe20007ffe0ff */
[----:B------:R1:W4:Y:S04]  /*0430*/  LDG.E R18, desc[UR6][R22.64] ;  /* 0x0000000616127981 */ /* 0x000328000c1e1900 */
[----:B------:R1:W4:Y:S01]  /*0440*/  LDG.E R19, desc[UR6][R20.64] ;  /* 0x0000000614137981 */ /* 0x000322000c1e1900 */
[----:B0-----:R-:W-:Y:S01]  /*0450*/  IMAD.WIDE.U32 R16, R11, 0x4, R12 ;  /* 0x000000040b107825 */ /* 0x001fe200078e000c */
[----:B-1----:R-:W-:-:S04]  /*0460*/  IADD3 R23, PT, PT, R4, 0x1800, RZ ;  /* 0x0000180004177810 */ /* 0x002fc80007ffe0ff */
[----:B------:R0:W4:Y:S01]  /*0470*/  LDG.E R11, desc[UR6][R16.64] ;  /* 0x00000006100b7981 */ /* 0x000122000c1e1900 */
[C---:B------:R-:W-:Y:S01]  /*0480*/  IADD3 R21, PT, PT, R4.reuse, 0x1a00, RZ ;  /* 0x00001a0004157810 */ /* 0x040fe20007ffe0ff */
[----:B0-----:R-:W-:Y:S01]  /*0490*/  IMAD.WIDE.U32 R16, R23, 0x4, R12 ;  /* 0x0000000417107825 */ /* 0x001fe200078e000c */
[----:B------:R-:W-:-:S03]  /*04a0*/  IADD3 R23, PT, PT, R4, 0x1c00, RZ ;  /* 0x00001c0004177810 */ /* 0x000fc60007ffe0ff */
[--C-:B------:R-:W-:Y:S02]  /*04b0*/  IMAD.WIDE.U32 R20, R21, 0x4, R12.reuse ;  /* 0x0000000415147825 */ /* 0x100fe400078e000c */
[----:B------:R-:W4:Y:S02]  /*04c0*/  LDG.E R16, desc[UR6][R16.64] ;  /* 0x0000000610107981 */ /* 0x000f24000c1e1900 */
[----:B------:R-:W-:Y:S02]  /*04d0*/  IMAD.WIDE.U32 R22, R23, 0x4, R12 ;  /* 0x0000000417167825 */ /* 0x000fe400078e000c */
[----:B------:R-:W4:Y:S04]  /*04e0*/  LDG.E R20, desc[UR6][R20.64] ;  /* 0x0000000614147981 */ /* 0x000f28000c1e1900 */
[----:B------:R-:W4:Y:S01]  /*04f0*/  LDG.E R22, desc[UR6][R22.64] ;  /* 0x0000000616167981 */ /* 0x000f22000c1e1900 */
[----:B--2--5:R-:W-:Y:S01]  /*0500*/  FADD R8, R8, R15 ;  /* 0x0000000f08087221 */ /* 0x024fe20000000000 */
[----:B------:R-:W-:-:S06]  /*0510*/  IMAD.WIDE.U32 R14, R14, 0x4, R12 ;  /* 0x000000040e0e7825 */ /* 0x000fcc00078e000c */
[----:B------:R0:W2:Y:S02]  /*0520*/  LDG.E R14, desc[UR6][R14.64] ;  /* 0x000000060e0e7981 */ /* 0x0000a4000c1e1900 */
[----:B0-----:R-:W-:-:S05]  /*0530*/  IADD3 R15, PT, PT, R4, 0x1e00, RZ ;  /* 0x00001e00040f7810 */ /* 0x001fca0007ffe0ff */
[----:B------:R-:W-:-:S06]  /*0540*/  IMAD.WIDE.U32 R12, R15, 0x4, R12 ;  /* 0x000000040f0c7825 */ /* 0x000fcc00078e000c */
[----:B------:R-:W2:Y:S01]  /*0550*/  LDG.E R12, desc[UR6][R12.64] ;  /* 0x000000060c0c7981 */ /* 0x000ea2000c1e1900 */
        /* <DEDUP_REMOVED lines=8> */
[----:B------:R-:W-:Y:S01]  /*05e0*/  FADD R18, R19, R18 ;  /* 0x0000001213127221 */ /* 0x000fe20000000000 */
[----:B------:R-:W-:-:S03]  /*05f0*/  IADD3 R10, PT, PT, R10, 0x10, RZ ;  /* 0x000000100a0a7810 */ /* 0x000fc60007ffe0ff */
[----:B------:R-:W-:Y:S01]  /*0600*/  FADD R11, R18, R11 ;  /* 0x0000000b120b7221 */ /* 0x000fe20000000000 */
[----:B------:R-:W-:Y:S02]  /*0610*/  ISETP.NE.AND P0, PT, R10, RZ, PT ;  /* 0x000000ff0a00720c */ /* 0x000fe40003f05270 */
[----:B------:R-:W-:Y:S02]  /*0620*/  IADD3 R9, PT, PT, R9, 0x2000, RZ ;  /* 0x0000200009097810 */ /* 0x000fe40007ffe0ff */
[----:B------:R-:W-:Y:S01]  /*0630*/  IADD3 R4, PT, PT, R4, 0x2000, RZ ;  /* 0x0000200004047810 */ /* 0x000fe20007ffe0ff */
[----:B--2---:R-:W-:-:S04]  /*0640*/  FADD R11, R11, R14 ;  /* 0x0000000e0b0b7221 */ /* 0x004fc80000000000 */
[----:B------:R-:W-:-:S04]  /*0650*/  FADD R11, R11, R16 ;  /* 0x000000100b0b7221 */ /* 0x000fc80000000000 */
[----:B------:R-:W-:-:S04]  /*0660*/  FADD R11, R11, R20 ;  /* 0x000000140b0b7221 */ /* 0x000fc80000000000 */
[----:B------:R-:W-:-:S04]  /*0670*/  FADD R11, R11, R22 ;  /* 0x000000160b0b7221 */ /* 0x000fc80000000000 */
[----:B------:R-:W-:Y:S01]  /*0680*/  FADD R15, R11, R12 ;  /* 0x0000000c0b0f7221 */ /* 0x000fe20000000000 */
[----:B------:R-:W-:Y:S06]  /*0690*/  @P0 BRA `(.L_x_68) ;  /* 0xfffffff800ec0947 */ /* 0x000fec000383ffff */
[----:B------:R-:W-:Y:S05]  /*06a0*/  BSYNC.RECONVERGENT B3 ;  /* 0x0000000000037941 */ /* 0x000fea0003800200 */
.L_x_67:
[----:B------:R-:W-:-:S07]  /*06b0*/  IADD3 R4, PT, PT, R9, -0x1000, RZ ;  /* 0xfffff00009047810 */ /* 0x000fce0007ffe0ff */
.L_x_66:
[----:B------:R-:W-:Y:S05]  /*06c0*/  BSYNC.RECONVERGENT B2 ;  /* 0x0000000000027941 */ /* 0x000fea0003800200 */
.L_x_65:
[----:B------:R-:W-:-:S13]  /*06d0*/  ISETP.NE.AND P0, PT, R6, RZ, PT ;  /* 0x000000ff0600720c */ /* 0x000fda0003f05270 */
[----:B------:R-:W-:Y:S05]  /*06e0*/  @!P0 BRA `(.L_x_64) ;  /* 0x0000000400308947 */ /* 0x000fea0003800000 */
[----:B------:R-:W-:Y:S01]  /*06f0*/  ISETP.GE.U32.AND P0, PT, R6, 0x8, PT ;  /* 0x000000080600780c */ /* 0x000fe20003f06070 */
[----:B------:R-:W-:Y:S01]  /*0700*/  BSSY.RECONVERGENT B2, `(.L_x_69) ;  /* 0x0000026000027945 */ /* 0x000fe20003800200 */
[----:B------:R-:W-:-:S04]  /*0710*/  LOP3.LUT R22, R5, 0x7, RZ, 0xc0, !PT ;  /* 0x0000000705167812 */ /* 0x000fc800078ec0ff */
[----:B------:R-:W-:-:S07]  /*0720*/  ISETP.NE.AND P1, PT, R22, RZ, PT ;  /* 0x000000ff1600720c */ /* 0x000fce0003f25270 */
[----:B------:R-:W-:Y:S06]  /*0730*/  @!P0 BRA `(.L_x_70) ;  /* 0x0000000000888947 */ /* 0x000fec0003800000 */
[----:B------:R-:W1:Y:S01]  /*0740*/  LDC.64 R6, c[0x0][0x380] ;  /* 0x0000e000ff067b82 */ /* 0x000e620000000a00 */
[----:B------:R-:W-:-:S04]  /*0750*/  LEA R19, R3, R4, 0xd ;  /* 0x0000000403137211 */ /* 0x000fc800078e68ff */
[C---:B------:R-:W-:Y:S02]  /*0760*/  IADD3 R17, PT, PT, R19.reuse, 0x200, RZ ;  /* 0x0000020013117810 */ /* 0x040fe40007ffe0ff */
[C---:B------:R-:W-:Y:S02]  /*0770*/  IADD3 R21, PT, PT, R19.reuse, 0x400, RZ ;  /* 0x0000040013157810 */ /* 0x040fe40007ffe0ff */
[C---:B------:R-:W-:Y:S02]  /*0780*/  IADD3 R13, PT, PT, R19.reuse, 0x600, RZ ;  /* 0x00000600130d7810 */ /* 0x040fe40007ffe0ff */
[C---:B0-----:R-:W-:Y:S01]  /*0790*/  IADD3 R9, PT, PT, R19.reuse, 0x800, RZ ;  /* 0x0000080013097810 */ /* 0x041fe20007ffe0ff */
[----:B-1----:R-:W-:-:S04]  /*07a0*/  IMAD.WIDE.U32 R10, R19, 0x4, R6 ;  /* 0x00000004130a7825 */ /* 0x002fc800078e0006 */
[--C-:B------:R-:W-:Y:S01]  /*07b0*/  IMAD.WIDE.U32 R16, R17, 0x4, R6.reuse ;  /* 0x0000000411107825 */ /* 0x100fe200078e0006 */
[----:B------:R0:W2:Y:S03]  /*07c0*/  LDG.E R14, desc[UR6][R10.64] ;  /* 0x000000060a0e7981 */ /* 0x0000a6000c1e1900 */
[--C-:B------:R-:W-:Y:S01]  /*07d0*/  IMAD.WIDE.U32 R20, R21, 0x4, R6.reuse ;  /* 0x0000000415147825 */ /* 0x100fe200078e0006 */
[----:B------:R1:W3:Y:S03]  /*07e0*/  LDG.E R18, desc[UR6][R16.64] ;  /* 0x0000000610127981 */ /* 0x0002e6000c1e1900 */
[--C-:B------:R-:W-:Y:S01]  /*07f0*/  IMAD.WIDE.U32 R12, R13, 0x4, R6.reuse ;  /* 0x000000040d0c7825 */ /* 0x100fe200078e0006 */
[----:B------:R-:W-:Y:S01]  /*0800*/  IADD3 R23, PT, PT, R19, 0xa00, RZ ;  /* 0x00000a0013177810 */ /* 0x000fe20007ffe0ff */
[----:B------:R-:W4:Y:S02]  /*0810*/  LDG.E R20, desc[UR6][R20.64] ;  /* 0x0000000614147981 */ /* 0x000f24000c1e1900 */
[--C-:B------:R-:W-:Y:S01]  /*0820*/  IMAD.WIDE.U32 R8, R9, 0x4, R6.reuse ;  /* 0x0000000409087825 */ /* 0x100fe200078e0006 */
[----:B------:R-:W-:Y:S01]  /*0830*/  IADD3 R25, PT, PT, R19, 0xc00, RZ ;  /* 0x00000c0013197810 */ /* 0x000fe20007ffe0ff */
[----:B------:R-:W4:Y:S02]  /*0840*/  LDG.E R12, desc[UR6][R12.64] ;  /* 0x000000060c0c7981 */ /* 0x000f24000c1e1900 */
[--C-:B0-----:R-:W-:Y:S01]  /*0850*/  IMAD.WIDE.U32 R10, R23, 0x4, R6.reuse ;  /* 0x00000004170a7825 */ /* 0x101fe200078e0006 */
[----:B------:R-:W-:Y:S01]  /*0860*/  IADD3 R19, PT, PT, R19, 0xe00, RZ ;  /* 0x00000e0013137810 */ /* 0x000fe20007ffe0ff */
[----:B------:R-:W4:Y:S02]  /*0870*/  LDG.E R8, desc[UR6][R8.64] ;  /* 0x0000000608087981 */ /* 0x000f24000c1e1900 */
[----:B-1----:R-:W-:-:S02]  /*0880*/  IMAD.WIDE.U32 R16, R25, 0x4, R6 ;  /* 0x0000000419107825 */ /* 0x002fc400078e0006 */
[----:B------:R-:W4:Y:S02]  /*0890*/  LDG.E R11, desc[UR6][R10.64] ;  /* 0x000000060a0b7981 */ /* 0x000f24000c1e1900 */
[----:B------:R-:W-:Y:S02]  /*08a0*/  IMAD.WIDE.U32 R6, R19, 0x4, R6 ;  /* 0x0000000413067825 */ /* 0x000fe400078e0006 */
[----:B------:R-:W4:Y:S04]  /*08b0*/  LDG.E R17, desc[UR6][R16.64] ;  /* 0x0000000610117981 */ /* 0x000f28000c1e1900 */
[----:B------:R-:W4:Y:S01]  /*08c0*/  LDG.E R7, desc[UR6][R6.64] ;  /* 0x0000000606077981 */ /* 0x000f22000c1e1900 */
[----:B------:R-:W-:Y:S01]  /*08d0*/  IADD3 R4, PT, PT, R4, 0x1000, RZ ;  /* 0x0000100004047810 */ /* 0x000fe20007ffe0ff */
        /* <DEDUP_REMOVED lines=8> */
.L_x_70:
[----:B------:R-:W-:Y:S05]  /*0960*/  BSYNC.RECONVERGENT B2 ;  /* 0x0000000000027941 */ /* 0x000fea0003800200 */
.L_x_69:
[----:B------:R-:W-:Y:S05]  /*0970*/  @!P1 BRA `(.L_x_64) ;  /* 0x00000000008c9947 */ /* 0x000fea0003800000 */
[----:B------:R-:W-:Y:S01]  /*0980*/  ISETP.GE.U32.AND P0, PT, R22, 0x4, PT ;  /* 0x000000041600780c */ /* 0x000fe20003f06070 */
[----:B------:R-:W-:Y:S01]  /*0990*/  BSSY.RECONVERGENT B2, `(.L_x_71) ;  /* 0x0000016000027945 */ /* 0x000fe20003800200 */
[----:B------:R-:W-:-:S04]  /*09a0*/  LOP3.LUT R5, R5, 0x3, RZ, 0xc0, !PT ;  /* 0x0000000305057812 */ /* 0x000fc800078ec0ff */
[----:B------:R-:W-:-:S07]  /*09b0*/  ISETP.NE.AND P1, PT, R5, RZ, PT ;  /* 0x000000ff0500720c */ /* 0x000fce0003f25270 */
[----:B------:R-:W-:Y:S06]  /*09c0*/  @!P0 BRA `(.L_x_72) ;  /* 0x0000000000488947 */ /* 0x000fec0003800000 */
[----:B------:R-:W0:Y:S01]  /*09d0*/  LDC.64 R6, c[0x0][0x380] ;  /* 0x0000e000ff067b82 */ /* 0x000e220000000a00 */
[----:B------:R-:W-:-:S04]  /*09e0*/  LEA R13, R3, R4, 0xd ;  /* 0x00000004030d7211 */ /* 0x000fc800078e68ff */
[C---:B------:R-:W-:Y:S02]  /*09f0*/  IADD3 R11, PT, PT, R13.reuse, 0x200, RZ ;  /* 0x000002000d0b7810 */ /* 0x040fe40007ffe0ff */
[C---:B------:R-:W-:Y:S02]  /*0a00*/  IADD3 R17, PT, PT, R13.reuse, 0x400, RZ ;  /* 0x000004000d117810 */ /* 0x040fe40007ffe0ff */
[C---:B------:R-:W-:Y:S01]  /*0a10*/  IADD3 R19, PT, PT, R13.reuse, 0x600, RZ ;  /* 0x000006000d137810 */ /* 0x040fe20007ffe0ff */
[----:B0-----:R-:W-:-:S04]  /*0a20*/  IMAD.WIDE.U32 R8, R13, 0x4, R6 ;  /* 0x000000040d087825 */ /* 0x001fc800078e0006 */
[--C-:B------:R-:W-:Y:S02]  /*0a30*/  IMAD.WIDE.U32 R10, R11, 0x4, R6.reuse ;  /* 0x000000040b0a7825 */ /* 0x100fe400078e0006 */
[----:B------:R-:W2:Y:S02]  /*0a40*/  LDG.E R8, desc[UR6][R8.64] ;  /* 0x0000000608087981 */ /* 0x000ea4000c1e1900 */
[--C-:B------:R-:W-:Y:S02]  /*0a50*/  IMAD.WIDE.U32 R12, R17, 0x4, R6.reuse ;  /* 0x00000004110c7825 */ /* 0x100fe400078e0006 */
[----:B------:R-:W3:Y:S02]  /*0a60*/  LDG.E R10, desc[UR6][R10.64] ;  /* 0x000000060a0a7981 */ /* 0x000ee4000c1e1900 */
[----:B------:R-:W-:Y:S02]  /*0a70*/  IMAD.WIDE.U32 R6, R19, 0x4, R6 ;  /* 0x0000000413067825 */ /* 0x000fe400078e0006 */
[----:B------:R-:W4:Y:S04]  /*0a80*/  LDG.E R12, desc[UR6][R12.64] ;  /* 0x000000060c0c7981 */ /* 0x000f28000c1e1900 */
[----:B------:R-:W4:Y:S01]  /*0a90*/  LDG.E R6, desc[UR6][R6.64] ;  /* 0x0000000606067981 */ /* 0x000f22000c1e1900 */
[----:B------:R-:W-:Y:S01]  /*0aa0*/  IADD3 R4, PT, PT, R4, 0x800, RZ ;  /* 0x0000080004047810 */ /* 0x000fe20007ffe0ff */
[----:B--2--5:R-:W-:-:S04]  /*0ab0*/  FADD R15, R15, R8 ;  /* 0x000000080f0f7221 */ /* 0x024fc80000000000 */
[----:B---3--:R-:W-:-:S04]  /*0ac0*/  FADD R15, R15, R10 ;  /* 0x0000000a0f0f7221 */ /* 0x008fc80000000000 */
[----:B----4-:R-:W-:-:S04]  /*0ad0*/  FADD R15, R15, R12 ;  /* 0x0000000c0f0f7221 */ /* 0x010fc80000000000 */
[----:B------:R-:W-:-:S07]  /*0ae0*/  FADD R15, R15, R6 ;  /* 0x000000060f0f7221 */ /* 0x000fce0000000000 */
.L_x_72:
[----:B------:R-:W-:Y:S05]  /*0af0*/  BSYNC.RECONVERGENT B2 ;  /* 0x0000000000027941 */ /* 0x000fea0003800200 */
.L_x_71:
[----:B------:R-:W-:Y:S05]  /*0b00*/  @!P1 BRA `(.L_x_64) ;  /* 0x0000000000289947 */ /* 0x000fea0003800000 */
[----:B------:R-:W1:Y:S01]  /*0b10*/  LDC.64 R6, c[0x0][0x380] ;  /* 0x0000e000ff067b82 */ /* 0x000e620000000a00 */
[----:B0-----:R-:W-:Y:S02]  /*0b20*/  LEA R9, R3, R4, 0xd ;  /* 0x0000000403097211 */ /* 0x001fe400078e68ff */
[----:B------:R-:W-:-:S07]  /*0b30*/  IADD3 R8, PT, PT, -R5, RZ, RZ ;  /* 0x000000ff05087210 */ /* 0x000fce0007ffe1ff */
.L_x_73:
[----:B-1----:R-:W-:-:S06]  /*0b40*/  IMAD.WIDE.U32 R4, R9, 0x4, R6 ;  /* 0x0000000409047825 */ /* 0x002fcc00078e0006 */
[----:B------:R-:W2:Y:S01]  /*0b50*/  LDG.E R4, desc[UR6][R4.64] ;  /* 0x0000000604047981 */ /* 0x000ea2000c1e1900 */
[----:B------:R-:W-:Y:S02]  /*0b60*/  IADD3 R8, PT, PT, R8, 0x1, RZ ;  /* 0x0000000108087810 */ /* 0x000fe40007ffe0ff */
[----:B------:R-:W-:Y:S02]  /*0b70*/  IADD3 R9, PT, PT, R9, 0x200, RZ ;  /* 0x0000020009097810 */ /* 0x000fe40007ffe0ff */
[----:B------:R-:W-:Y:S01]  /*0b80*/  ISETP.NE.AND P0, PT, R8, RZ, PT ;  /* 0x000000ff0800720c */ /* 0x000fe20003f05270 */
[----:B--2--5:R-:W-:-:S12]  /*0b90*/  FADD R15, R4, R15 ;  /* 0x0000000f040f7221 */ /* 0x024fd80000000000 */
[----:B------:R-:W-:Y:S05]  /*0ba0*/  @P0 BRA `(.L_x_73) ;  /* 0xfffffffc00e40947 */ /* 0x000fea000383ffff */
.L_x_64:
[----:B------:R-:W-:Y:S05]  /*0bb0*/  BSYNC.RECONVERGENT B1 ;  /* 0x0000000000017941 */ /* 0x000fea0003800200 */
.L_x_63:
[----:B------:R-:W-:-:S13]  /*0bc0*/  ISETP.GE.U32.AND P0, PT, R0, 0x200, PT ;  /* 0x000002000000780c */ /* 0x000fda0003f06070 */
[----:B------:R-:W-:Y:S05]  /*0bd0*/  @!P0 BRA `(.L_x_74) ;  /* 0x0000000000d08947 */ /* 0x000fea0003800000 */
[----:B0-----:R-:W0:Y:S01]  /*0be0*/  S2R R8, SR_LANEID ;  /* 0x0000000000087919 */ /* 0x001e220000000000 */
[----:B-----5:R-:W1:Y:S02]  /*0bf0*/  SHFL.DOWN PT, R0, R15, 0x1, 0x1f ;  /* 0x08201f000f007f89 */ /* 0x020e6400000e0000 */
[----:B-1----:R-:W-:Y:S01]  /*0c00*/  FADD R0, R0, R15 ;  /* 0x0000000f00007221 */ /* 0x002fe20000000000 */
[C---:B0-----:R-:W-:Y:S02]  /*0c10*/  ISETP.GT.AND P0, PT, R8.reuse, 0x1e, PT ;  /* 0x0000001e0800780c */ /* 0x041fe40003f04270 */
[C---:B------:R-:W-:Y:S02]  /*0c20*/  ISETP.NE.AND P1, PT, R8.reuse, RZ, PT ;  /* 0x000000ff0800720c */ /* 0x040fe40003f25270 */
[----:B------:R-:W-:Y:S02]  /*0c30*/  FSEL R0, R15, R0, P0 ;  /* 0x000000000f007208 */ /* 0x000fe40000000000 */
[----:B------:R-:W-:-:S03]  /*0c40*/  ISETP.GT.AND P0, PT, R8, 0x1d, PT ;  /* 0x0000001d0800780c */ /* 0x000fc60003f04270 */
[----:B------:R-:W0:Y:S06]  /*0c50*/  SHFL.DOWN PT, R5, R0, 0x2, 0x1f ;  /* 0x08401f0000057f89 */ /* 0x000e2c00000e0000 */
[----:B------:R-:W1:Y:S01]  /*0c60*/  @!P1 S2R R7, SR_CgaCtaId ;  /* 0x0000000000079919 */ /* 0x000e620000008800 */
[----:B------:R-:W-:Y:S02]  /*0c70*/  @!P1 MOV R6, 0x400 ;  /* 0x0000040000069802 */ /* 0x000fe40000000f00 */
[----:B------:R-:W-:-:S04]  /*0c80*/  @!P1 SHF.R.U32.HI R4, RZ, 0x3, R2 ;  /* 0x00000003ff049819 */ /* 0x000fc80000011602 */
[----:B------:R-:W-:Y:S01]  /*0c90*/  @!P1 LOP3.LUT R4, R4, 0x7c, RZ, 0xc0, !PT ;  /* 0x0000007c04049812 */ /* 0x000fe200078ec0ff */
[----:B0-----:R-:W-:Y:S01]  /*0ca0*/  @!P0 FADD R0, R0, R5 ;  /* 0x0000000500008221 */ /* 0x001fe20000000000 */
[----:B------:R-:W-:-:S04]  /*0cb0*/  ISETP.GT.AND P0, PT, R8, 0x1b, PT ;  /* 0x0000001b0800780c */ /* 0x000fc80003f04270 */
[----:B------:R-:W0:Y:S01]  /*0cc0*/  SHFL.DOWN PT, R5, R0, 0x4, 0x1f ;  /* 0x08801f0000057f89 */ /* 0x000e2200000e0000 */
[----:B-1----:R-:W-:-:S04]  /*0cd0*/  @!P1 LEA R7, R7, R6, 0x18 ;  /* 0x0000000607079211 */ /* 0x002fc800078ec0ff */
[----:B------:R-:W-:-:S04]  /*0ce0*/  @!P1 IADD3 R4, PT, PT, R4, R7, RZ ;  /* 0x0000000704049210 */ /* 0x000fc80007ffe0ff */
        /* <DEDUP_REMOVED lines=12> */
[----:B------:R-:W0:Y:S01]  /*0db0*/  S2UR UR5, SR_CgaCtaId ;  /* 0x00000000000579c3 */ /* 0x000e220000008800 */
[----:B------:R-:W-:Y:S02]  /*0dc0*/  UMOV UR4, 0x400 ;  /* 0x0000040000047882 */ /* 0x000fe40000000000 */
[----:B0-----:R-:W-:-:S09]  /*0dd0*/  ULEA UR4, UR5, UR4, 0x18 ;  /* 0x0000000405047291 */ /* 0x001fd2000f8ec0ff */
[----:B------:R-:W0:Y:S04]  /*0de0*/  LDS.128 R12, [UR4+0x10] ;  /* 0x00001004ff0c7984 */ /* 0x000e280008000c00 */
[----:B------:R-:W2:Y:S04]  /*0df0*/  LDS.128 R8, [UR4+0x20] ;  /* 0x00002004ff087984 */ /* 0x000ea80008000c00 */
[----:B-1----:R-:W1:Y:S04]  /*0e00*/  LDS.128 R4, [UR4+0x30] ;  /* 0x00003004ff047984 */ /* 0x002e680008000c00 */
[----:B------:R-:W3:Y:S01]  /*0e10*/  LDS.128 R16, [UR4+0x40] ;  /* 0x00004004ff107984 */ /* 0x000ee20008000c00 */
[----:B0-----:R-:W-:-:S04]  /*0e20*/  FADD R13, R20, R13 ;  /* 0x0000000d140d7221 */ /* 0x001fc80000000000 */
[----:B------:R-:W-:-:S04]  /*0e30*/  FADD R14, R13, R14 ;  /* 0x0000000e0d0e7221 */ /* 0x000fc80000000000 */
[----:B------:R-:W-:-:S04]  /*0e40*/  FADD R15, R14, R15 ;  /* 0x0000000f0e0f7221 */ /* 0x000fc80000000000 */
[----:B--2---:R-:W-:-:S04]  /*0e50*/  FADD R8, R15, R8 ;  /* 0x000000080f087221 */ /* 0x004fc80000000000 */
[----:B------:R-:W-:-:S04]  /*0e60*/  FADD R9, R8, R9 ;  /* 0x0000000908097221 */ /* 0x000fc80000000000 */
[----:B------:R-:W-:-:S04]  /*0e70*/  FADD R10, R9, R10 ;  /* 0x0000000a090a7221 */ /* 0x000fc80000000000 */
[----:B------:R-:W-:-:S04]  /*0e80*/  FADD R11, R10, R11 ;  /* 0x0000000b0a0b7221 */ /* 0x000fc80000000000 */
[----:B-1----:R-:W-:-:S04]  /*0e90*/  FADD R4, R11, R4 ;  /* 0x000000040b047221 */ /* 0x002fc80000000000 */
[----:B------:R-:W-:-:S04]  /*0ea0*/  FADD R5, R4, R5 ;  /* 0x0000000504057221 */ /* 0x000fc80000000000 */
[----:B------:R-:W-:-:S04]  /*0eb0*/  FADD R6, R5, R6 ;  /* 0x0000000605067221 */ /* 0x000fc80000000000 */
[----:B------:R-:W-:-:S04]  /*0ec0*/  FADD R7, R6, R7 ;  /* 0x0000000706077221 */ /* 0x000fc80000000000 */
[----:B---3--:R-:W-:-:S04]  /*0ed0*/  FADD R16, R7, R16 ;  /* 0x0000001007107221 */ /* 0x008fc80000000000 */
[----:B------:R-:W-:-:S04]  /*0ee0*/  FADD R17, R16, R17 ;  /* 0x0000001110117221 */ /* 0x000fc80000000000 */
[----:B------:R-:W-:-:S04]  /*0ef0*/  FADD R18, R17, R18 ;  /* 0x0000001211127221 */ /* 0x000fc80000000000 */
[----:B------:R-:W-:Y:S01]  /*0f00*/  FADD R20, R18, R19 ;  /* 0x0000001312147221 */ /* 0x000fe20000000000 */
[----:B------:R-:W-:Y:S06]  /*0f10*/  BRA `(.L_x_75) ;  /* 0x0000001800307947 */ /* 0x000fec0003800000 */
.L_x_74:
[----:B0-----:R-:W0:Y:S01]  /*0f20*/  S2R R8, SR_LANEID ;  /* 0x0000000000087919 */ /* 0x001e220000000000 */
[----:B------:R-:W-:-:S04]  /*0f30*/  LOP3.LUT R4, R2, 0x3e0, RZ, 0xc0, !PT ;  /* 0x000003e002047812 */ /* 0x000fc800078ec0ff */
[----:B------:R-:W-:Y:S02]  /*0f40*/  IADD3 R5, PT, PT, R4, 0x20, RZ ;  /* 0x0000002004057810 */ /* 0x000fe40007ffe0ff */
[----:B------:R-:W-:Y:S02]  /*0f50*/  LOP3.LUT R7, RZ, R4, RZ, 0x33, !PT ;  /* 0x00000004ff077212 */ /* 0x000fe400078e33ff */
[----:B------:R-:W-:Y:S02]  /*0f60*/  ISETP.GT.U32.AND P0, PT, R5, R0, PT ;  /* 0x000000000500720c */ /* 0x000fe40003f04070 */
[----:B------:R-:W-:-:S04]  /*0f70*/  IADD3 R7, PT, PT, R0, R7, RZ ;  /* 0x0000000700077210 */ /* 0x000fc80007ffe0ff */
[----:B------:R-:W-:-:S05]  /*0f80*/  SEL R7, R7, 0x1f, P0 ;  /* 0x0000001f07077807 */ /* 0x000fca0000000000 */
[----:B-----5:R-:W1:Y:S01]  /*0f90*/  SHFL.DOWN PT, R4, R15, 0x1, R7 ;  /* 0x082000000f047989 */ /* 0x020e6200000e0007 */
[C---:B0-----:R-:W-:Y:S02]  /*0fa0*/  ISETP.GE.AND P0, PT, R8.reuse, R7, PT ;  /* 0x000000070800720c */ /* 0x041fe40003f06270 */
[C---:B------:R-:W-:Y:S02]  /*0fb0*/  IADD3 R6, PT, PT, R8.reuse, 0x2, RZ ;  /* 0x0000000208067810 */ /* 0x040fe40007ffe0ff */
[----:B------:R-:W-:-:S09]  /*0fc0*/  ISETP.NE.AND P1, PT, R8, RZ, PT ;  /* 0x000000ff0800720c */ /* 0x000fd20003f25270 */
[----:B-1----:R-:W-:Y:S01]  /*0fd0*/  @!P0 FADD R15, R4, R15 ;  /* 0x0000000f040f8221 */ /* 0x002fe20000000000 */
[----:B------:R-:W-:Y:S02]  /*0fe0*/  ISETP.GT.AND P0, PT, R6, R7, PT ;  /* 0x000000070600720c */ /* 0x000fe40003f04270 */
[----:B------:R-:W-:Y:S01]  /*0ff0*/  IADD3 R6, PT, PT, R8, 0x4, RZ ;  /* 0x0000000408067810 */ /* 0x000fe20007ffe0ff */
        /* <DEDUP_REMOVED lines=9> */
[----:B------:R-:W-:-:S02]  /*1090*/  ISETP.GT.AND P0, PT, R6, R7, PT ;  /* 0x000000070600720c */ /* 0x000fc40003f04270 */
[----:B------:R-:W-:Y:S02]  /*10a0*/  IADD3 R6, PT, PT, R8, 0x10, RZ ;  /* 0x0000001008067810 */ /* 0x000fe40007ffe0ff */
[----:B------:R-:W1:Y:S09]  /*10b0*/  SHFL.DOWN PT, R4, R15, 0x8, R7 ;  /* 0x090000000f047989 */ /* 0x000e7200000e0007 */
[----:B-1----:R-:W-:Y:S01]  /*10c0*/  @!P0 FADD R15, R15, R4 ;  /* 0x000000040f0f8221 */ /* 0x002fe20000000000 */
[----:B------:R-:W-:-:S02]  /*10d0*/  ISETP.GT.AND P0, PT, R6, R7, PT ;  /* 0x000000070600720c */ /* 0x000fc40003f04270 */
[----:B------:R-:W-:Y:S02]  /*10e0*/  @!P1 MOV R6, 0x400 ;  /* 0x0000040000069802 */ /* 0x000fe40000000f00 */
[----:B------:R-:W1:Y:S02]  /*10f0*/  SHFL.DOWN PT, R4, R15, 0x10, R7 ;  /* 0x0a0000000f047989 */ /* 0x000e6400000e0007 */
[----:B0-----:R-:W-:-:S04]  /*1100*/  @!P1 LEA R6, R9, R6, 0x18 ;  /* 0x0000000609069211 */ /* 0x001fc800078ec0ff */
[----:B------:R-:W-:-:S03]  /*1110*/  @!P1 IADD3 R5, PT, PT, R5, R6, RZ ;  /* 0x0000000605059210 */ /* 0x000fc60007ffe0ff */
[----:B-1----:R-:W-:Y:S01]  /*1120*/  @!P0 FADD R15, R15, R4 ;  /* 0x000000040f0f8221 */ /* 0x002fe20000000000 */
[----:B------:R-:W-:-:S04]  /*1130*/  ISETP.NE.AND P0, PT, R2, RZ, PT ;  /* 0x000000ff0200720c */ /* 0x000fc80003f05270 */
[----:B------:R-:W-:-:S05]  /*1140*/  MOV R20, R15 ;  /* 0x0000000f00147202 */ /* 0x000fca0000000f00 */
[----:B------:R0:W-:Y:S01]  /*1150*/  @!P1 STS [R5+0x10], R20 ;  /* 0x0000101405009388 */ /* 0x0001e20000000800 */
[----:B------:R-:W-:Y:S06]  /*1160*/  BAR.SYNC.DEFER_BLOCKING 0x0 ;  /* 0x0000000000007b1d */ /* 0x000fec0000010000 */
[----:B------:R-:W-:Y:S05]  /*1170*/  @P0 BRA `(.L_x_75) ;  /* 0x0000001400980947 */ /* 0x000fea0003800000 */
[----:B------:R-:W1:Y:S01]  /*1180*/  S2UR UR5, SR_CgaCtaId ;  /* 0x00000000000579c3 */ /* 0x000e620000008800 */
[----:B------:R-:W-:Y:S01]  /*1190*/  UMOV UR4, 0x400 ;  /* 0x0000040000047882 */ /* 0x000fe20000000000 */
[C---:B------:R-:W-:Y:S02]  /*11a0*/  ISETP.GT.U32.AND P2, PT, R0.reuse, 0x20, PT ;  /* 0x000000200000780c */ /* 0x040fe40003f44070 */
[C---:B------:R-:W-:Y:S02]  /*11b0*/  ISETP.GT.U32.AND P3, PT, R0.reuse, 0x40, PT ;  /* 0x000000400000780c */ /* 0x040fe40003f64070 */
[C---:B------:R-:W-:Y:S02]  /*11c0*/  ISETP.GT.U32.AND P1, PT, R0.reuse, 0x60, PT ;  /* 0x000000600000780c */ /* 0x040fe40003f24070 */
[----:B------:R-:W-:Y:S01]  /*11d0*/  ISETP.GT.U32.AND P4, PT, R0, 0xc0, PT ;  /* 0x000000c00000780c */ /* 0x000fe20003f84070 */
[----:B-1----:R-:W-:-:S09]  /*11e0*/  ULEA UR4, UR5, UR4, 0x18 ;  /* 0x0000000405047291 */ /* 0x002fd2000f8ec0ff */
[----:B0-----:R-:W0:Y:S04]  /*11f0*/  LDS.128 R4, [UR4+0x10] ;  /* 0x00001004ff047984 */ /* 0x001e280008000c00 */
[----:B------:R-:W1:Y:S04]  /*1200*/  LDS.128 R8, [UR4+0x20] ;  /* 0x00002004ff087984 */ /* 0x000e680008000c00 */
[----:B------:R-:W2:Y:S04]  /*1210*/  LDS.128 R12, [UR4+0x30] ;  /* 0x00003004ff0c7984 */ /* 0x000ea80008000c00 */
[----:B------:R-:W3:Y:S01]  /*1220*/  LDS.128 R16, [UR4+0x40] ;  /* 0x00004004ff107984 */ /* 0x000ee20008000c00 */
[----:B0-----:R-:W-:Y:S01]  /*1230*/  @P2 FADD R20, R20, R5 ;  /* 0x0000000514142221 */ /* 0x001fe20000000000 */
[----:B------:R-:W-:-:S03]  /*1240*/  ISETP.GT.U32.AND P2, PT, R0, 0x80, PT ;  /* 0x000000800000780c */ /* 0x000fc60003f44070 */
[----:B------:R-:W-:Y:S01]  /*1250*/  @P3 FADD R20, R20, R6 ;  /* 0x0000000614143221 */ /* 0x000fe20000000000 */
[----:B------:R-:W-:-:S03]  /*1260*/  ISETP.GT.U32.AND P3, PT, R0, 0xa0, PT ;  /* 0x000000a00000780c */ /* 0x000fc60003f64070 */
[----:B------:R-:W-:Y:S01]  /*1270*/  @P1 FADD R20, R20, R7 ;  /* 0x0000000714141221 */ /* 0x000fe20000000000 */
[----:B------:R-:W-:-:S05]  /*1280*/  ISETP.GT.U32.AND P1, PT, R0, 0xe0, PT ;  /* 0x000000e00000780c */ /* 0x000fca0003f24070 */
[----:B-1----:R-:W-:Y:S01]  /*1290*/  @P2 FADD R20, R20, R8 ;  /* 0x0000000814142221 */ /* 0x002fe20000000000 */
[----:B------:R-:W-:-:S03]  /*12a0*/  ISETP.GT.U32.AND P2, PT, R0, 0x100, PT ;  /* 0x000001000000780c */ /* 0x000fc60003f44070 */
[----:B------:R-:W-:Y:S01]  /*12b0*/  @P3 FADD R20, R20, R9 ;  /* 0x0000000914143221 */ /* 0x000fe20000000000 */
[----:B------:R-:W-:-:S03]  /*12c0*/  ISETP.GT.U32.AND P3, PT, R0, 0x120, PT ;  /* 0x000001200000780c */ /* 0x000fc60003f64070 */
[----:B------:R-:W-:Y:S01]  /*12d0*/  @P4 FADD R20, R20, R10 ;  /* 0x0000000a14144221 */ /* 0x000fe20000000000 */
[----:B------:R-:W-:-:S03]  /*12e0*/  ISETP.GT.U32.AND P4, PT, R0, 0x140, PT ;  /* 0x000001400000780c */ /* 0x000fc60003f84070 */
[----:B------:R-:W-:Y:S01]  /*12f0*/  @P1 FADD R20, R20, R11 ;  /* 0x0000000b14141221 */ /* 0x000fe20000000000 */
[----:B------:R-:W-:-:S03]  /*1300*/  ISETP.GT.U32.AND P1, PT, R0, 0x160, PT ;  /* 0x000001600000780c */ /* 0x000fc60003f24070 */
[----:B--2---:R-:W-:Y:S01]  /*1310*/  @P2 FADD R20, R20, R12 ;  /* 0x0000000c14142221 */ /* 0x004fe20000000000 */
[----:B------:R-:W-:-:S03]  /*1320*/  ISETP.GT.U32.AND P2, PT, R0, 0x180, PT ;  /* 0x000001800000780c */ /* 0x000fc60003f44070 */
[----:B------:R-:W-:Y:S01]  /*1330*/  @P3 FADD R20, R20, R13 ;  /* 0x0000000d14143221 */ /* 0x000fe20000000000 */
[----:B------:R-:W-:-:S03]  /*1340*/  ISETP.GT.U32.AND P3, PT, R0, 0x1a0, PT ;  /* 0x000001a00000780c */ /* 0x000fc60003f64070 */
[----:B------:R-:W-:Y:S01]  /*1350*/  @P4 FADD R20, R20, R14 ;  /* 0x0000000e14144221 */ /* 0x000fe20000000000 */
[----:B------:R-:W-:-:S03]  /*1360*/  ISETP.GT.U32.AND P4, PT, R0, 0x1c0, PT ;  /* 0x000001c00000780c */ /* 0x000fc60003f84070 */
[----:B------:R-:W-:Y:S01]  /*1370*/  @P1 FADD R20, R20, R15 ;  /* 0x0000000f14141221 */ /* 0x000fe20000000000 */
[----:B------:R-:W-:-:S03]  /*1380*/  ISETP.GT.U32.AND P1, PT, R0, 0x1e0, PT ;  /* 0x000001e00000780c */ /* 0x000fc60003f24070 */
[----:B---3--:R-:W-:-:S04]  /*1390*/  @P2 FADD R20, R20, R16 ;  /* 0x0000001014142221 */ /* 0x008fc80000000000 */
[----:B------:R-:W-:-:S04]  /*13a0*/  @P3 FADD R20, R20, R17 ;  /* 0x0000001114143221 */ /* 0x000fc80000000000 */
[----:B------:R-:W-:-:S04]  /*13b0*/  @P4 FADD R20, R20, R18 ;  /* 0x0000001214144221 */ /* 0x000fc80000000000 */
[----:B------:R-:W-:Y:S01]  /*13c0*/  @P1 FADD R20, R20, R19 ;  /* 0x0000001314141221 */ /* 0x000fe20000000000 */
[----:B------:R-:W-:Y:S06]  /*13d0*/  BRA `(.L_x_75) ;  /* 0x0000001400007947 */ /* 0x000fec0003800000 */
.L_x_60:
[----:B------:R-:W0:Y:S01]  /*13e0*/  S2R R2, SR_TID.X ;  /* 0x0000000000027919 */ /* 0x000e220000002100 */
[----:B------:R-:W1:Y:S02]  /*13f0*/  LDCU.64 UR4, c[0x0][0x380] ;  /* 0x00007000ff0477ac */ /* 0x000e640008000a00 */
[----:B-1----:R-:W-:Y:S02]  /*1400*/  MOV R4, UR4 ;  /* 0x0000000400047c02 */ /* 0x002fe40008000f00 */
[----:B------:R-:W-:Y:S02]  /*1410*/  MOV R5, UR5 ;  /* 0x0000000500057c02 */ /* 0x000fe40008000f00 */
[----:B0-----:R-:W-:-:S05]  /*1420*/  LEA R9, R3, R2, 0xd ;  /* 0x0000000203097211 */ /* 0x001fca00078e68ff */
[----:B------:R-:W-:-:S05]  /*1430*/  IMAD.WIDE.U32 R8, R9, 0x4, R4 ;  /* 0x0000000409087825 */ /* 0x000fca00078e0004 */
        /* <DEDUP_REMOVED lines=16> */
[----:B------:R-:W-:Y:S01]  /*1540*/  ISETP.GE.U32.AND P0, PT, R0, R13, PT ;  /* 0x0000000d0000720c */ /* 0x000fe20003f06070 */
        /* <DEDUP_REMOVED lines=16> */
[----:B------:R-:W-:Y:S01]  /*1650*/  LEA R9, R3, R13, 0xd ;  /* 0x0000000d03097211 */ /* 0x000fe200078e68ff */
[----:B------:R-:W-:Y:S01]  /*1660*/  UMOV UR4, URZ ;  /* 0x000000ff00047c82 */ /* 0x000fe20008000000 */
[----:B------:R-:W-:Y:S02]  /*1670*/  IADD3 R8, PT, PT, R6, -0x2000, RZ ;  /* 0xffffe00006087810 */ /* 0x000fe40007ffe0ff */
[----:B------:R-:W-:Y:S02]  /*1680*/  LOP3.LUT R0, RZ, R2, RZ, 0x33, !PT ;  /* 0x00000002ff007212 */ /* 0x000fe400078e33ff */
[----:B------:R-:W-:Y:S02]  /*1690*/  ISETP.GT.U32.AND P0, PT, R9, R8, PT ;  /* 0x000000080900720c */ /* 0x000fe40003f04070 */
[----:B------:R-:W-:Y:S02]  /*16a0*/  IADD3 R10, PT, PT, -R13, R6, R0 ;  /* 0x000000060d0a7210 */ /* 0x000fe40007ffe100 */
[----:B------:R-:W-:-:S02]  /*16b0*/  IADD3 R7, PT, PT, R9, 0x1000, R2 ;  /* 0x0000100009077810 */ /* 0x000fc40007ffe002 */
[----:B------:R-:W-:Y:S01]  /*16c0*/  MOV R0, R9 ;  /* 0x0000000900007202 */ /* 0x000fe20000000f00 */
[----:B------:R-:W-:-:S06]  /*16d0*/  IMAD R2, R3, -0x2000, R10 ;  /* 0xffffe00003027824 */ /* 0x000fcc00078e020a */
[----:B------:R-:W-:Y:S05]  /*16e0*/  @P0 BRA `(.L_x_77) ;  /* 0x0000000000bc0947 */ /* 0x000fea0003800000 */
[----:B------:R-:W0:Y:S08]  /*16f0*/  LDC R6, c[0x0][0x3a8] ;  /* 0x0000ea00ff067b82 */ /* 0x000e300000000800 */
[----:B------:R-:W1:Y:S02]  /*1700*/  LDC.64 R4, c[0x0][0x380] ;  /* 0x0000e000ff047b82 */ /* 0x000e640000000a00 */
.L_x_78:
[----:B------:R-:W2:Y:S02]  /*1710*/  S2R R10, SR_TID.X ;  /* 0x00000000000a7919 */ /* 0x000ea40000002100 */
[----:B--2---:R-:W-:-:S05]  /*1720*/  IADD3 R11, PT, PT, R10, R9, RZ ;  /* 0x000000090a0b7210 */ /* 0x004fca0007ffe0ff */
[----:B-1----:R-:W-:-:S05]  /*1730*/  IMAD.WIDE.U32 R10, R11, 0x4, R4 ;  /* 0x000000040b0a7825 */ /* 0x002fca00078e0004 */
        /* <DEDUP_REMOVED lines=13> */
[----:B---3--:R-:W-:-:S02]  /*1810*/  FADD R14, R14, R15 ;  /* 0x0000000f0e0e7221 */ /* 0x008fc40000000000 */
[----:B------:R-:W2:Y:S01]  /*1820*/  LDG.E R15, desc[UR6][R10.64+0x7000] ;  /* 0x007000060a0f7981 */ /* 0x000ea2000c1e1900 */
[----:B----4-:R-:W-:-:S03]  /*1830*/  FADD R12, R16, R17 ;  /* 0x00000011100c7221 */ /* 0x010fc60000000000 */
[----:B------:R-:W3:Y:S04]  /*1840*/  LDG.E R17, desc[UR6][R10.64+0x5800] ;  /* 0x005800060a117981 */ /* 0x000ee8000c1e1900 */
[----:B------:R-:W2:Y:S01]  /*1850*/  LDG.E R16, desc[UR6][R10.64+0x6800] ;  /* 0x006800060a107981 */ /* 0x000ea2000c1e1900 */
[----:B------:R-:W-:-:S03]  /*1860*/  FADD R14, R23, R14 ;  /* 0x0000000e170e7221 */ /* 0x000fc60000000000 */
[----:B------:R-:W4:Y:S01]  /*1870*/  LDG.E R23, desc[UR6][R10.64+0x7800] ;  /* 0x007800060a177981 */ /* 0x000f22000c1e1900 */
[----:B-----5:R-:W-:-:S04]  /*1880*/  FADD R19, R19, R20 ;  /* 0x0000001413137221 */ /* 0x020fc80000000000 */
[----:B------:R-:W-:Y:S01]  /*1890*/  FADD R19, R12, R19 ;  /* 0x000000130c137221 */ /* 0x000fe20000000000 */
[----:B0-----:R-:W-:Y:S01]  /*18a0*/  IADD3 R12, PT, PT, -R9, R6, RZ ;  /* 0x00000006090c7210 */ /* 0x001fe20007ffe1ff */
[----:B------:R-:W-:-:S03]  /*18b0*/  FADD R21, R21, R22 ;  /* 0x0000001615157221 */ /* 0x000fc60000000000 */
[----:B------:R-:W-:Y:S01]  /*18c0*/  ISETP.GE.U32.AND P0, PT, R12, R13, PT ;  /* 0x0000000d0c00720c */ /* 0x000fe20003f06070 */
[----:B------:R-:W-:-:S04]  /*18d0*/  FADD R24, R24, R25 ;  /* 0x0000001918187221 */ /* 0x000fc80000000000 */
[----:B------:R-:W-:Y:S01]  /*18e0*/  FADD R21, R21, R24 ;  /* 0x0000001815157221 */ /* 0x000fe20000000000 */
[----:B------:R-:W-:Y:S01]  /*18f0*/  FADD R14, R14, R19 ;  /* 0x000000130e0e7221 */ /* 0x000fe20000000000 */
[----:B---3--:R-:W-:Y:S01]  /*1900*/  FADD R17, R17, R18 ;  /* 0x0000001211117221 */ /* 0x008fe20000000000 */
[----:B--2---:R-:W-:-:S04]  /*1910*/  FADD R16, R16, R15 ;  /* 0x0000000f10107221 */ /* 0x004fc80000000000 */
[----:B------:R-:W-:-:S04]  /*1920*/  FADD R16, R17, R16 ;  /* 0x0000001011107221 */ /* 0x000fc80000000000 */
[----:B------:R-:W-:-:S04]  /*1930*/  FADD R21, R21, R16 ;  /* 0x0000001015157221 */ /* 0x000fc80000000000 */
[----:B------:R-:W-:-:S04]  /*1940*/  FADD R14, R14, R21 ;  /* 0x000000150e0e7221 */ /* 0x000fc80000000000 */
[----:B----4-:R-:W-:Y:S01]  /*1950*/  FADD R23, R23, R14 ;  /* 0x0000000e17177221 */ /* 0x010fe20000000000 */
[----:B------:R-:W-:Y:S06]  /*1960*/  @!P0 BRA `(.L_x_76) ;  /* 0x0000000800d08947 */ /* 0x000fec0003800000 */
[C---:B------:R-:W-:Y:S01]  /*1970*/  IADD3 R9, PT, PT, R13.reuse, R9, RZ ;  /* 0x000000090d097210 */ /* 0x040fe20007ffe0ff */
[----:B------:R-:W-:Y:S01]  /*1980*/  UIADD3 UR4, UPT, UPT, UR4, 0x1, URZ ;  /* 0x0000000104047890 */ /* 0x000fe2000fffe0ff */
[----:B------:R-:W-:Y:S02]  /*1990*/  IADD3 R0, PT, PT, R13, R0, RZ ;  /* 0x000000000d007210 */ /* 0x000fe40007ffe0ff */
[----:B------:R-:W-:Y:S02]  /*19a0*/  ISETP.GT.U32.AND P0, PT, R9, R8, PT ;  /* 0x000000080900720c */ /* 0x000fe40003f04070 */
[C---:B------:R-:W-:Y:S02]  /*19b0*/  IADD3 R2, PT, PT, -R13.reuse, R2, RZ ;  /* 0x000000020d027210 */ /* 0x040fe40007ffe1ff */
[----:B------:R-:W-:-:S09]  /*19c0*/  IADD3 R7, PT, PT, R13, R7, RZ ;  /* 0x000000070d077210 */ /* 0x000fd20007ffe0ff */
[----:B------:R-:W-:Y:S05]  /*19d0*/  @!P0 BRA `(.L_x_78) ;  /* 0xfffffffc004c8947 */ /* 0x000fea000383ffff */
.L_x_77:
[----:B------:R-:W0:Y:S01]  /*19e0*/  S2R R16, SR_TID.X ;  /* 0x0000000000107919 */ /* 0x000e220000002100 */
[----:B------:R-:W-:Y:S01]  /*19f0*/  IADD3 R8, PT, PT, -R9, R6, RZ ;  /* 0x0000000609087210 */ /* 0x000fe20007ffe1ff */
[----:B------:R-:W-:Y:S03]  /*1a00*/  BSSY.RECONVERGENT B1, `(.L_x_76) ;  /* 0x00000aa000017945 */ /* 0x000fe60003800200 */
[----:B0-----:R-:W-:-:S04]  /*1a10*/  ISETP.GE.AND P0, PT, R16, R8, PT ;  /* 0x000000081000720c */ /* 0x001fc80003f06270 */
[----:B------:R-:W-:-:S13]  /*1a20*/  ISETP.GE.U32.OR P0, PT, R9, R6, P0 ;  /* 0x000000060900720c */ /* 0x000fda0000706470 */
[----:B------:R-:W-:Y:S05]  /*1a30*/  @P0 BRA `(.L_x_79) ;  /* 0x0000000800980947 */ /* 0x000fea0003800000 */
[----:B------:R-:W0:Y:S01]  /*1a40*/  LDC R10, c[0x0][0x3ac] ;  /* 0x0000eb00ff0a7b82 */ /* 0x000e220000000800 */
[----:B------:R-:W-:Y:S01]  /*1a50*/  LOP3.LUT R11, RZ, R16, RZ, 0x33, !PT ;  /* 0x00000010ff0b7212 */ /* 0x000fe200078e33ff */
[----:B------:R-:W-:Y:S06]  /*1a60*/  BSSY.RECONVERGENT B2, `(.L_x_80) ;  /* 0x0000056000027945 */ /* 0x000fec0003800200 */
[----:B------:R-:W1:Y:S01]  /*1a70*/  LDC R8, c[0x0][0x3ac] ;  /* 0x0000eb00ff087b82 */ /* 0x000e620000000800 */
[----:B0-----:R-:W-:-:S04]  /*1a80*/  SHF.L.U32 R10, R10, 0xd, RZ ;  /* 0x0000000d0a0a7819 */ /* 0x001fc800000006ff */
[----:B------:R-:W-:-:S04]  /*1a90*/  LEA R10, R3, R10, 0xd ;  /* 0x0000000a030a7211 */ /* 0x000fc800078e68ff */
[----:B------:R-:W-:Y:S01]  /*1aa0*/  IADD3 R6, PT, PT, -R10, R6, R11 ;  /* 0x000000060a067210 */ /* 0x000fe20007ffe10b */
[----:B-1----:R-:W-:-:S04]  /*1ab0*/  IMAD R11, R8, UR4, RZ ;  /* 0x00000004080b7c24 */ /* 0x002fc8000f8e02ff */
[----:B------:R-:W-:-:S05]  /*1ac0*/  IMAD R6, R11, -0x2000, R6 ;  /* 0xffffe0000b067824 */ /* 0x000fca00078e0206 */
[C---:B------:R-:W-:Y:S02]  /*1ad0*/  ISETP.GE.U32.AND P0, PT, R6.reuse, 0x1e00, PT ;  /* 0x00001e000600780c */ /* 0x040fe40003f06070 */
[----:B------:R-:W-:-:S04]  /*1ae0*/  LEA.HI R6, R6, 0x1, RZ, 0x17 ;  /* 0x0000000106067811 */ /* 0x000fc800078fb8ff */
[----:B------:R-:W-:-:S07]  /*1af0*/  LOP3.LUT R8, R6, 0xf, RZ, 0xc0, !PT ;  /* 0x0000000f06087812 */ /* 0x000fce00078ec0ff */
[----:B------:R-:W-:Y:S05]  /*1b00*/  @!P0 BRA `(.L_x_81) ;  /* 0x00000004002c8947 */ /* 0x000fea0003800000 */
[----:B------:R-:W-:Y:S01]  /*1b10*/  LEA.HI R10, R2, 0x1, RZ, 0x17 ;  /* 0x00000001020a7811 */ /* 0x000fe200078fb8ff */
[----:B------:R-:W-:Y:S01]  /*1b20*/  BSSY.RECONVERGENT B3, `(.L_x_82) ;  /* 0x0000048000037945 */ /* 0x000fe20003800200 */
[----:B------:R-:W-:Y:S02]  /*1b30*/  LOP3.LUT R11, R16, 0x1000, RZ, 0xfc, !PT ;  /* 0x00001000100b7812 */ /* 0x000fe400078efcff */
[----:B------:R-:W-:-:S04]  /*1b40*/  LOP3.LUT R10, R10, 0xfffff0, RZ, 0xc0, !PT ;  /* 0x00fffff00a0a7812 */ /* 0x000fc800078ec0ff */
[----:B------:R-:W-:-:S07]  /*1b50*/  IADD3 R13, PT, PT, -R10, RZ, RZ ;  /* 0x000000ff0a0d7210 */ /* 0x000fce0007ffe1ff */
.L_x_83:
[C---:B------:R-:W-:Y:S02]  /*1b60*/  IADD3 R15, PT, PT, R7.reuse, -0x1000, RZ ;  /* 0xfffff000070f7810 */ /* 0x040fe40007ffe0ff */
[----:B------:R-:W-:-:S03]  /*1b70*/  IADD3 R25, PT, PT, R7, -0xe00, RZ ;  /* 0xfffff20007197810 */ /* 0x000fc60007ffe0ff */
[----:B------:R-:W-:Y:S01]  /*1b80*/  IMAD.WIDE.U32 R14, R15, 0x4, R4 ;  /* 0x000000040f0e7825 */ /* 0x000fe200078e0004 */
[----:B------:R-:W-:-:S04]  /*1b90*/  IADD3 R21, PT, PT, R7, -0xc00, RZ ;  /* 0xfffff40007157810 */ /* 0x000fc80007ffe0ff */
[----:B------:R0:W2:Y:S01]  /*1ba0*/  LDG.E R22, desc[UR6][R14.64] ;  /* 0x000000060e167981 */ /* 0x0000a2000c1e1900 */
[----:B------:R-:W-:-:S04]  /*1bb0*/  IMAD.WIDE.U32 R24, R25, 0x4, R4 ;  /* 0x0000000419187825 */ /* 0x000fc800078e0004 */
[--C-:B------:R-:W-:Y:S01]  /*1bc0*/  IMAD.WIDE.U32 R20, R21, 0x4, R4.reuse ;  /* 0x0000000415147825 */ /* 0x100fe200078e0004 */
[----:B------:R-:W3:Y:S04]  /*1bd0*/  LDG.E R16, desc[UR6][R24.64] ;  /* 0x0000000618107981 */ /* 0x000ee8000c1e1900 */
[----:B------:R1:W4:Y:S01]  /*1be0*/  LDG.E R17, desc[UR6][R20.64] ;  /* 0x0000000614117981 */ /* 0x000322000c1e1900 */
[C---:B------:R-:W-:Y:S02]  /*1bf0*/  IADD3 R19, PT, PT, R7.reuse, -0xa00, RZ ;  /* 0xfffff60007137810 */ /* 0x040fe40007ffe0ff */
[C---:B------:R-:W-:Y:S02]  /*1c00*/  IADD3 R29, PT, PT, R7.reuse, -0x800, RZ ;  /* 0xfffff800071d7810 */ /* 0x040fe40007ffe0ff */
[----:B------:R-:W-:Y:S01]  /*1c10*/  IADD3 R27, PT, PT, R7, -0x600, RZ ;  /* 0xfffffa00071b7810 */ /* 0x000fe20007ffe0ff */
[----:B------:R-:W-:Y:S01]  /*1c20*/  IMAD.WIDE.U32 R18, R19, 0x4, R4 ;  /* 0x0000000413127825 */ /* 0x000fe200078e0004 */
[----:B------:R-:W-:-:S03]  /*1c30*/  IADD3 R12, PT, PT, R7, -0x400, RZ ;  /* 0xfffffc00070c7810 */ /* 0x000fc60007ffe0ff */
[--C-:B------:R-:W-:Y:S01]  /*1c40*/  IMAD.WIDE.U32 R28, R29, 0x4, R4.reuse ;  /* 0x000000041d1c7825 */ /* 0x100fe200078e0004 */
[----:B------:R-:W5:Y:S03]  /*1c50*/  LDG.E R10, desc[UR6][R18.64] ;  /* 0x00000006120a7981 */ /* 0x000f66000c1e1900 */
[----:B0-----:R-:W-:Y:S01]  /*1c60*/  IMAD.WIDE.U32 R14, R27, 0x4, R4 ;  /* 0x000000041b0e7825 */ /* 0x001fe200078e0004 */
[----:B------:R-:W-:-:S03]  /*1c70*/  IADD3 R27, PT, PT, R7, -0x200, RZ ;  /* 0xfffffe00071b7810 */ /* 0x000fc60007ffe0ff */
[--C-:B-1----:R-:W-:Y:S02]  /*1c80*/  IMAD.WIDE.U32 R20, R12, 0x4, R4.reuse ;  /* 0x000000040c147825 */ /* 0x102fe400078e0004 */
[----:B------:R0:W5:Y:S04]  /*1c90*/  LDG.E R12, desc[UR6][R14.64] ;  /* 0x000000060e0c7981 */ /* 0x000168000c1e1900 */
[----:B------:R1:W5:Y:S01]  /*1ca0*/  LDG.E R18, desc[UR6][R28.64] ;  /* 0x000000061c127981 */ /* 0x000362000c1e1900 */
[----:B------:R-:W-:-:S04]  /*1cb0*/  IMAD.WIDE.U32 R24, R7, 0x4, R4 ;  /* 0x0000000407187825 */ /* 0x000fc800078e0004 */
[----:B0-----:R-:W-:Y:S01]  /*1cc0*/  IMAD.WIDE.U32 R14, R27, 0x4, R4 ;  /* 0x000000041b0e7825 */ /* 0x001fe200078e0004 */
[----:B------:R-:W5:Y:S04]  /*1cd0*/  LDG.E R19, desc[UR6][R24.64] ;  /* 0x0000000618137981 */ /* 0x000f68000c1e1900 */
[----:B------:R0:W5:Y:S01]  /*1ce0*/  LDG.E R27, desc[UR6][R20.64] ;  /* 0x00000006141b7981 */ /* 0x000162000c1e1900 */
[----:B-1----:R-:W-:-:S03]  /*1cf0*/  IADD3 R29, PT, PT, R7, 0x200, RZ ;  /* 0x00000200071d7810 */ /* 0x002fc60007ffe0ff */
[----:B------:R1:W5:Y:S01]  /*1d00*/  LDG.E R26, desc[UR6][R14.64] ;  /* 0x000000060e1a7981 */ /* 0x000362000c1e1900 */
[----:B0-----:R-:W-:Y:S01]  /*1d10*/  IADD3 R21, PT, PT, R7, 0x400, RZ ;  /* 0x0000040007157810 */ /* 0x001fe20007ffe0ff */
[----:B------:R-:W-:Y:S01]  /*1d20*/  IMAD.WIDE.U32 R28, R29, 0x4, R4 ;  /* 0x000000041d1c7825 */ /* 0x000fe200078e0004 */
[----:B-1----:R-:W-:-:S05]  /*1d30*/  IADD3 R15, PT, PT, R7, 0x800, RZ ;  /* 0x00000800070f7810 */ /* 0x002fca0007ffe0ff */
[----:B------:R-:W5:Y:S01]  /*1d40*/  LDG.E R28, desc[UR6][R28.64] ;  /* 0x000000061c1c7981 */ /* 0x000f62000c1e1900 */
[----:B------:R-:W-:-:S06]  /*1d50*/  IMAD.WIDE.U32 R14, R15, 0x4, R4 ;  /* 0x000000040f0e7825 */ /* 0x000fcc00078e0004 */
[----:B------:R-:W5:Y:S01]  /*1d60*/  LDG.E R14, desc[UR6][R14.64] ;  /* 0x000000060e0e7981 */ /* 0x000f62000c1e1900 */
[----:B--2---:R-:W-:Y:S01]  /*1d70*/  FADD R25, R22, R23 ;  /* 0x0000001716197221 */ /* 0x004fe20000000000 */
[----:B------:R-:W-:Y:S01]  /*1d80*/  IMAD.WIDE.U32 R22, R21, 0x4, R4 ;  /* 0x0000000415167825 */ /* 0x000fe200078e0004 */
[----:B------:R-:W-:-:S03]  /*1d90*/  IADD3 R21, PT, PT, R7, 0x600, RZ ;  /* 0x0000060007157810 */ /* 0x000fc60007ffe0ff */
[----:B---3--:R-:W-:Y:S02]  /*1da0*/  FADD R16, R25, R16 ;  /* 0x0000001019107221 */ /* 0x008fe40000000000 */
[----:B------:R-:W-:Y:S01]  /*1db0*/  IMAD.WIDE.U32 R20, R21, 0x4, R4 ;  /* 0x0000000415147825 */ /* 0x000fe200078e0004 */
[----:B------:R-:W-:Y:S01]  /*1dc0*/  IADD3 R25, PT, PT, R7, 0xa00, RZ ;  /* 0x00000a0007197810 */ /* 0x000fe20007ffe0ff */
[----:B------:R-:W2:Y:S04]  /*1dd0*/  LDG.E R29, desc[UR6][R22.64] ;  /* 0x00000006161d7981 */ /* 0x000ea8000c1e1900 */
[----:B------:R4:W3:Y:S02]  /*1de0*/  LDG.E R20, desc[UR6][R20.64] ;  /* 0x0000000614147981 */ /* 0x0008e4000c1e1900 */
[----:B----4-:R-:W-:Y:S01]  /*1df0*/  FADD R21, R16, R17 ;  /* 0x0000001110157221 */ /* 0x010fe20000000000 */
[----:B------:R-:W-:Y:S01]  /*1e00*/  IMAD.WIDE.U32 R16, R25, 0x4, R4 ;  /* 0x0000000419107825 */ /* 0x000fe200078e0004 */
[----:B------:R-:W-:-:S05]  /*1e10*/  IADD3 R25, PT, PT, R7, 0xc00, RZ ;  /* 0x00000c0007197810 */ /* 0x000fca0007ffe0ff */
[--C-:B------:R-:W-:Y:S01]  /*1e20*/  IMAD.WIDE.U32 R22, R25, 0x4, R4.reuse ;  /* 0x0000000419167825 */ /* 0x100fe200078e0004 */
[----:B------:R-:W-:Y:S01]  /*1e30*/  IADD3 R25, PT, PT, R7, 0xe00, RZ ;  /* 0x00000e0007197810 */ /* 0x000fe20007ffe0ff */
[----:B------:R-:W4:Y:S04]  /*1e40*/  LDG.E R16, desc[UR6][R16.64] ;  /* 0x0000000610107981 */ /* 0x000f28000c1e1900 */
[----:B------:R-:W-:Y:S01]  /*1e50*/  IMAD.WIDE.U32 R24, R25, 0x4, R4 ;  /* 0x0000000419187825 */ /* 0x000fe200078e0004 */
[----:B------:R-:W4:Y:S05]  /*1e60*/  LDG.E R22, desc[UR6][R22.64] ;  /* 0x0000000616167981 */ /* 0x000f2a000c1e1900 */
[----:B------:R-:W4:Y:S01]  /*1e70*/  LDG.E R24, desc[UR6][R24.64] ;  /* 0x0000000618187981 */ /* 0x000f22000c1e1900 */
[----:B-----5:R-:W-:-:S04]  /*1e80*/  FADD R21, R21, R10 ;  /* 0x0000000a15157221 */ /* 0x020fc80000000000 */
[----:B------:R-:W-:-:S04]  /*1e90*/  FADD R21, R21, R18 ;  /* 0x0000001215157221 */ /* 0x000fc80000000000 */
[----:B------:R-:W-:-:S04]  /*1ea0*/  FADD R12, R21, R12 ;  /* 0x0000000c150c7221 */ /* 0x000fc80000000000 */
[----:B------:R-:W-:-:S04]  /*1eb0*/  FADD R27, R12, R27 ;  /* 0x0000001b0c1b7221 */ /* 0x000fc80000000000 */
[----:B------:R-:W-:-:S04]  /*1ec0*/  FADD R26, R27, R26 ;  /* 0x0000001a1b1a7221 */ /* 0x000fc80000000000 */
[----:B------:R-:W-:-:S04]  /*1ed0*/  FADD R19, R26, R19 ;  /* 0x000000131a137221 */ /* 0x000fc80000000000 */
[----:B------:R-:W-:Y:S01]  /*1ee0*/  FADD R28, R19, R28 ;  /* 0x0000001c131c7221 */ /* 0x000fe20000000000 */
[----:B------:R-:W-:-:S04]  /*1ef0*/  IADD3 R13, PT, PT, R13, 0x10, RZ ;  /* 0x000000100d0d7810 */ /* 0x000fc80007ffe0ff */
[----:B------:R-:W-:Y:S02]  /*1f00*/  ISETP.NE.AND P0, PT, R13, RZ, PT ;  /* 0x000000ff0d00720c */ /* 0x000fe40003f05270 */
[----:B------:R-:W-:Y:S02]  /*1f10*/  IADD3 R11, PT, PT, R11, 0x2000, RZ ;  /* 0x000020000b0b7810 */ /* 0x000fe40007ffe0ff */
[----:B------:R-:W-:Y:S01]  /*1f20*/  IADD3 R7, PT, PT, R7, 0x2000, RZ ;  /* 0x0000200007077810 */ /* 0x000fe20007ffe0ff */
[----:B--2---:R-:W-:-:S04]  /*1f30*/  FADD R29, R28, R29 ;  /* 0x0000001d1c1d7221 */ /* 0x004fc80000000000 */
[----:B---3--:R-:W-:-:S04]  /*1f40*/  FADD R29, R29, R20 ;  /* 0x000000141d1d7221 */ /* 0x008fc80000000000 */
[----:B------:R-:W-:-:S04]  /*1f50*/  FADD R29, R29, R14 ;  /* 0x0000000e1d1d7221 */ /* 0x000fc80000000000 */
[----:B----4-:R-:W-:-:S04]  /*1f60*/  FADD R29, R29, R16 ;  /* 0x000000101d1d7221 */ /* 0x010fc80000000000 */
[----:B------:R-:W-:-:S04]  /*1f70*/  FADD R29, R29, R22 ;  /* 0x000000161d1d7221 */ /* 0x000fc80000000000 */
[----:B------:R-:W-:Y:S01]  /*1f80*/  FADD R23, R29, R24 ;  /* 0x000000181d177221 */ /* 0x000fe20000000000 */
[----:B------:R-:W-:Y:S06]  /*1f90*/  @P0 BRA `(.L_x_83) ;  /* 0xfffffff800f00947 */ /* 0x000fec000383ffff */
[----:B------:R-:W-:Y:S05]  /*1fa0*/  BSYNC.RECONVERGENT B3 ;  /* 0x0000000000037941 */ /* 0x000fea0003800200 */
.L_x_82:
[----:B------:R-:W-:-:S07]  /*1fb0*/  IADD3 R16, PT, PT, R11, -0x1000, RZ ;  /* 0xfffff0000b107810 */ /* 0x000fce0007ffe0ff */
.L_x_81:
[----:B------:R-:W-:Y:S05]  /*1fc0*/  BSYNC.RECONVERGENT B2 ;  /* 0x0000000000027941 */ /* 0x000fea0003800200 */
.L_x_80:
[----:B------:R-:W-:-:S13]  /*1fd0*/  ISETP.NE.AND P0, PT, R8, RZ, PT ;  /* 0x000000ff0800720c */ /* 0x000fda0003f05270 */
[----:B------:R-:W-:Y:S05]  /*1fe0*/  @!P0 BRA `(.L_x_79) ;  /* 0x00000004002c8947 */ /* 0x000fea0003800000 */
[----:B------:R-:W-:Y:S01]  /*1ff0*/  ISETP.GE.U32.AND P0, PT, R8, 0x8, PT ;  /* 0x000000080800780c */ /* 0x000fe20003f06070 */
[----:B------:R-:W-:Y:S01]  /*2000*/  BSSY.RECONVERGENT B2, `(.L_x_84) ;  /* 0x0000025000027945 */ /* 0x000fe20003800200 */
[----:B------:R-:W-:-:S04]  /*2010*/  LOP3.LUT R22, R6, 0x7, RZ, 0xc0, !PT ;  /* 0x0000000706167812 */ /* 0x000fc800078ec0ff */
[----:B------:R-:W-:-:S07]  /*2020*/  ISETP.NE.AND P1, PT, R22, RZ, PT ;  /* 0x000000ff1600720c */ /* 0x000fce0003f25270 */
[----:B------:R-:W-:Y:S06]  /*2030*/  @!P0 BRA `(.L_x_85) ;  /* 0x0000000000848947 */ /* 0x000fec0003800000 */
[----:B------:R-:W-:-:S04]  /*2040*/  IADD3 R7, PT, PT, R16, R9, RZ ;  /* 0x0000000910077210 */ /* 0x000fc80007ffe0ff */
[C---:B------:R-:W-:Y:S01]  /*2050*/  IADD3 R21, PT, PT, R7.reuse, 0x200, RZ ;  /* 0x0000020007157810 */ /* 0x040fe20007ffe0ff */
[C---:B------:R-:W-:Y:S01]  /*2060*/  IMAD.WIDE.U32 R14, R7.reuse, 0x4, R4 ;  /* 0x00000004070e7825 */ /* 0x040fe200078e0004 */
[----:B------:R-:W-:-:S03]  /*2070*/  IADD3 R19, PT, PT, R7, 0x400, RZ ;  /* 0x0000040007137810 */ /* 0x000fc60007ffe0ff */
[--C-:B------:R-:W-:Y:S01]  /*2080*/  IMAD.WIDE.U32 R20, R21, 0x4, R4.reuse ;  /* 0x0000000415147825 */ /* 0x100fe200078e0004 */
[----:B------:R0:W2:Y:S01]  /*2090*/  LDG.E R8, desc[UR6][R14.64] ;  /* 0x000000060e087981 */ /* 0x0000a2000c1e1900 */
[----:B------:R-:W-:Y:S02]  /*20a0*/  IADD3 R11, PT, PT, R7, 0x600, RZ ;  /* 0x00000600070b7810 */ /* 0x000fe40007ffe0ff */
[--C-:B------:R-:W-:Y:S01]  /*20b0*/  IMAD.WIDE.U32 R18, R19, 0x4, R4.reuse ;  /* 0x0000000413127825 */ /* 0x100fe200078e0004 */
[----:B------:R1:W3:Y:S01]  /*20c0*/  LDG.E R17, desc[UR6][R20.64] ;  /* 0x0000000614117981 */ /* 0x0002e2000c1e1900 */
[----:B------:R-:W-:Y:S02]  /*20d0*/  IADD3 R13, PT, PT, R7, 0x800, RZ ;  /* 0x00000800070d7810 */ /* 0x000fe40007ffe0ff */
[--C-:B------:R-:W-:Y:S01]  /*20e0*/  IMAD.WIDE.U32 R10, R11, 0x4, R4.reuse ;  /* 0x000000040b0a7825 */ /* 0x100fe200078e0004 */
[----:B------:R-:W-:Y:S01]  /*20f0*/  IADD3 R25, PT, PT, R7, 0xa00, RZ ;  /* 0x00000a0007197810 */ /* 0x000fe20007ffe0ff */
[----:B------:R-:W4:Y:S02]  /*2100*/  LDG.E R18, desc[UR6][R18.64] ;  /* 0x0000000612127981 */ /* 0x000f24000c1e1900 */
[--C-:B------:R-:W-:Y:S01]  /*2110*/  IMAD.WIDE.U32 R12, R13, 0x4, R4.reuse ;  /* 0x000000040d0c7825 */ /* 0x100fe200078e0004 */
[----:B------:R-:W-:Y:S01]  /*2120*/  IADD3 R27, PT, PT, R7, 0xc00, RZ ;  /* 0x00000c00071b7810 */ /* 0x000fe20007ffe0ff */
[----:B------:R-:W5:Y:S02]  /*2130*/  LDG.E R10, desc[UR6][R10.64] ;  /* 0x000000060a0a7981 */ /* 0x000f64000c1e1900 */
[--C-:B0-----:R-:W-:Y:S01]  /*2140*/  IMAD.WIDE.U32 R14, R25, 0x4, R4.reuse ;  /* 0x00000004190e7825 */ /* 0x101fe200078e0004 */
[----:B------:R-:W-:Y:S01]  /*2150*/  IADD3 R25, PT, PT, R7, 0xe00, RZ ;  /* 0x00000e0007197810 */ /* 0x000fe20007ffe0ff */
[----:B------:R-:W5:Y:S02]  /*2160*/  LDG.E R12, desc[UR6][R12.64] ;  /* 0x000000060c0c7981 */ /* 0x000f64000c1e1900 */
[----:B-1----:R-:W-:-:S02]  /*2170*/  IMAD.WIDE.U32 R20, R27, 0x4, R4 ;  /* 0x000000041b147825 */ /* 0x002fc400078e0004 */
[----:B------:R-:W5:Y:S02]  /*2180*/  LDG.E R15, desc[UR6][R14.64] ;  /* 0x000000060e0f7981 */ /* 0x000f64000c1e1900 */
[----:B------:R-:W-:Y:S02]  /*2190*/  IMAD.WIDE.U32 R24, R25, 0x4, R4 ;  /* 0x0000000419187825 */ /* 0x000fe400078e0004 */
        /* <DEDUP_REMOVED lines=11> */
.L_x_85:
[----:B------:R-:W-:Y:S05]  /*2250*/  BSYNC.RECONVERGENT B2 ;  /* 0x0000000000027941 */ /* 0x000fea0003800200 */
.L_x_84:
[----:B------:R-:W-:Y:S05]  /*2260*/  @!P1 BRA `(.L_x_79) ;  /* 0x00000000008c9947 */ /* 0x000fea0003800000 */
[----:B------:R-:W-:Y:S01]  /*2270*/  ISETP.GE.U32.AND P0, PT, R22, 0x4, PT ;  /* 0x000000041600780c */ /* 0x000fe20003f06070 */
[----:B------:R-:W-:Y:S01]  /*2280*/  BSSY.RECONVERGENT B2, `(.L_x_86) ;  /* 0x0000014000027945 */ /* 0x000fe20003800200 */
[----:B------:R-:W-:-:S11]  /*2290*/  LOP3.LUT P1, RZ, R6, 0x3, RZ, 0xc0, !PT ;  /* 0x0000000306ff7812 */ /* 0x000fd6000782c0ff */
[----:B------:R-:W-:Y:S05]  /*22a0*/  @!P0 BRA `(.L_x_87) ;  /* 0x0000000000448947 */ /* 0x000fea0003800000 */
[----:B------:R-:W-:-:S04]  /*22b0*/  IADD3 R11, PT, PT, R16, R9, RZ ;  /* 0x00000009100b7210 */ /* 0x000fc80007ffe0ff */
[C---:B------:R-:W-:Y:S01]  /*22c0*/  IADD3 R9, PT, PT, R11.reuse, 0x200, RZ ;  /* 0x000002000b097810 */ /* 0x040fe20007ffe0ff */
[C---:B------:R-:W-:Y:S01]  /*22d0*/  IMAD.WIDE.U32 R6, R11.reuse, 0x4, R4 ;  /* 0x000000040b067825 */ /* 0x040fe200078e0004 */
[----:B------:R-:W-:-:S03]  /*22e0*/  IADD3 R13, PT, PT, R11, 0x400, RZ ;  /* 0x000004000b0d7810 */ /* 0x000fc60007ffe0ff */
[--C-:B------:R-:W-:Y:S01]  /*22f0*/  IMAD.WIDE.U32 R8, R9, 0x4, R4.reuse ;  /* 0x0000000409087825 */ /* 0x100fe200078e0004 */
[----:B------:R-:W-:Y:S01]  /*2300*/  IADD3 R15, PT, PT, R11, 0x600, RZ ;  /* 0x000006000b0f7810 */ /* 0x000fe20007ffe0ff */
[----:B------:R-:W2:Y:S02]  /*2310*/  LDG.E R6, desc[UR6][R6.64] ;  /* 0x0000000606067981 */ /* 0x000ea4000c1e1900 */
[--C-:B------:R-:W-:Y:S02]  /*2320*/  IMAD.WIDE.U32 R10, R13, 0x4, R4.reuse ;  /* 0x000000040d0a7825 */ /* 0x100fe400078e0004 */
[----:B------:R-:W3:Y:S02]  /*2330*/  LDG.E R8, desc[UR6][R8.64] ;  /* 0x0000000608087981 */ /* 0x000ee4000c1e1900 */
[----:B------:R-:W-:Y:S02]  /*2340*/  IMAD.WIDE.U32 R12, R15, 0x4, R4 ;  /* 0x000000040f0c7825 */ /* 0x000fe400078e0004 */
[----:B------:R-:W4:Y:S04]  /*2350*/  LDG.E R10, desc[UR6][R10.64] ;  /* 0x000000060a0a7981 */ /* 0x000f28000c1e1900 */
[----:B------:R-:W5:Y:S01]  /*2360*/  LDG.E R12, desc[UR6][R12.64] ;  /* 0x000000060c0c7981 */ /* 0x000f62000c1e1900 */
[----:B------:R-:W-:Y:S01]  /*2370*/  IADD3 R16, PT, PT, R16, 0x800, RZ ;  /* 0x0000080010107810 */ /* 0x000fe20007ffe0ff */
[----:B--2---:R-:W-:-:S04]  /*2380*/  FADD R23, R23, R6 ;  /* 0x0000000617177221 */ /* 0x004fc80000000000 */
[----:B---3--:R-:W-:-:S04]  /*2390*/  FADD R23, R23, R8 ;  /* 0x0000000817177221 */ /* 0x008fc80000000000 */
[----:B----4-:R-:W-:-:S04]  /*23a0*/  FADD R23, R23, R10 ;  /* 0x0000000a17177221 */ /* 0x010fc80000000000 */
[----:B-----5:R-:W-:-:S07]  /*23b0*/  FADD R23, R23, R12 ;  /* 0x0000000c17177221 */ /* 0x020fce0000000000 */
.L_x_87:
[----:B------:R-:W-:Y:S05]  /*23c0*/  BSYNC.RECONVERGENT B2 ;  /* 0x0000000000027941 */ /* 0x000fea0003800200 */
.L_x_86:
[----:B------:R-:W-:Y:S05]  /*23d0*/  @!P1 BRA `(.L_x_79) ;  /* 0x0000000000309947 */ /* 0x000fea0003800000 */
[----:B------:R-:W-:Y:S02]  /*23e0*/  LOP3.LUT R2, R2, 0xffff, RZ, 0xc0, !PT ;  /* 0x0000ffff02027812 */ /* 0x000fe400078ec0ff */
[----:B------:R-:W-:Y:S02]  /*23f0*/  IADD3 R9, PT, PT, R16, R0, RZ ;  /* 0x0000000010097210 */ /* 0x000fe40007ffe0ff */
[----:B------:R-:W-:-:S04]  /*2400*/  LEA.HI R2, R2, 0x1, RZ, 0x17 ;  /* 0x0000000102027811 */ /* 0x000fc800078fb8ff */
[----:B------:R-:W-:-:S04]  /*2410*/  LOP3.LUT R2, R2, 0x3, RZ, 0xc0, !PT ;  /* 0x0000000302027812 */ /* 0x000fc800078ec0ff */
[----:B------:R-:W-:-:S07]  /*2420*/  IADD3 R2, PT, PT, -R2, RZ, RZ ;  /* 0x000000ff02027210 */ /* 0x000fce0007ffe1ff */
.L_x_88:
[----:B------:R-:W-:-:S06]  /*2430*/  IMAD.WIDE.U32 R6, R9, 0x4, R4 ;  /* 0x0000000409067825 */ /* 0x000fcc00078e0004 */
[----:B------:R-:W2:Y:S01]  /*2440*/  LDG.E R6, desc[UR6][R6.64] ;  /* 0x0000000606067981 */ /* 0x000ea2000c1e1900 */
[----:B------:R-:W-:Y:S02]  /*2450*/  IADD3 R2, PT, PT, R2, 0x1, RZ ;  /* 0x0000000102027810 */ /* 0x000fe40007ffe0ff */
[----:B------:R-:W-:Y:S02]  /*2460*/  IADD3 R9, PT, PT, R9, 0x200, RZ ;  /* 0x0000020009097810 */ /* 0x000fe40007ffe0ff */
[----:B------:R-:W-:Y:S01]  /*2470*/  ISETP.NE.AND P0, PT, R2, RZ, PT ;  /* 0x000000ff0200720c */ /* 0x000fe20003f05270 */
[----:B--2---:R-:W-:-:S12]  /*2480*/  FADD R23, R6, R23 ;  /* 0x0000001706177221 */ /* 0x004fd80000000000 */
[----:B------:R-:W-:Y:S05]  /*2490*/  @P0 BRA `(.L_x_88) ;  /* 0xfffffffc00e40947 */ /* 0x000fea000383ffff */
.L_x_79:
[----:B------:R-:W-:Y:S05]  /*24a0*/  BSYNC.RECONVERGENT B1 ;  /* 0x0000000000017941 */ /* 0x000fea0003800200 */
.L_x_76:
        /* <DEDUP_REMOVED lines=33> */
[----:B------:R-:W1:Y:S04]  /*26c0*/  LDS.128 R8, [UR4+0x20] ;  /* 0x00002004ff087984 */ /* 0x000e680008000c00 */
[----:B--2---:R-:W2:Y:S04]  /*26d0*/  LDS.128 R4, [UR4+0x30] ;  /* 0x00003004ff047984 */ /* 0x004ea80008000c00 */
[----:B------:R-:W3:Y:S01]  /*26e0*/  LDS.128 R16, [UR4+0x40] ;  /* 0x00004004ff107984 */ /* 0x000ee20008000c00 */
[----:B0-----:R-:W-:-:S04]  /*26f0*/  FADD R13, R20, R13 ;  /* 0x0000000d140d7221 */ /* 0x001fc80000000000 */
[----:B------:R-:W-:-:S04]  /*2700*/  FADD R14, R13, R14 ;  /* 0x0000000e0d0e7221 */ /* 0x000fc80000000000 */
[----:B------:R-:W-:-:S04]  /*2710*/  FADD R15, R14, R15 ;  /* 0x0000000f0e0f7221 */ /* 0x000fc80000000000 */
[----:B-1----:R-:W-:-:S04]  /*2720*/  FADD R8, R15, R8 ;  /* 0x000000080f087221 */ /* 0x002fc80000000000 */
[----:B------:R-:W-:-:S04]  /*2730*/  FADD R9, R8, R9 ;  /* 0x0000000908097221 */ /* 0x000fc80000000000 */
[----:B------:R-:W-:-:S04]  /*2740*/  FADD R10, R9, R10 ;  /* 0x0000000a090a7221 */ /* 0x000fc80000000000 */
[----:B------:R-:W-:-:S04]  /*2750*/  FADD R11, R10, R11 ;  /* 0x0000000b0a0b7221 */ /* 0x000fc80000000000 */
[----:B--2---:R-:W-:-:S04]  /*2760*/  FADD R4, R11, R4 ;  /* 0x000000040b047221 */ /* 0x004fc80000000000 */
[----:B------:R-:W-:-:S04]  /*2770*/  FADD R5, R4, R5 ;  /* 0x0000000504057221 */ /* 0x000fc80000000000 */
[----:B------:R-:W-:-:S04]  /*2780*/  FADD R6, R5, R6 ;  /* 0x0000000605067221 */ /* 0x000fc80000000000 */
[----:B------:R-:W-:-:S04]  /*2790*/  FADD R7, R6, R7 ;  /* 0x0000000706077221 */ /* 0x000fc80000000000 */
[----:B---3--:R-:W-:-:S04]  /*27a0*/  FADD R16, R7, R16 ;  /* 0x0000001007107221 */ /* 0x008fc80000000000 */
[----:B------:R-:W-:-:S04]  /*27b0*/  FADD R17, R16, R17 ;  /* 0x0000001110117221 */ /* 0x000fc80000000000 */
[----:B------:R-:W-:-:S04]  /*27c0*/  FADD R18, R17, R18 ;  /* 0x0000001211127221 */ /* 0x000fc80000000000 */
[----:B------:R-:W-:-:S07]  /*27d0*/  FADD R20, R18, R19 ;  /* 0x0000001312147221 */ /* 0x000fce0000000000 */
.L_x_75:
[----:B------:R-:W-:Y:S05]  /*27e0*/  BSYNC.RECONVERGENT B0 ;  /* 0x0000000000007941 */ /* 0x000fea0003800200 */
.L_x_59:
[----:B------:R-:W-:Y:S05]  /*27f0*/  @P0 EXIT ;  /* 0x000000000000094d */ /* 0x000fea0003800000 */
[----:B012---:R-:W0:Y:S02]  /*2800*/  LDC.64 R4, c[0x0][0x388] ;  /* 0x0000e200ff047b82 */ /* 0x007e240000000a00 */
[----:B0-----:R-:W-:-:S05]  /*2810*/  IMAD.WIDE.U32 R2, R3, 0x4, R4 ;  /* 0x0000000403027825 */ /* 0x001fca00078e0004 */
[----:B------:R-:W-:Y:S01]  /*2820*/  STG.E desc[UR6][R2.64], R20 ;  /* 0x0000001402007986 */ /* 0x000fe2000c101906 */
[----:B------:R-:W-:Y:S05]  /*2830*/  EXIT ;  /* 0x000000000000794d */ /* 0x000fea0003800000 */
.L_x_89:
        /* <DEDUP_REMOVED lines=12> */
.L_x_514:


//--------------------- .text._ZN3cub18CUB_300001_SM_10006detail6reduce28DeviceReduceSingleTileKernelINS2_10policy_hubIfjN4cuda3std3__44plusIfEEE10Policy1000EN6thrust24THRUST_300001_SM_1000_NS6detail15normal_iteratorINSD_10device_ptrIfEEEEPfjS9_ffNS7_10__identityEEEvT0_T1_T2_T3_T4_T6_ --------------------------
	.section	.text._ZN3cub18CUB_300001_SM_10006detail6reduce28DeviceReduceSingleTileKernelINS2_10policy_hubIfjN4cuda3std3__44plusIfEEE10Policy1000EN6thrust24THRUST_300001_SM_1000_NS6detail15normal_iteratorINSD_10device_ptrIfEEEEPfjS9_ffNS7_10__identityEEEvT0_T1_T2_T3_T4_T6_,"ax",@progbits
	.align	128
        .global         _ZN3cub18CUB_300001_SM_10006detail6reduce28DeviceReduceSingleTileKernelINS2_10policy_hubIfjN4cuda3std3__44plusIfEEE10Policy1000EN6thrust24THRUST_300001_SM_1000_NS6detail15normal_iteratorINSD_10device_ptrIfEEEEPfjS9_ffNS7_10__identityEEEvT0_T1_T2_T3_T4_T6_
        .type           _ZN3cub18CUB_300001_SM_10006detail6reduce28DeviceReduceSingleTileKernelINS2_10policy_hubIfjN4cuda3std3__44plusIfEEE10Policy1000EN6thrust24THRUST_300001_SM_1000_NS6detail15normal_iteratorINSD_10device_ptrIfEEEEPfjS9_ffNS7_10__identityEEEvT0_T1_T2_T3_T4_T6_,@function
        .size           _ZN3cub18CUB_300001_SM_10006detail6reduce28DeviceReduceSingleTileKernelINS2_10policy_hubIfjN4cuda3std3__44plusIfEEE10Policy1000EN6thrust24THRUST_300001_SM_1000_NS6detail15normal_iteratorINSD_10device_ptrIfEEEEPfjS9_ffNS7_10__identityEEEvT0_T1_T2_T3_T4_T6_,(.L_x_515 - _ZN3cub18CUB_300001_SM_10006detail6reduce28DeviceReduceSingleTileKernelINS2_10policy_hubIfjN4cuda3std3__44plusIfEEE10Policy1000EN6thrust24THRUST_300001_SM_1000_NS6detail15normal_iteratorINSD_10device_ptrIfEEEEPfjS9_ffNS7_10__identityEEEvT0_T1_T2_T3_T4_T6_)
        .other          _ZN3cub18CUB_300001_SM_10006detail6reduce28DeviceReduceSingleTileKernelINS2_10policy_hubIfjN4cuda3std3__44plusIfEEE10Policy1000EN6thrust24THRUST_300001_SM_1000_NS6detail15normal_iteratorINSD_10device_ptrIfEEEEPfjS9_ffNS7_10__identityEEEvT0_T1_T2_T3_T4_T6_,@"STO_CUDA_ENTRY STV_DEFAULT"
_ZN3cub18CUB_300001_SM_10006detail6reduce28DeviceReduceSingleTileKernelINS2_10policy_hubIfjN4cuda3std3__44plusIfEEE10Policy1000EN6thrust24THRUST_300001_SM_1000_NS6detail15normal_iteratorINSD_10device_ptrIfEEEEPfjS9_ffNS7_10__identityEEEvT0_T1_T2_T3_T4_T6_:
.text._ZN3cub18CUB_300001_SM_10006detail6reduce28DeviceReduceSingleTileKernelINS2_10policy_hubIfjN4cuda3std3__44plusIfEEE10Policy1000EN6thrust24THRUST_300001_SM_1000_NS6detail15normal_iteratorINSD_10device_ptrIfEEEEPfjS9_ffNS7_10__identityEEEvT0_T1_T2_T3_T4_T6_:
[----:B------:R-:W-:Y:S01]  /*0000*/  LDC R1, c[0x0][0x37c] ;  /* 0x0000df00ff017b82 */ /* 0x000fe20000000800 */
[----:B------:R-:W0:Y:S01]  /*0010*/  LDCU UR4, c[0x0][0x390] ;  /* 0x00007200ff0477ac */ /* 0x000e220008000800 */
[----:B------:R-:W1:Y:S01]  /*0020*/  LDCU.64 UR6, c[0x0][0x358] ;  /* 0x00006b00ff0677ac */ /* 0x000e620008000a00 */
[----:B0-----:R-:W-:-:S04]  /*0030*/  MOV R4, UR4 ;  /* 0x0000000400047c02 */ /* 0x001fc80008000f00 */
[----:B------:R-:W-:-:S13]  /*0040*/  ISETP.NE.AND P0, PT, R4, RZ, PT ;  /* 0x000000ff0400720c */ /* 0x000fda0003f05270 */
        /* <DEDUP_REMOVED lines=8> */
.L_x_90:
[----:B------:R-:W-:Y:S01]  /*00d0*/  ISETP.GT.U32.AND P0, PT, R4, 0x1fff, PT ;  /* 0x00001fff0400780c */ /* 0x000fe20003f04070 */
[----:B------:R-:W-:-:S12]  /*00e0*/  BSSY.RECONVERGENT B0, `(.L_x_91) ;  /* 0x000022c000007945 */ /* 0x000fd80003800200 */
[----:B------:R-:W-:Y:S05]  /*00f0*/  @P0 BRA `(.L_x_92) ;  /* 0x0000001000000947 */ /* 0x000fea0003800000 */
[----:B------:R-:W0:Y:S01]  /*0100*/  S2R R5, SR_TID.X ;  /* 0x0000000000057919 */ /* 0x000e220000002100 */
[----:B------:R-:W-:Y:S01]  /*0110*/  BSSY.RECONVERGENT B1, `(.L_x_93) ;  /* 0x0000009000017945 */ /* 0x000fe20003800200 */
[----:B------:R-:W-:Y:S01]  /*0120*/  HFMA2 R0, -RZ, RZ, 0, 0 ;  /* 0x00000000ff007431 */ /* 0x000fe200000001ff */
[----:B0-----:R-:W-:Y:S02]  /*0130*/  ISETP.GE.U32.AND P0, PT, R5, R4, PT ;  /* 0x000000040500720c */ /* 0x001fe40003f06070 */
[----:B------:R-:W-:-:S11]  /*0140*/  MOV R7, R5 ;  /* 0x0000000500077202 */ /* 0x000fd60000000f00 */
[----:B------:R-:W-:Y:S05]  /*0150*/  @P0 BRA `(.L_x_94) ;  /* 0x0000000000100947 */ /* 0x000fea0003800000 */
[----:B------:R-:W0:Y:S02]  /*0160*/  LDC.64 R2, c[0x0][0x380] ;  /* 0x0000e000ff027b82 */ /* 0x000e240000000a00 */
[----:B0-----:R-:W-:-:S05]  /*0170*/  IMAD.WIDE.U32 R2, R5, 0x4, R2 ;  /* 0x0000000405027825 */ /* 0x001fca00078e0002 */
[----:B------:R0:W5:Y:S01]  /*0180*/  LDG.E R0, desc[UR6][R2.64] ;  /* 0x0000000602007981 */ /* 0x000162000c1e1900 */
[----:B------:R-:W-:-:S07]  /*0190*/  IADD3 R7, PT, PT, R5, 0x200, RZ ;  /* 0x0000020005077810 */ /* 0x000fce0007ffe0ff */
.L_x_94:
[----:B------:R-:W-:Y:S05]  /*01a0*/  BSYNC.RECONVERGENT B1 ;  /* 0x0000000000017941 */ /* 0x000fea0003800200 */
.L_x_93:
[----:B------:R-:W-:Y:S01]  /*01b0*/  ISETP.GE.U32.AND P0, PT, R7, R4, PT ;  /* 0x000000040700720c */ /* 0x000fe20003f06070 */
[----:B------:R-:W-:-:S12]  /*01c0*/  BSSY.RECONVERGENT B1, `(.L_x_95) ;  /* 0x0000070000017945 */ /* 0x000fd80003800200 */
[----:B------:R-:W-:Y:S05]  /*01d0*/  @P0 BRA `(.L_x_96) ;  /* 0x0000000400b80947 */ /* 0x000fea0003800000 */
[----:B0-----:R-:W-:Y:S01]  /*01e0*/  LOP3.LUT R3, RZ, R7, RZ, 0x33, !PT ;  /* 0x00000007ff037212 */ /* 0x001fe200078e33ff */
[----:B------:R-:W-:Y:S03]  /*01f0*/  BSSY.RECONVERGENT B2, `(.L_x_97) ;  /* 0x0000033000027945 */ /* 0x000fe60003800200 */
[----:B------:R-:W-:-:S04]  /*0200*/  IADD3 R3, PT, PT, R3, R4, RZ ;  /* 0x0000000403037210 */ /* 0x000fc80007ffe0ff */
        /* <DEDUP_REMOVED lines=9> */
[----:B------:R-:W-:-:S04]  /*02a0*/  IADD3 R2, P0, PT, R2, 0x4000, RZ ;  /* 0x0000400002027810 */ /* 0x000fc80007f1e0ff */
[----:B------:R-:W-:-:S09]  /*02b0*/  IADD3.X R3, PT, PT, RZ, R3, RZ, P0, !PT ;  /* 0x00000003ff037210 */ /* 0x000fd200007fe4ff */
.L_x_99:
        /* <DEDUP_REMOVED lines=19> */
[----:B0-----:R-:W-:-:S04]  /*03f0*/  IADD3 R2, P2, PT, R2, 0x8000, RZ ;  /* 0x0000800002027810 */ /* 0x001fc80007f5e0ff */
[----:B------:R-:W-:Y:S01]  /*0400*/  IADD3.X R3, PT, PT, RZ, R3, RZ, P2, !PT ;  /* 0x00000003ff037210 */ /* 0x000fe200017fe4ff */
        /* <DEDUP_REMOVED lines=17> */
.L_x_98:
[----:B------:R-:W-:Y:S05]  /*0520*/  BSYNC.RECONVERGENT B2 ;  /* 0x0000000000027941 */ /* 0x000fea0003800200 */
.L_x_97:
[----:B------:R-:W-:Y:S05]  /*0530*/  @!P1 BRA `(.L_x_96) ;  /* 0x0000000000e09947 */ /* 0x000fea0003800000 */
[----:B------:R-:W-:Y:S01]  /*0540*/  ISETP.GE.U32.AND P0, PT, R22, 0x8, PT ;  /* 0x000000081600780c */ /* 0x000fe20003f06070 */
[----:B------:R-:W-:Y:S01]  /*0550*/  BSSY.RECONVERGENT B2, `(.L_x_100) ;  /* 0x0000017000027945 */ /* 0x000fe20003800200 */
[----:B------:R-:W-:-:S04]  /*0560*/  LOP3.LUT R10, R6, 0x7, RZ, 0xc0, !PT ;  /* 0x00000007060a7812 */ /* 0x000fc800078ec0ff */
[----:B------:R-:W-:-:S07]  /*0570*/  ISETP.NE.AND P1, PT, R10, RZ, PT ;  /* 0x000000ff0a00720c */ /* 0x000fce0003f25270 */
[----:B------:R-:W-:Y:S06]  /*0580*/  @!P0 BRA `(.L_x_101) ;  /* 0x00000000004c8947 */ /* 0x000fec0003800000 */
[----:B------:R-:W0:Y:S02]  /*0590*/  LDC.64 R2, c[0x0][0x380] ;  /* 0x0000e000ff027b82 */ /* 0x000e240000000a00 */
[----:B0-----:R-:W-:-:S05]  /*05a0*/  IMAD.WIDE.U32 R2, R7, 0x4, R2 ;  /* 0x0000000407027825 */ /* 0x001fca00078e0002 */
        /* <DEDUP_REMOVED lines=17> */
.L_x_101:
[----:B------:R-:W-:Y:S05]  /*06c0*/  BSYNC.RECONVERGENT B2 ;  /* 0x0000000000027941 */ /* 0x000fea0003800200 */
.L_x_100:
        /* <DEDUP_REMOVED lines=17> */
.L_x_103:
[----:B------:R-:W-:Y:S05]  /*07e0*/  BSYNC.RECONVERGENT B2 ;  /* 0x0000000000027941 */ /* 0x000fea0003800200 */
.L_x_102:
[----:B------:R-:W-:Y:S05]  /*07f0*/  @!P1 BRA `(.L_x_96) ;  /* 0x0000000000309947 */ /* 0x000fea0003800000 */
[----:B------:R-:W0:Y:S01]  /*0800*/  LDC.64 R2, c[0x0][0x380] ;  /* 0x0000e000ff027b82 */ /* 0x000e220000000a00 */
[----:B------:R-:W-:Y:S01]  /*0810*/  IADD3 R6, PT, PT, -R6, RZ, RZ ;  /* 0x000000ff06067210 */ /* 0x000fe20007ffe1ff */
[----:B0-----:R-:W-:-:S05]  /*0820*/  IMAD.WIDE.U32 R2, R7, 0x4, R2 ;  /* 0x0000000407027825 */ /* 0x001fca00078e0002 */
[----:B------:R-:W-:-:S07]  /*0830*/  MOV R7, R3 ;  /* 0x0000000300077202 */ /* 0x000fce0000000f00 */
.L_x_104:
[----:B------:R-:W-:-:S06]  /*0840*/  MOV R3, R7 ;  /* 0x0000000700037202 */ /* 0x000fcc0000000f00 */
[----:B------:R0:W2:Y:S01]  /*0850*/  LDG.E R3, desc[UR6][R2.64] ;  /* 0x0000000602037981 */ /* 0x0000a2000c1e1900 */
[----:B------:R-:W-:-:S04]  /*0860*/  IADD3 R6, PT, PT, R6, 0x1, RZ ;  /* 0x0000000106067810 */ /* 0x000fc80007ffe0ff */
[----:B------:R-:W-:Y:S02]  /*0870*/  ISETP.NE.AND P0, PT, R6, RZ, PT ;  /* 0x000000ff0600720c */ /* 0x000fe40003f05270 */
[----:B0-----:R-:W-:-:S04]  /*0880*/  IADD3 R2, P1, PT, R2, 0x800, RZ ;  /* 0x0000080002027810 */ /* 0x001fc80007f3e0ff */
[----:B------:R-:W-:Y:S01]  /*0890*/  IADD3.X R7, PT, PT, RZ, R7, RZ, P1, !PT ;  /* 0x00000007ff077210 */ /* 0x000fe20000ffe4ff */
[----:B--2--5:R-:W-:-:S06]  /*08a0*/  FADD R0, R3, R0 ;  /* 0x0000000003007221 */ /* 0x024fcc0000000000 */
[----:B------:R-:W-:Y:S05]  /*08b0*/  @P0 BRA `(.L_x_104) ;  /* 0xfffffffc00e00947 */ /* 0x000fea000383ffff */
.L_x_96:
[----:B------:R-:W-:Y:S05]  /*08c0*/  BSYNC.RECONVERGENT B1 ;  /* 0x0000000000017941 */ /* 0x000fea0003800200 */
.L_x_95:
[----:B------:R-:W-:Y:S02]  /*08d0*/  ISETP.GE.U32.AND P0, PT, R4, 0x200, PT ;  /* 0x000002000400780c */ /* 0x000fe40003f06070 */
[----:B-----5:R-:W-:-:S11]  /*08e0*/  MOV R9, R0 ;  /* 0x0000000000097202 */ /* 0x020fd60000000f00 */
[----:B------:R-:W-:Y:S05]  /*08f0*/  @!P0 BRA `(.L_x_105) ;  /* 0x0000000000d08947 */ /* 0x000fea0003800000 */
[----:B------:R-:W1:Y:S01]  /*0900*/  S2R R6, SR_LANEID ;  /* 0x0000000000067919 */ /* 0x000e620000000000 */
        /* <DEDUP_REMOVED lines=33> */
[----:B------:R-:W3:Y:S04]  /*0b20*/  LDS.128 R8, [UR4+0x30] ;  /* 0x00003004ff087984 */ /* 0x000ee80008000c00 */
[----:B------:R-:W4:Y:S01]  /*0b30*/  LDS.128 R16, [UR4+0x40] ;  /* 0x00004004ff107984 */ /* 0x000f220008000c00 */
[----:B0-----:R-:W-:-:S04]  /*0b40*/  FADD R5, R0, R5 ;  /* 0x0000000500057221 */ /* 0x001fc80000000000 */
        /* <DEDUP_REMOVED lines=9> */
[----:B------:R-:W-:-:S04]  /*0be0*/  FADD R11, R10, R11 ;  /* 0x0000000b0a0b7221 */ /* 0x000fc80000000000 */
[----:B----4-:R-:W-:-:S04]  /*0bf0*/  FADD R16, R11, R16 ;  /* 0x000000100b107221 */ /* 0x010fc80000000000 */
[----:B------:R-:W-:-:S04]  /*0c00*/  FADD R17, R16, R17 ;  /* 0x0000001110117221 */ /* 0x000fc80000000000 */
[----:B------:R-:W-:-:S04]  /*0c10*/  FADD R18, R17, R18 ;  /* 0x0000001211127221 */ /* 0x000fc80000000000 */
[----:B------:R-:W-:Y:S01]  /*0c20*/  FADD R0, R18, R19 ;  /* 0x0000001312007221 */ /* 0x000fe20000000000 */
[----:B------:R-:W-:Y:S06]  /*0c30*/  BRA `(.L_x_106) ;  /* 0x0000001400d87947 */ /* 0x000fec0003800000 */
.L_x_105:
[----:B------:R-:W1:Y:S01]  /*0c40*/  S2R R6, SR_LANEID ;  /* 0x0000000000067919 */ /* 0x000e620000000000 */
[----:B------:R-:W-:-:S04]  /*0c50*/  LOP3.LUT R0, R5, 0x3e0, RZ, 0xc0, !PT ;  /* 0x000003e005007812 */ /* 0x000fc800078ec0ff */
[----:B0-----:R-:W-:Y:S02]  /*0c60*/  IADD3 R3, PT, PT, R0, 0x20, RZ ;  /* 0x0000002000037810 */ /* 0x001fe40007ffe0ff */
[----:B------:R-:W-:Y:S02]  /*0c70*/  LOP3.LUT R7, RZ, R0, RZ, 0x33, !PT ;  /* 0x00000000ff077212 */ /* 0x000fe400078e33ff */
[-C--:B------:R-:W-:Y:S02]  /*0c80*/  ISETP.GT.U32.AND P0, PT, R3, R4.reuse, PT ;  /* 0x000000040300720c */ /* 0x080fe40003f04070 */
[----:B------:R-:W-:-:S04]  /*0c90*/  IADD3 R7, PT, PT, R7, R4, RZ ;  /* 0x0000000407077210 */ /* 0x000fc80007ffe0ff */
[----:B------:R-:W-:-:S05]  /*0ca0*/  SEL R7, R7, 0x1f, P0 ;  /* 0x0000001f07077807 */ /* 0x000fca0000000000 */
[----:B------:R-:W0:Y:S01]  /*0cb0*/  SHFL.DOWN PT, R0, R9, 0x1, R7 ;  /* 0x0820000009007989 */ /* 0x000e2200000e0007 */
[C---:B-1----:R-:W-:Y:S02]  /*0cc0*/  ISETP.GE.AND P0, PT, R6.reuse, R7, PT ;  /* 0x000000070600720c */ /* 0x042fe40003f06270 */
[C---:B------:R-:W-:Y:S02]  /*0cd0*/  IADD3 R2, PT, PT, R6.reuse, 0x2, RZ ;  /* 0x0000000206027810 */ /* 0x040fe40007ffe0ff */
[----:B------:R-:W-:-:S09]  /*0ce0*/  ISETP.NE.AND P1, PT, R6, RZ, PT ;  /* 0x000000ff0600720c */ /* 0x000fd20003f25270 */
[----:B0-----:R-:W-:Y:S01]  /*0cf0*/  @!P0 FADD R9, R0, R9 ;  /* 0x0000000900098221 */ /* 0x001fe20000000000 */
[-C--:B------:R-:W-:Y:S02]  /*0d00*/  ISETP.GT.AND P0, PT, R2, R7.reuse, PT ;  /* 0x000000070200720c */ /* 0x080fe40003f04270 */
[----:B------:R-:W-:Y:S01]  /*0d10*/  IADD3 R2, PT, PT, R6, 0x4, RZ ;  /* 0x0000000406027810 */ /* 0x000fe20007ffe0ff */
[----:B------:R-:W0:Y:S01]  /*0d20*/  @!P1 S2R R8, SR_CgaCtaId ;  /* 0x0000000000089919 */ /* 0x000e220000008800 */
[----:B------:R-:W-:Y:S01]  /*0d30*/  @!P1 MOV R3, 0x400 ;  /* 0x0000040000039802 */ /* 0x000fe20000000f00 */
[----:B------:R-:W1:Y:S08]  /*0d40*/  SHFL.DOWN PT, R0, R9, 0x2, R7 ;  /* 0x0840000009007989 */ /* 0x000e7000000e0007 */
[----:B-1----:R-:W-:Y:S01]  /*0d50*/  @!P0 FADD R9, R9, R0 ;  /* 0x0000000009098221 */ /* 0x002fe20000000000 */
[----:B------:R-:W-:-:S02]  /*0d60*/  ISETP.GT.AND P0, PT, R2, R7, PT ;  /* 0x000000070200720c */ /* 0x000fc40003f04270 */
[----:B------:R-:W-:Y:S02]  /*0d70*/  IADD3 R2, PT, PT, R6, 0x8, RZ ;  /* 0x0000000806027810 */ /* 0x000fe40007ffe0ff */
[----:B------:R-:W1:Y:S01]  /*0d80*/  SHFL.DOWN PT, R0, R9, 0x4, R7 ;  /* 0x0880000009007989 */ /* 0x000e6200000e0007 */
[----:B0-----:R-:W-:-:S08]  /*0d90*/  @!P1 LEA R3, R8, R3, 0x18 ;  /* 0x0000000308039211 */ /* 0x001fd000078ec0ff */
[----:B-1----:R-:W-:Y:S01]  /*0da0*/  @!P0 FADD R9, R9, R0 ;  /* 0x0000000009098221 */ /* 0x002fe20000000000 */
[-C--:B------:R-:W-:Y:S02]  /*0db0*/  ISETP.GT.AND P0, PT, R2, R7.reuse, PT ;  /* 0x000000070200720c */ /* 0x080fe40003f04270 */
[----:B------:R-:W-:Y:S02]  /*0dc0*/  IADD3 R2, PT, PT, R6, 0x10, RZ ;  /* 0x0000001006027810 */ /* 0x000fe40007ffe0ff */
[----:B------:R-:W0:Y:S09]  /*0dd0*/  SHFL.DOWN PT, R0, R9, 0x8, R7 ;  /* 0x0900000009007989 */ /* 0x000e3200000e0007 */
[----:B0-----:R-:W-:Y:S01]  /*0de0*/  @!P0 FADD R9, R9, R0 ;  /* 0x0000000009098221 */ /* 0x001fe20000000000 */
[----:B------:R-:W-:-:S02]  /*0df0*/  ISETP.GT.AND P0, PT, R2, R7, PT ;  /* 0x000000070200720c */ /* 0x000fc40003f04270 */
[----:B------:R-:W-:Y:S02]  /*0e00*/  @!P1 SHF.R.U32.HI R2, RZ, 0x3, R5 ;  /* 0x00000003ff029819 */ /* 0x000fe40000011605 */
[----:B------:R-:W0:Y:S02]  /*0e10*/  SHFL.DOWN PT, R0, R9, 0x10, R7 ;  /* 0x0a00000009007989 */ /* 0x000e2400000e0007 */
[----:B------:R-:W-:-:S04]  /*0e20*/  @!P1 LOP3.LUT R2, R2, 0x7c, RZ, 0xc0, !PT ;  /* 0x0000007c02029812 */ /* 0x000fc800078ec0ff */
[----:B------:R-:W-:-:S03]  /*0e30*/  @!P1 IADD3 R3, PT, PT, R2, R3, RZ ;  /* 0x0000000302039210 */ /* 0x000fc60007ffe0ff */
[----:B0-----:R-:W-:Y:S01]  /*0e40*/  @!P0 FADD R9, R9, R0 ;  /* 0x0000000009098221 */ /* 0x001fe20000000000 */
        /* <DEDUP_REMOVED lines=12> */
[----:B------:R-:W0:Y:S04]  /*0f10*/  LDS.128 R20, [UR4+0x10] ;  /* 0x00001004ff147984 */ /* 0x000e280008000c00 */
        /* <DEDUP_REMOVED lines=30> */
.L_x_92:
[----:B------:R-:W0:Y:S01]  /*1100*/  S2R R0, SR_TID.X ;  /* 0x0000000000007919 */ /* 0x000e220000002100 */
[----:B------:R-:W1:Y:S02]  /*1110*/  LDCU.64 UR4, c[0x0][0x380] ;  /* 0x00007000ff0477ac */ /* 0x000e640008000a00 */
[----:B-1----:R-:W-:Y:S02]  /*1120*/  MOV R12, UR4 ;  /* 0x00000004000c7c02 */ /* 0x002fe40008000f00 */
[----:B------:R-:W-:-:S03]  /*1130*/  MOV R13, UR5 ;  /* 0x00000005000d7c02 */ /* 0x000fc60008000f00 */
        /* <DEDUP_REMOVED lines=17> */
[----:B------:R-:W-:Y:S01]  /*1250*/  UMOV UR4, 0x2000 ;  /* 0x0000200000047882 */ /* 0x000fe20000000000 */
[----:B--2---:R-:W-:Y:S01]  /*1260*/  FADD R20, R20, R21 ;  /* 0x0000001514147221 */ /* 0x004fe20000000000 */
[----:B------:R-:W-:-:S04]  /*1270*/  IADD3 R21, PT, PT, R4, -0x2000, RZ ;  /* 0xffffe00004157810 */ /* 0x000fc80007ffe0ff */
[----:B------:R-:W-:Y:S01]  /*1280*/  ISETP.GE.U32.AND P0, PT, R21, 0x2000, PT ;  /* 0x000020001500780c */ /* 0x000fe20003f06070 */
[----:B---3--:R-:W-:Y:S01]  /*1290*/  FADD R6, R6, R7 ;  /* 0x0000000706067221 */ /* 0x008fe20000000000 */
[----:B----4-:R-:W-:-:S04]  /*12a0*/  FADD R9, R8, R9 ;  /* 0x0000000908097221 */ /* 0x010fc80000000000 */
[----:B------:R-:W-:Y:S01]  /*12b0*/  FADD R6, R6, R9 ;  /* 0x0000000906067221 */ /* 0x000fe20000000000 */
[----:B-----5:R-:W-:Y:S01]  /*12c0*/  FADD R10, R10, R11 ;  /* 0x0000000b0a0a7221 */ /* 0x020fe20000000000 */
[----:B------:R-:W-:-:S04]  /*12d0*/  FADD R15, R14, R15 ;  /* 0x0000000f0e0f7221 */ /* 0x000fc80000000000 */
[----:B------:R-:W-:Y:S01]  /*12e0*/  FADD R15, R10, R15 ;  /* 0x0000000f0a0f7221 */ /* 0x000fe20000000000 */
[----:B------:R-:W-:Y:S01]  /*12f0*/  FADD R16, R16, R17 ;  /* 0x0000001110107221 */ /* 0x000fe20000000000 */
[----:B------:R-:W-:-:S04]  /*1300*/  FADD R19, R18, R19 ;  /* 0x0000001312137221 */ /* 0x000fc80000000000 */
[----:B------:R-:W-:Y:S01]  /*1310*/  FADD R16, R16, R19 ;  /* 0x0000001310107221 */ /* 0x000fe20000000000 */
[----:B------:R-:W-:-:S04]  /*1320*/  FADD R5, R5, R22 ;  /* 0x0000001605057221 */ /* 0x000fc80000000000 */
[----:B------:R-:W-:Y:S01]  /*1330*/  FADD R5, R20, R5 ;  /* 0x0000000514057221 */ /* 0x000fe20000000000 */
[----:B------:R-:W-:-:S03]  /*1340*/  FADD R6, R6, R15 ;  /* 0x0000000f06067221 */ /* 0x000fc60000000000 */
[----:B------:R-:W-:-:S04]  /*1350*/  FADD R5, R16, R5 ;  /* 0x0000000510057221 */ /* 0x000fc80000000000 */
[----:B------:R-:W-:Y:S01]  /*1360*/  FADD R5, R6, R5 ;  /* 0x0000000506057221 */ /* 0x000fe20000000000 */
[----:B------:R-:W-:Y:S06]  /*1370*/  @!P0 BRA `(.L_x_107) ;  /* 0x0000000000ac8947 */ /* 0x000fec0003800000 */
[----:B------:R-:W0:Y:S01]  /*1380*/  LDC R4, c[0x0][0x390] ;  /* 0x0000e400ff047b82 */ /* 0x000e220000000800 */
[----:B------:R-:W-:-:S07]  /*1390*/  UMOV UR4, 0x2000 ;  /* 0x0000200000047882 */ /* 0x000fce0000000000 */
[----:B------:R-:W1:Y:S02]  /*13a0*/  LDC.64 R12, c[0x0][0x380] ;  /* 0x0000e000ff0c7b82 */ /* 0x000e640000000a00 */
.L_x_109:
[----:B------:R-:W-:-:S05]  /*13b0*/  IADD3 R3, PT, PT, R0, UR4, RZ ;  /* 0x0000000400037c10 */ /* 0x000fca000fffe0ff */
        /* <DEDUP_REMOVED lines=17> */
[----:B0-----:R-:W-:-:S04]  /*14d0*/  IADD3 R2, PT, PT, R4, -UR4, RZ ;  /* 0x8000000404027c10 */ /* 0x001fc8000fffe0ff */
[----:B------:R-:W-:Y:S01]  /*14e0*/  ISETP.GE.U32.AND P0, PT, R2, 0x2000, PT ;  /* 0x000020000200780c */ /* 0x000fe20003f06070 */
        /* <DEDUP_REMOVED lines=17> */
[----:B------:R-:W-:-:S06]  /*1600*/  UIADD3 UR4, UPT, UPT, UR4, 0x2000, URZ ;  /* 0x0000200004047890 */ /* 0x000fcc000fffe0ff */
[----:B------:R-:W-:-:S13]  /*1610*/  ISETP.LT.U32.AND P0, PT, R21, UR4, PT ;  /* 0x0000000415007c0c */ /* 0x000fda000bf01070 */
[----:B------:R-:W-:Y:S05]  /*1620*/  @!P0 BRA `(.L_x_109) ;  /* 0xfffffffc00608947 */ /* 0x000fea000383ffff */
.L_x_107:
[----:B------:R-:W-:Y:S01]  /*1630*/  IADD3 R3, PT, PT, R4, -UR4, RZ ;  /* 0x8000000404037c10 */ /* 0x000fe2000fffe0ff */
[----:B------:R-:W-:Y:S03]  /*1640*/  BSSY.RECONVERGENT B1, `(.L_x_108) ;  /* 0x00000a3000017945 */ /* 0x000fe60003800200 */
[----:B------:R-:W-:-:S04]  /*1650*/  ISETP.GE.AND P0, PT, R0, R3, PT ;  /* 0x000000030000720c */ /* 0x000fc80003f06270 */
[----:B------:R-:W-:-:S13]  /*1660*/  ISETP.LE.U32.OR P0, PT, R4, UR4, P0 ;  /* 0x0000000404007c0c */ /* 0x000fda0008703470 */
[----:B------:R-:W-:Y:S05]  /*1670*/  @P0 BRA `(.L_x_110) ;  /* 0x00000008007c0947 */ /* 0x000fea0003800000 */
[-C--:B------:R-:W-:Y:S01]  /*1680*/  LOP3.LUT R3, RZ, R0.reuse, RZ, 0x33, !PT ;  /* 0x00000000ff037212 */ /* 0x080fe200078e33ff */
[----:B------:R-:W-:Y:S01]  /*1690*/  BSSY.RECONVERGENT B2, `(.L_x_111) ;  /* 0x0000052000027945 */ /* 0x000fe20003800200 */
[----:B------:R-:W-:Y:S02]  /*16a0*/  MOV R6, R0 ;  /* 0x0000000000067202 */ /* 0x000fe40000000f00 */
[----:B------:R-:W-:-:S04]  /*16b0*/  IADD3 R3, PT, PT, R4, -UR4, R3 ;  /* 0x8000000404037c10 */ /* 0x000fc8000fffe003 */
[C---:B------:R-:W-:Y:S02]  /*16c0*/  ISETP.GE.U32.AND P0, PT, R3.reuse, 0x1e00, PT ;  /* 0x00001e000300780c */ /* 0x040fe40003f06070 */
[----:B------:R-:W-:-:S04]  /*16d0*/  LEA.HI R3, R3, 0x1, RZ, 0x17 ;  /* 0x0000000103037811 */ /* 0x000fc800078fb8ff */
[----:B------:R-:W-:-:S07]  /*16e0*/  LOP3.LUT R4, R3, 0xf, RZ, 0xc0, !PT ;  /* 0x0000000f03047812 */ /* 0x000fce00078ec0ff */
[----:B------:R-:W-:Y:S05]  /*16f0*/  @!P0 BRA `(.L_x_112) ;  /* 0x00000004002c8947 */ /* 0x000fea0003800000 */
[----:B------:R-:W-:Y:S01]  /*1700*/  LOP3.LUT R7, R3, 0xfffff0, RZ, 0xc0, !PT ;  /* 0x00fffff003077812 */ /* 0x000fe200078ec0ff */
[----:B------:R-:W-:Y:S01]  /*1710*/  BSSY.RECONVERGENT B3, `(.L_x_113) ;  /* 0x0000048000037945 */ /* 0x000fe20003800200 */
[C---:B------:R-:W-:Y:S02]  /*1720*/  LOP3.LUT R6, R0.reuse, 0x1000, RZ, 0xfc, !PT ;  /* 0x0000100000067812 */ /* 0x040fe400078efcff */
[----:B------:R-:W-:Y:S02]  /*1730*/  IADD3 R2, PT, PT, R0, UR4, RZ ;  /* 0x0000000400027c10 */ /* 0x000fe4000fffe0ff */
[----:B------:R-:W-:-:S07]  /*1740*/  IADD3 R7, PT, PT, -R7, RZ, RZ ;  /* 0x000000ff07077210 */ /* 0x000fce0007ffe1ff */
.L_x_114:
[C---:B------:R-:W-:Y:S01]  /*1750*/  IADD3 R19, PT, PT, R2.reuse, 0x200, RZ ;  /* 0x0000020002137810 */ /* 0x040fe20007ffe0ff */
[C---:B------:R-:W-:Y:S01]  /*1760*/  IMAD.WIDE.U32 R14, R2.reuse, 0x4, R12 ;  /* 0x00000004020e7825 */ /* 0x040fe200078e000c */
[----:B------:R-:W-:-:S03]  /*1770*/  IADD3 R11, PT, PT, R2, 0x400, RZ ;  /* 0x00000400020b7810 */ /* 0x000fc60007ffe0ff */
[--C-:B------:R-:W-:Y:S01]  /*1780*/  IMAD.WIDE.U32 R18, R19, 0x4, R12.reuse ;  /* 0x0000000413127825 */ /* 0x100fe200078e000c */
[----:B------:R0:W2:Y:S01]  /*1790*/  LDG.E R8, desc[UR6][R14.64] ;  /* 0x000000060e087981 */ /* 0x0000a2000c1e1900 */
[C---:B------:R-:W-:Y:S02]  /*17a0*/  IADD3 R21, PT, PT, R2.reuse, 0x600, RZ ;  /* 0x0000060002157810 */ /* 0x040fe40007ffe0ff */
[--C-:B------:R-:W-:Y:S01]  /*17b0*/  IMAD.WIDE.U32 R10, R11, 0x4, R12.reuse ;  /* 0x000000040b0a7825 */ /* 0x100fe200078e000c */
[----:B------:R1:W3:Y:S01]  /*17c0*/  LDG.E R9, desc[UR6][R18.64] ;  /* 0x0000000612097981 */ /* 0x0002e2000c1e1900 */
[C---:B------:R-:W-:Y:S02]  /*17d0*/  IADD3 R17, PT, PT, R2.reuse, 0x800, RZ ;  /* 0x0000080002117810 */ /* 0x040fe40007ffe0ff */
[--C-:B------:R-:W-:Y:S02]  /*17e0*/  IMAD.WIDE.U32 R20, R21, 0x4, R12.reuse ;  /* 0x0000000415147825 */ /* 0x100fe400078e000c */
[----:B------:R4:W5:Y:S01]  /*17f0*/  LDG.E R10, desc[UR6][R10.64] ;  /* 0x000000060a0a7981 */ /* 0x000962000c1e1900 */
[----:B------:R-:W-:Y:S01]  /*1800*/  IADD3 R29, PT, PT, R2, 0xa00, RZ ;  /* 0x00000a00021d7810 */ /* 0x000fe20007ffe0ff */
[----:B------:R-:W-:-:S02]  /*1810*/  IMAD.WIDE.U32 R16, R17, 0x4, R12 ;  /* 0x0000000411107825 */ /* 0x000fc400078e000c */
[----:B------:R4:W5:Y:S01]  /*1820*/  LDG.E R27, desc[UR6][R20.64] ;  /* 0x00000006141b7981 */ /* 0x000962000c1e1900 */
[C---:B------:R-:W-:Y:S01]  /*1830*/  IADD3 R23, PT, PT, R2.reuse, 0xc00, RZ ;  /* 0x00000c0002177810 */ /* 0x040fe20007ffe0ff */
[--C-:B------:R-:W-:Y:S02]  /*1840*/  IMAD.WIDE.U32 R28, R29, 0x4, R12.reuse ;  /* 0x000000041d1c7825 */ /* 0x100fe400078e000c */
[----:B------:R-:W5:Y:S01]  /*1850*/  LDG.E R26, desc[UR6][R16.64] ;  /* 0x00000006101a7981 */ /* 0x000f62000c1e1900 */
[C---:B------:R-:W-:Y:S01]  /*1860*/  IADD3 R22, PT, PT, R2.reuse, 0xe00, RZ ;  /* 0x00000e0002167810 */ /* 0x040fe20007ffe0ff */
[--C-:B0-----:R-:W-:Y:S02]  /*1870*/  IMAD.WIDE.U32 R14, R23, 0x4, R12.reuse ;  /* 0x00000004170e7825 */ /* 0x101fe400078e000c */
[----:B------:R0:W5:Y:S01]  /*1880*/  LDG.E R25, desc[UR6][R28.64] ;  /* 0x000000061c197981 */ /* 0x000162000c1e1900 */
[----:B------:R-:W-:Y:S01]  /*1890*/  IADD3 R23, PT, PT, R2, 0x1000, RZ ;  /* 0x0000100002177810 */ /* 0x000fe20007ffe0ff */
[----:B-1----:R-:W-:-:S02]  /*18a0*/  IMAD.WIDE.U32 R18, R22, 0x4, R12 ;  /* 0x0000000416127825 */ /* 0x002fc400078e000c */
[----:B------:R1:W5:Y:S01]  /*18b0*/  LDG.E R24, desc[UR6][R14.64] ;  /* 0x000000060e187981 */ /* 0x000362000c1e1900 */
[C---:B----4-:R-:W-:Y:S01]  /*18c0*/  IADD3 R11, PT, PT, R2.reuse, 0x1200, RZ ;  /* 0x00001200020b7810 */ /* 0x050fe20007ffe0ff */
[--C-:B------:R-:W-:Y:S02]  /*18d0*/  IMAD.WIDE.U32 R20, R23, 0x4, R12.reuse ;  /* 0x0000000417147825 */ /* 0x100fe400078e000c */
[----:B------:R4:W5:Y:S01]  /*18e0*/  LDG.E R23, desc[UR6][R18.64] ;  /* 0x0000000612177981 */ /* 0x000962000c1e1900 */
[C---:B0-----:R-:W-:Y:S01]  /*18f0*/  IADD3 R29, PT, PT, R2.reuse, 0x1400, RZ ;  /* 0x00001400021d7810 */ /* 0x041fe20007ffe0ff */
[--C-:B------:R-:W-:Y:S02]  /*1900*/  IMAD.WIDE.U32 R16, R11, 0x4, R12.reuse ;  /* 0x000000040b107825 */ /* 0x100fe400078e000c */
[----:B------:R-:W5:Y:S01]  /*1910*/  LDG.E R22, desc[UR6][R20.64] ;  /* 0x0000000614167981 */ /* 0x000f62000c1e1900 */
[----:B-1----:R-:W-:Y:S01]  /*1920*/  IADD3 R15, PT, PT, R2, 0x1600, RZ ;  /* 0x00001600020f7810 */ /* 0x002fe20007ffe0ff */
[----:B------:R-:W-:-:S02]  /*1930*/  IMAD.WIDE.U32 R28, R29, 0x4, R12 ;  /* 0x000000041d1c7825 */ /* 0x000fc400078e000c */
[----:B------:R0:W5:Y:S01]  /*1940*/  LDG.E R11, desc[UR6][R16.64] ;  /* 0x00000006100b7981 */ /* 0x000162000c1e1900 */
[C---:B----4-:R-:W-:Y:S01]  /*1950*/  IADD3 R19, PT, PT, R2.reuse, 0x1800, RZ ;  /* 0x0000180002137810 */ /* 0x050fe20007ffe0ff */
[--C-:B------:R-:W-:Y:S02]  /*1960*/  IMAD.WIDE.U32 R14, R15, 0x4, R12.reuse ;  /* 0x000000040f0e7825 */ /* 0x100fe400078e000c */
[----:B------:R-:W4:Y:S02]  /*1970*/  LDG.E R28, desc[UR6][R28.64] ;  /* 0x000000061c1c7981 */ /* 0x000f24000c1e1900 */
[----:B------:R-:W-:Y:S01]  /*1980*/  IMAD.WIDE.U32 R18, R19, 0x4, R12 ;  /* 0x0000000413127825 */ /* 0x000fe200078e000c */
[C---:B0-----:R-:W-:Y:S02]  /*1990*/  IADD3 R17, PT, PT, R2.reuse, 0x1a00, RZ ;  /* 0x00001a0002117810 */ /* 0x041fe40007ffe0ff */
[----:B------:R-:W-:-:S03]  /*19a0*/  IADD3 R21, PT, PT, R2, 0x1c00, RZ ;  /* 0x00001c0002157810 */ /* 0x000fc60007ffe0ff */
[----:B------:R-:W4:Y:S04]  /*19b0*/  LDG.E R18, desc[UR6][R18.64] ;  /* 0x0000000612127981 */ /* 0x000f28000c1e1900 */
[----:B------:R0:W4:Y:S01]  /*19c0*/  LDG.E R29, desc[UR6][R14.64] ;  /* 0x000000060e1d7981 */ /* 0x000122000c1e1900 */
[----:B------:R-:W-:Y:S01]  /*19d0*/  IADD3 R20, PT, PT, R2, 0x1e00, RZ ;  /* 0x00001e0002147810 */ /* 0x000fe20007ffe0ff */
[----:B0-----:R-:W-:-:S04]  /*19e0*/  IMAD.WIDE.U32 R14, R17, 0x4, R12 ;  /* 0x00000004110e7825 */ /* 0x001fc800078e000c */
[--C-:B------:R-:W-:Y:S02]  /*19f0*/  IMAD.WIDE.U32 R16, R21, 0x4, R12.reuse ;  /* 0x0000000415107825 */ /* 0x100fe400078e000c */
[----:B------:R-:W4:Y:S02]  /*1a00*/  LDG.E R14, desc[UR6][R14.64] ;  /* 0x000000060e0e7981 */ /* 0x000f24000c1e1900 */
[----:B------:R-:W-:Y:S02]  /*1a10*/  IMAD.WIDE.U32 R20, R20, 0x4, R12 ;  /* 0x0000000414147825 */ /* 0x000fe400078e000c */
[----:B------:R-:W4:Y:S04]  /*1a20*/  LDG.E R16, desc[UR6][R16.64] ;  /* 0x0000000610107981 */ /* 0x000f28000c1e1900 */
[----:B------:R-:W4:Y:S01]  /*1a30*/  LDG.E R20, desc[UR6][R20.64] ;  /* 0x0000000614147981 */ /* 0x000f22000c1e1900 */
[----:B------:R-:W-:-:S04]  /*1a40*/  IADD3 R7, PT, PT, R7, 0x10, RZ ;  /* 0x0000001007077810 */ /* 0x000fc80007ffe0ff */
[----:B------:R-:W-:Y:S02]  /*1a50*/  ISETP.NE.AND P0, PT, R7, RZ, PT ;  /* 0x000000ff0700720c */ /* 0x000fe40003f05270 */
[----:B------:R-:W-:Y:S02]  /*1a60*/  IADD3 R6, PT, PT, R6, 0x2000, RZ ;  /* 0x0000200006067810 */ /* 0x000fe40007ffe0ff */
[----:B------:R-:W-:Y:S01]  /*1a70*/  IADD3 R2, PT, PT, R2, 0x2000, RZ ;  /* 0x0000200002027810 */ /* 0x000fe20007ffe0ff */
[----:B--2---:R-:W-:-:S04]  /*1a80*/  FADD R8, R8, R5 ;  /* 0x0000000508087221 */ /* 0x004fc80000000000 */
[----:B---3--:R-:W-:-:S04]  /*1a90*/  FADD R9, R8, R9 ;  /* 0x0000000908097221 */ /* 0x008fc80000000000 */
        /* <DEDUP_REMOVED lines=8> */
[----:B----4-:R-:W-:-:S04]  /*1b20*/  FADD R28, R11, R28 ;  /* 0x0000001c0b1c7221 */ /* 0x010fc80000000000 */
[----:B------:R-:W-:-:S04]  /*1b30*/  FADD R29, R28, R29 ;  /* 0x0000001d1c1d7221 */ /* 0x000fc80000000000 */
[----:B------:R-:W-:-:S04]  /*1b40*/  FADD R29, R29, R18 ;  /* 0x000000121d1d7221 */ /* 0x000fc80000000000 */
[----:B------:R-:W-:-:S04]  /*1b50*/  FADD R29, R29, R14 ;  /* 0x0000000e1d1d7221 */ /* 0x000fc80000000000 */
[----:B------:R-:W-:-:S04]  /*1b60*/  FADD R29, R29, R16 ;  /* 0x000000101d1d7221 */ /* 0x000fc80000000000 */
[----:B------:R-:W-:Y:S01]  /*1b70*/  FADD R5, R29, R20 ;  /* 0x000000141d057221 */ /* 0x000fe20000000000 */
[----:B------:R-:W-:Y:S06]  /*1b80*/  @P0 BRA `(.L_x_114) ;  /* 0xfffffff800f00947 */ /* 0x000fec000383ffff */
[----:B------:R-:W-:Y:S05]  /*1b90*/  BSYNC.RECONVERGENT B3 ;  /* 0x0000000000037941 */ /* 0x000fea0003800200 */
.L_x_113:
[----:B------:R-:W-:-:S07]  /*1ba0*/  IADD3 R6, PT, PT, R6, -0x1000, RZ ;  /* 0xfffff00006067810 */ /* 0x000fce0007ffe0ff */
.L_x_112:
[----:B------:R-:W-:Y:S05]  /*1bb0*/  BSYNC.RECONVERGENT B2 ;  /* 0x0000000000027941 */ /* 0x000fea0003800200 */
.L_x_111:
[----:B------:R-:W-:-:S13]  /*1bc0*/  ISETP.NE.AND P0, PT, R4, RZ, PT ;  /* 0x000000ff0400720c */ /* 0x000fda0003f05270 */
[----:B------:R-:W-:Y:S05]  /*1bd0*/  @!P0 BRA `(.L_x_110) ;  /* 0x0000000400248947 */ /* 0x000fea0003800000 */
[----:B------:R-:W-:Y:S01]  /*1be0*/  ISETP.GE.U32.AND P0, PT, R4, 0x8, PT ;  /* 0x000000080400780c */ /* 0x000fe20003f06070 */
[----:B------:R-:W-:Y:S01]  /*1bf0*/  BSSY.RECONVERGENT B2, `(.L_x_115) ;  /* 0x0000025000027945 */ /* 0x000fe20003800200 */
[----:B------:R-:W-:-:S04]  /*1c00*/  LOP3.LUT R22, R3, 0x7, RZ, 0xc0, !PT ;  /* 0x0000000703167812 */ /* 0x000fc800078ec0ff */
[----:B------:R-:W-:-:S07]  /*1c10*/  ISETP.NE.AND P1, PT, R22, RZ, PT ;  /* 0x000000ff1600720c */ /* 0x000fce0003f25270 */
[----:B------:R-:W-:Y:S06]  /*1c20*/  @!P0 BRA `(.L_x_116) ;  /* 0x0000000000848947 */ /* 0x000fec0003800000 */
[----:B------:R-:W-:-:S04]  /*1c30*/  IADD3 R7, PT, PT, R6, UR4, RZ ;  /* 0x0000000406077c10 */ /* 0x000fc8000fffe0ff */
        /* <DEDUP_REMOVED lines=32> */
.L_x_116:
[----:B------:R-:W-:Y:S05]  /*1e40*/  BSYNC.RECONVERGENT B2 ;  /* 0x0000000000027941 */ /* 0x000fea0003800200 */
.L_x_115:
        /* <DEDUP_REMOVED lines=23> */
.L_x_118:
[----:B------:R-:W-:Y:S05]  /*1fc0*/  BSYNC.RECONVERGENT B2 ;  /* 0x0000000000027941 */ /* 0x000fea0003800200 */
.L_x_117:
[----:B------:R-:W-:Y:S05]  /*1fd0*/  @!P1 BRA `(.L_x_110) ;  /* 0x0000000000249947 */ /* 0x000fea0003800000 */
[----:B------:R-:W-:Y:S02]  /*1fe0*/  IADD3 R7, PT, PT, R6, UR4, RZ ;  /* 0x0000000406077c10 */ /* 0x000fe4000fffe0ff */
[----:B------:R-:W-:-:S07]  /*1ff0*/  IADD3 R4, PT, PT, -R4, RZ, RZ ;  /* 0x000000ff04047210 */ /* 0x000fce0007ffe1ff */
.L_x_119:
[----:B------:R-:W-:-:S06]  /*2000*/  IMAD.WIDE.U32 R2, R7, 0x4, R12 ;  /* 0x0000000407027825 */ /* 0x000fcc00078e000c */
[----:B------:R-:W2:Y:S01]  /*2010*/  LDG.E R2, desc[UR6][R2.64] ;  /* 0x0000000602027981 */ /* 0x000ea2000c1e1900 */
[----:B------:R-:W-:Y:S02]  /*2020*/  IADD3 R4, PT, PT, R4, 0x1, RZ ;  /* 0x0000000104047810 */ /* 0x000fe40007ffe0ff */
[----:B------:R-:W-:Y:S02]  /*2030*/  IADD3 R7, PT, PT, R7, 0x200, RZ ;  /* 0x0000020007077810 */ /* 0x000fe40007ffe0ff */
[----:B------:R-:W-:Y:S01]  /*2040*/  ISETP.NE.AND P0, PT, R4, RZ, PT ;  /* 0x000000ff0400720c */ /* 0x000fe20003f05270 */
[----:B--2---:R-:W-:-:S12]  /*2050*/  FADD R5, R2, R5 ;  /* 0x0000000502057221 */ /* 0x004fd80000000000 */
[----:B------:R-:W-:Y:S05]  /*2060*/  @P0 BRA `(.L_x_119) ;  /* 0xfffffffc00e40947 */ /* 0x000fea000383ffff */
.L_x_110:
[----:B------:R-:W-:Y:S05]  /*2070*/  BSYNC.RECONVERGENT B1 ;  /* 0x0000000000017941 */ /* 0x000fea0003800200 */
.L_x_108:
[----:B------:R-:W0:Y:S01]  /*2080*/  S2R R6, SR_LANEID ;  /* 0x0000000000067919 */ /* 0x000e220000000000 */
        /* <DEDUP_REMOVED lines=32> */
[----:B------:R-:W3:Y:S04]  /*2290*/  LDS.128 R8, [UR4+0x30] ;  /* 0x00003004ff087984 */ /* 0x000ee80008000c00 */
[----:B------:R-:W4:Y:S01]  /*22a0*/  LDS.128 R16, [UR4+0x40] ;  /* 0x00004004ff107984 */ /* 0x000f220008000c00 */
[----:B0-----:R-:W-:-:S04]  /*22b0*/  FADD R5, R0, R5 ;  /* 0x0000000500057221 */ /* 0x001fc80000000000 */
        /* <DEDUP_REMOVED lines=13> */
[----:B------:R-:W-:-:S07]  /*2390*/  FADD R0, R18, R19 ;  /* 0x0000001312007221 */ /* 0x000fce0000000000 */
.L_x_106:
[----:B------:R-:W-:Y:S05]  /*23a0*/  BSYNC.RECONVERGENT B0 ;  /* 0x0000000000007941 */ /* 0x000fea0003800200 */
.L_x_91:
[----:B------:R-:W-:Y:S05]  /*23b0*/  @P0 EXIT ;  /* 0x000000000000094d */ /* 0x000fea0003800000 */
[----:B012---:R-:W0:Y:S01]  /*23c0*/  LDC.64 R2, c[0x0][0x388] ;  /* 0x0000e200ff027b82 */ /* 0x007e220000000a00 */
[----:B------:R-:W1:Y:S02]  /*23d0*/  LDCU UR4, c[0x0][0x398] ;  /* 0x00007300ff0477ac */ /* 0x000e640008000800 */
[----:B-1----:R-:W-:-:S05]  /*23e0*/  FADD R5, R0, UR4 ;  /* 0x0000000400057e21 */ /* 0x002fca0008000000 */
[----:B0-----:R-:W-:Y:S01]  /*23f0*/  STG.E desc[UR6][R2.64], R5 ;  /* 0x0000000502007986 */ /* 0x001fe2000c101906 */
[----:B------:R-:W-:Y:S05]  /*2400*/  EXIT ;  /* 0x000000000000794d */ /* 0x000fea0003800000 */
.L_x_120:
        /* <DEDUP_REMOVED lines=15> */
.L_x_515:


//--------------------- .text._ZN3cub18CUB_300001_SM_10006detail6reduce18DeviceReduceKernelINS2_10policy_hubIfyN4cuda3std3__44plusIfEEE10Policy1000EN6thrust24THRUST_300001_SM_1000_NS6detail15normal_iteratorINSD_10device_ptrIKfEEEEyS9_fNS7_10__identityEEEvT0_PT3_T1_NS0_13GridEvenShareISO_EET2_T4_ --------------------------
	.section	.text._ZN3cub18CUB_300001_SM_10006detail6reduce18DeviceReduceKernelINS2_10policy_hubIfyN4cuda3std3__44plusIfEEE10Policy1000EN6thrust24THRUST_300001_SM_1000_NS6detail15normal_iteratorINSD_10device_ptrIKfEEEEyS9_fNS7_10__identityEEEvT0_PT3_T1_NS0_13GridEvenShareISO_EET2_T4_,"ax",@progbits
	.align	128
        .global         _ZN3cub18CUB_300001_SM_10006detail6reduce18DeviceReduceKernelINS2_10policy_hubIfyN4cuda3std3__44plusIfEEE10Policy1000EN6thrust24THRUST_300001_SM_1000_NS6detail15normal_iteratorINSD_10device_ptrIKfEEEEyS9_fNS7_10__identityEEEvT0_PT3_T1_NS0_13GridEvenShareISO_EET2_T4_
        .type           _ZN3cub18CUB_300001_SM_10006detail6reduce18DeviceReduceKernelINS2_10policy_hubIfyN4cuda3std3__44plusIfEEE10Policy1000EN6thrust24THRUST_300001_SM_1000_NS6detail15normal_iteratorINSD_10device_ptrIKfEEEEyS9_fNS7_10__identityEEEvT0_PT3_T1_NS0_13GridEvenShareISO_EET2_T4_,@function
        .size           _ZN3cub18CUB_300001_SM_10006detail6reduce18DeviceReduceKernelINS2_10policy_hubIfyN4cuda3std3__44plusIfEEE10Policy1000EN6thrust24THRUST_300001_SM_1000_NS6detail15normal_iteratorINSD_10device_ptrIKfEEEEyS9_fNS7_10__identityEEEvT0_PT3_T1_NS0_13GridEvenShareISO_EET2_T4_,(.L_x_516 - _ZN3cub18CUB_300001_SM_10006detail6reduce18DeviceReduceKernelINS2_10policy_hubIfyN4cuda3std3__44plusIfEEE10Policy1000EN6thrust24THRUST_300001_SM_1000_NS6detail15normal_iteratorINSD_10device_ptrIKfEEEEyS9_fNS7_10__identityEEEvT0_PT3_T1_NS0_13GridEvenShareISO_EET2_T4_)
        .other          _ZN3cub18CUB_300001_SM_10006detail6reduce18DeviceReduceKernelINS2_10policy_hubIfyN4cuda3std3__44plusIfEEE10Policy1000EN6thrust24THRUST_300001_SM_1000_NS6detail15normal_iteratorINSD_10device_ptrIKfEEEEyS9_fNS7_10__identityEEEvT0_PT3_T1_NS0_13GridEvenShareISO_EET2_T4_,@"STO_CUDA_ENTRY STV_DEFAULT"
_ZN3cub18CUB_300001_SM_10006detail6reduce18DeviceReduceKernelINS2_10policy_hubIfyN4cuda3std3__44plusIfEEE10Policy1000EN6thrust24THRUST_300001_SM_1000_NS6detail15normal_iteratorINSD_10device_ptrIKfEEEEyS9_fNS7_10__identityEEEvT0_PT3_T1_NS0_13GridEvenShareISO_EET2_T4_:
.text._ZN3cub18CUB_300001_SM_10006detail6reduce18DeviceReduceKernelINS2_10policy_hubIfyN4cuda3std3__44plusIfEEE10Policy1000EN6thrust24THRUST_300001_SM_1000_NS6detail15normal_iteratorINSD_10device_ptrIKfEEEEyS9_fNS7_10__identityEEEvT0_PT3_T1_NS0_13GridEvenShareISO_EET2_T4_:
        /* <DEDUP_REMOVED lines=28> */
.L_x_124:
[----:B------:R-:W-:Y:S05]  /*01c0*/  BSYNC.RECONVERGENT B1 ;  /* 0x0000000000017941 */ /* 0x000fea0003800200 */
.L_x_123:
        /* <DEDUP_REMOVED lines=21> */
.L_x_129:
        /* <DEDUP_REMOVED lines=38> */
.L_x_128:
[----:B------:R-:W-:Y:S05]  /*0580*/  BSYNC.RECONVERGENT B2 ;  /* 0x0000000000027941 */ /* 0x000fea0003800200 */
.L_x_127:
        /* <DEDUP_REMOVED lines=28> */
.L_x_131:
[----:B------:R-:W-:Y:S05]  /*0750*/  BSYNC.RECONVERGENT B2 ;  /* 0x0000000000027941 */ /* 0x000fea0003800200 */
.L_x_130:
        /* <DEDUP_REMOVED lines=20> */
.L_x_133:
[----:B------:R-:W-:Y:S05]  /*08a0*/  BSYNC.RECONVERGENT B2 ;  /* 0x0000000000027941 */ /* 0x000fea0003800200 */
.L_x_132:
[----:B------:R-:W-:Y:S05]  /*08b0*/  @!P1 BRA `(.L_x_126) ;  /* 0x00000000002c9947 */ /* 0x000fea0003800000 */
[----:B------:R-:W1:Y:S01]  /*08c0*/  LDC.64 R2, c[0x0][0x380] ;  /* 0x0000e000ff027b82 */ /* 0x000e620000000a00 */
[----:B0-----:R-:W-:Y:S01]  /*08d0*/  IMAD.U32 R9, RZ, RZ, UR16 ;  /* 0x00000010ff097e24 */ /* 0x001fe2000f8e00ff */
[----:B------:R-:W-:-:S03]  /*08e0*/  IADD3 R7, PT, PT, -R7, RZ, RZ ;  /* 0x000000ff07077210 */ /* 0x000fc60007ffe1ff */
[----:B-1----:R-:W-:-:S07]  /*08f0*/  IMAD.WIDE.U32 R2, R9, 0x4000, R2 ;  /* 0x0000400009027825 */ /* 0x002fce00078e0002 */
.L_x_134:
[----:B------:R-:W-:-:S06]  /*0900*/  IMAD.WIDE R8, R6, 0x4, R2 ;  /* 0x0000000406087825 */ /* 0x000fcc00078e0202 */
[----:B------:R-:W2:Y:S01]  /*0910*/  LDG.E R9, desc[UR14][R8.64] ;  /* 0x0000000e08097981 */ /* 0x000ea2000c1e1900 */
[----:B------:R-:W-:Y:S01]  /*0920*/  VIADD R7, R7, 0x1 ;  /* 0x0000000107077836 */ /* 0x000fe20000000000 */
[----:B------:R-:W-:-:S04]  /*0930*/  IADD3 R6, PT, PT, R6, 0x100, RZ ;  /* 0x0000010006067810 */ /* 0x000fc80007ffe0ff */
[----:B------:R-:W-:Y:S01]  /*0940*/  ISETP.NE.AND P0, PT, R7, RZ, PT ;  /* 0x000000ff0700720c */ /* 0x000fe20003f05270 */
[----:B--2--5:R-:W-:-:S12]  /*0950*/  FADD R4, R9, R4 ;  /* 0x0000000409047221 */ /* 0x024fd80000000000 */
[----:B------:R-:W-:Y:S05]  /*0960*/  @P0 BRA `(.L_x_134) ;  /* 0xfffffffc00e40947 */ /* 0x000fea000383ffff */
.L_x_126:
[----:B------:R-:W-:Y:S05]  /*0970*/  BSYNC.RECONVERGENT B1 ;  /* 0x0000000000017941 */ /* 0x000fea0003800200 */
.L_x_125:
        /* <DEDUP_REMOVED lines=46> */
.L_x_135:
        /* <DEDUP_REMOVED lines=59> */
.L_x_122:
        /* <DEDUP_REMOVED lines=63> */
.L_x_139:
        /* <DEDUP_REMOVED lines=61> */
.L_x_138:
        /* <DEDUP_REMOVED lines=26> */
.L_x_143:
        /* <DEDUP_REMOVED lines=40> */
.L_x_142:
[----:B------:R-:W-:Y:S05]  /*1bf0*/  BSYNC.RECONVERGENT B2 ;  /* 0x0000000000027941 */ /* 0x000fea0003800200 */
.L_x_141:
        /* <DEDUP_REMOVED lines=27> */
.L_x_145:
[----:B------:R-:W-:Y:S05]  /*1db0*/  BSYNC.RECONVERGENT B2 ;  /* 0x0000000000027941 */ /* 0x000fea0003800200 */
.L_x_144:
        /* <DEDUP_REMOVED lines=18> */
.L_x_147:
[----:B------:R-:W-:Y:S05]  /*1ee0*/  BSYNC.RECONVERGENT B2 ;  /* 0x0000000000027941 */ /* 0x000fea0003800200 */
.L_x_146:
        /* <DEDUP_REMOVED lines=9> */
.L_x_148:
        /* <DEDUP_REMOVED lines=9> */
.L_x_140:
[----:B------:R-:W-:Y:S05]  /*2010*/  BSYNC.RECONVERGENT B1 ;  /* 0x0000000000017941 */ /* 0x000fea0003800200 */
.L_x_137:
        /* <DEDUP_REMOVED lines=42> */
.L_x_136:
[----:B------:R-:W-:Y:S05]  /*22c0*/  BSYNC.RECONVERGENT B0 ;  /* 0x0000000000007941 */ /* 0x000fea0003800200 */
.L_x_121:
[----:B------:R-:W-:Y:S05]  /*22d0*/  @P0 EXIT ;  /* 0x000000000000094d */ /* 0x000fea0003800000 */
[----:B------:R-:W3:Y:S02]  /*22e0*/  LDCU.64 UR4, c[0x0][0x388] ;  /* 0x00007100ff0477ac */ /* 0x000ee40008000a00 */
[----:B---3--:R-:W-:-:S06]  /*22f0*/  UIMAD.WIDE.U32 UR4, UR16, 0x4, UR4 ;  /* 0x00000004100478a5 */ /* 0x008fcc000f8e0004 */
[----:B------:R-:W-:Y:S01]  /*2300*/  IMAD.U32 R2, RZ, RZ, UR4 ;  /* 0x00000004ff027e24 */ /* 0x000fe2000f8e00ff */
[----:B0-2---:R-:W-:-:S05]  /*2310*/  MOV R3, UR5 ;  /* 0x0000000500037c02 */ /* 0x005fca0008000f00 */
[----:B------:R-:W-:Y:S01]  /*2320*/  STG.E desc[UR14][R2.64], R9 ;  /* 0x0000000902007986 */ /* 0x000fe2000c10190e */
[----:B------:R-:W-:Y:S05]  /*2330*/  EXIT ;  /* 0x000000000000794d */ /* 0x000fea0003800000 */
.L_x_149:
        /* <DEDUP_REMOVED lines=12> */
.L_x_516:


//--------------------- .text._ZN3cub18CUB_300001_SM_10006detail6reduce28DeviceReduceSingleTileKernelINS2_10policy_hubIfyN4cuda3std3__44plusIfEEE10Policy1000EN6thrust24THRUST_300001_SM_1000_NS6detail15normal_iteratorINSD_10device_ptrIKfEEEEPfyS9_ffNS7_10__identityEEEvT0_T1_T2_T3_T4_T6_ --------------------------
	.section	.text._ZN3cub18CUB_300001_SM_10006detail6reduce28DeviceReduceSingleTileKernelINS2_10policy_hubIfyN4cuda3std3__44plusIfEEE10Policy1000EN6thrust24THRUST_300001_SM_1000_NS6detail15normal_iteratorINSD_10device_ptrIKfEEEEPfyS9_ffNS7_10__identityEEEvT0_T1_T2_T3_T4_T6_,"ax",@progbits
	.align	128
        .global         _ZN3cub18CUB_300001_SM_10006detail6reduce28DeviceReduceSingleTileKernelINS2_10policy_hubIfyN4cuda3std3__44plusIfEEE10Policy1000EN6thrust24THRUST_300001_SM_1000_NS6detail15normal_iteratorINSD_10device_ptrIKfEEEEPfyS9_ffNS7_10__identityEEEvT0_T1_T2_T3_T4_T6_
        .type           _ZN3cub18CUB_300001_SM_10006detail6reduce28DeviceReduceSingleTileKernelINS2_10policy_hubIfyN4cuda3std3__44plusIfEEE10Policy1000EN6thrust24THRUST_300001_SM_1000_NS6detail15normal_iteratorINSD_10device_ptrIKfEEEEPfyS9_ffNS7_10__identityEEEvT0_T1_T2_T3_T4_T6_,@function
        .size           _ZN3cub18CUB_300001_SM_10006detail6reduce28DeviceReduceSingleTileKernelINS2_10policy_hubIfyN4cuda3std3__44plusIfEEE10Policy1000EN6thrust24THRUST_300001_SM_1000_NS6detail15normal_iteratorINSD_10device_ptrIKfEEEEPfyS9_ffNS7_10__identityEEEvT0_T1_T2_T3_T4_T6_,(.L_x_517 - _ZN3cub18CUB_300001_SM_10006detail6reduce28DeviceReduceSingleTileKernelINS2_10policy_hubIfyN4cuda3std3__44plusIfEEE10Policy1000EN6thrust24THRUST_300001_SM_1000_NS6detail15normal_iteratorINSD_10device_ptrIKfEEEEPfyS9_ffNS7_10__identityEEEvT0_T1_T2_T3_T4_T6_)
        .other          _ZN3cub18CUB_300001_SM_10006detail6reduce28DeviceReduceSingleTileKernelINS2_10policy_hubIfyN4cuda3std3__44plusIfEEE10Policy1000EN6thrust24THRUST_300001_SM_1000_NS6detail15normal_iteratorINSD_10device_ptrIKfEEEEPfyS9_ffNS7_10__identityEEEvT0_T1_T2_T3_T4_T6_,@"STO_CUDA_ENTRY STV_DEFAULT"
_ZN3cub18CUB_300001_SM_10006detail6reduce28DeviceReduceSingleTileKernelINS2_10policy_hubIfyN4cuda3std3__44plusIfEEE10Policy1000EN6thrust24THRUST_300001_SM_1000_NS6detail15normal_iteratorINSD_10device_ptrIKfEEEEPfyS9_ffNS7_10__identityEEEvT0_T1_T2_T3_T4_T6_:
.text._ZN3cub18CUB_300001_SM_10006detail6reduce28DeviceReduceSingleTileKernelINS2_10policy_hubIfyN4cuda3std3__44plusIfEEE10Policy1000EN6thrust24THRUST_300001_SM_1000_NS6detail15normal_iteratorINSD_10device_ptrIKfEEEEPfyS9_ffNS7_10__identityEEEvT0_T1_T2_T3_T4_T6_:
        /* <DEDUP_REMOVED lines=15> */
.L_x_150:
        /* <DEDUP_REMOVED lines=14> */
.L_x_154:
[----:B------:R-:W-:Y:S05]  /*01d0*/  BSYNC.RECONVERGENT B1 ;  /* 0x0000000000017941 */ /* 0x000fea0003800200 */
.L_x_153:
        /* <DEDUP_REMOVED lines=17> */
.L_x_159:
        /* <DEDUP_REMOVED lines=38> */
.L_x_158:
[----:B------:R-:W-:Y:S05]  /*0550*/  BSYNC.RECONVERGENT B2 ;  /* 0x0000000000027941 */ /* 0x000fea0003800200 */
.L_x_157:
        /* <DEDUP_REMOVED lines=25> */
.L_x_161:
[----:B------:R-:W-:Y:S05]  /*06f0*/  BSYNC.RECONVERGENT B2 ;  /* 0x0000000000027941 */ /* 0x000fea0003800200 */
.L_x_160:
        /* <DEDUP_REMOVED lines=17> */
.L_x_163:
[----:B------:R-:W-:Y:S05]  /*0810*/  BSYNC.RECONVERGENT B2 ;  /* 0x0000000000027941 */ /* 0x000fea0003800200 */
.L_x_162:
[----:B------:R-:W-:Y:S05]  /*0820*/  @!P1 BRA `(.L_x_156) ;  /* 0x0000000000249947 */ /* 0x000fea0003800000 */
[----:B------:R-:W0:Y:S01]  /*0830*/  LDC.64 R8, c[0x0][0x380] ;  /* 0x0000e000ff087b82 */ /* 0x000e220000000a00 */
[----:B------:R-:W-:-:S07]  /*0840*/  IMAD.MOV R10, RZ, RZ, -R10 ;  /* 0x000000ffff0a7224 */ /* 0x000fce00078e0a0a */
.L_x_164:
[----:B0-----:R-:W-:-:S06]  /*0850*/  IMAD.WIDE R2, R7, 0x4, R8 ;  /* 0x0000000407027825 */ /* 0x001fcc00078e0208 */
[----:B------:R-:W2:Y:S01]  /*0860*/  LDG.E R3, desc[UR6][R2.64] ;  /* 0x0000000602037981 */ /* 0x000ea2000c1e1900 */
[----:B------:R-:W-:Y:S01]  /*0870*/  IADD3 R10, PT, PT, R10, 0x1, RZ ;  /* 0x000000010a0a7810 */ /* 0x000fe20007ffe0ff */
[----:B------:R-:W-:-:S03]  /*0880*/  VIADD R7, R7, 0x100 ;  /* 0x0000010007077836 */ /* 0x000fc60000000000 */
[----:B------:R-:W-:Y:S01]  /*0890*/  ISETP.NE.AND P0, PT, R10, RZ, PT ;  /* 0x000000ff0a00720c */ /* 0x000fe20003f05270 */
[----:B--2--5:R-:W-:-:S12]  /*08a0*/  FADD R6, R3, R6 ;  /* 0x0000000603067221 */ /* 0x024fd80000000000 */
[----:B------:R-:W-:Y:S05]  /*08b0*/  @P0 BRA `(.L_x_164) ;  /* 0xfffffffc00e40947 */ /* 0x000fea000383ffff */
.L_x_156:
[----:B------:R-:W-:Y:S05]  /*08c0*/  BSYNC.RECONVERGENT B1 ;  /* 0x0000000000017941 */ /* 0x000fea0003800200 */
.L_x_155:
        /* <DEDUP_REMOVED lines=47> */
.L_x_165:
        /* <DEDUP_REMOVED lines=66> */
.L_x_152:
        /* <DEDUP_REMOVED lines=44> */
.L_x_169:
        /* <DEDUP_REMOVED lines=45> */
.L_x_167:
        /* <DEDUP_REMOVED lines=25> */
.L_x_173:
        /* <DEDUP_REMOVED lines=38> */
.L_x_172:
[----:B------:R-:W-:Y:S05]  /*1960*/  BSYNC.RECONVERGENT B2 ;  /* 0x0000000000027941 */ /* 0x000fea0003800200 */
.L_x_171:
        /* <DEDUP_REMOVED lines=28> */
.L_x_175:
[----:B------:R-:W-:Y:S05]  /*1b30*/  BSYNC.RECONVERGENT B2 ;  /* 0x0000000000027941 */ /* 0x000fea0003800200 */
.L_x_174:
        /* <DEDUP_REMOVED lines=20> */
.L_x_177:
[----:B------:R-:W-:Y:S05]  /*1c80*/  BSYNC.RECONVERGENT B2 ;  /* 0x0000000000027941 */ /* 0x000fea0003800200 */
.L_x_176:
[----:B------:R-:W-:Y:S05]  /*1c90*/  @!P1 BRA `(.L_x_170) ;  /* 0x0000000000389947 */ /* 0x000fea0003800000 */
[----:B------:R-:W0:Y:S01]  /*1ca0*/  LDCU.64 UR4, c[0x0][0x380] ;  /* 0x00007000ff0477ac */ /* 0x000e220008000a00 */
[----:B------:R-:W-:Y:S01]  /*1cb0*/  IADD3 R5, P0, PT, R0, R11, RZ ;  /* 0x0000000b00057210 */ /* 0x000fe20007f1e0ff */
[----:B------:R-:W-:-:S03]  /*1cc0*/  IMAD.MOV R0, RZ, RZ, -R6 ;  /* 0x000000ffff007224 */ /* 0x000fc600078e0a06 */
[----:B------:R-:W-:Y:S02]  /*1cd0*/  IADD3.X R4, PT, PT, RZ, R13, RZ, P0, !PT ;  /* 0x0000000dff047210 */ /* 0x000fe400007fe4ff */
[----:B0-----:R-:W-:-:S04]  /*1ce0*/  LEA R2, P1, R5, UR4, 0x2 ;  /* 0x0000000405027c11 */ /* 0x001fc8000f8210ff */
[----:B------:R-:W-:-:S09]  /*1cf0*/  LEA.HI.X R5, R5, UR5, R4, 0x2, P1 ;  /* 0x0000000505057c11 */ /* 0x000fd200088f1404 */
.L_x_178:
        /* <DEDUP_REMOVED lines=8> */
.L_x_170:
[----:B------:R-:W-:Y:S05]  /*1d80*/  BSYNC.RECONVERGENT B1 ;  /* 0x0000000000017941 */ /* 0x000fea0003800200 */
.L_x_168:
        /* <DEDUP_REMOVED lines=42> */
.L_x_166:
[----:B------:R-:W-:Y:S05]  /*2030*/  BSYNC.RECONVERGENT B0 ;  /* 0x0000000000007941 */ /* 0x000fea0003800200 */
.L_x_151:
[----:B------:R-:W-:Y:S05]  /*2040*/  @P5 EXIT ;  /* 0x000000000000594d */ /* 0x000fea0003800000 */
[----:B01----:R-:W0:Y:S01]  /*2050*/  LDC.64 R2, c[0x0][0x388] ;  /* 0x0000e200ff027b82 */ /* 0x003e220000000a00 */
[----:B------:R-:W2:Y:S02]  /*2060*/  LDCU UR4, c[0x0][0x39c] ;  /* 0x00007380ff0477ac */ /* 0x000ea40008000800 */
[----:B--2---:R-:W-:-:S05]  /*2070*/  FADD R5, R8, UR4 ;  /* 0x0000000408057e21 */ /* 0x004fca0008000000 */
[----:B0-----:R-:W-:Y:S01]  /*2080*/  STG.E desc[UR6][R2.64], R5 ;  /* 0x0000000502007986 */ /* 0x001fe2000c101906 */
[----:B------:R-:W-:Y:S05]  /*2090*/  EXIT ;  /* 0x000000000000794d */ /* 0x000fea0003800000 */
.L_x_179:
        /* <DEDUP_REMOVED lines=14> */
.L_x_517:


//--------------------- .text._ZN3cub18CUB_300001_SM_10006detail6reduce18DeviceReduceKernelINS2_10policy_hubIfjN4cuda3std3__44plusIfEEE10Policy1000EN6thrust24THRUST_300001_SM_1000_NS6detail15normal_iteratorINSD_10device_ptrIKfEEEEjS9_fNS7_10__identityEEEvT0_PT3_T1_NS0_13GridEvenShareISO_EET2_T4_ --------------------------
	.section	.text._ZN3cub18CUB_300001_SM_10006detail6reduce18DeviceReduceKernelINS2_10policy_hubIfjN4cuda3std3__44plusIfEEE10Policy1000EN6thrust24THRUST_300001_SM_1000_NS6detail15normal_iteratorINSD_10device_ptrIKfEEEEjS9_fNS7_10__identityEEEvT0_PT3_T1_NS0_13GridEvenShareISO_EET2_T4_,"ax",@progbits
	.align	128
        .global         _ZN3cub18CUB_300001_SM_10006detail6reduce18DeviceReduceKernelINS2_10policy_hubIfjN4cuda3std3__44plusIfEEE10Policy1000EN6thrust24THRUST_300001_SM_1000_NS6detail15normal_iteratorINSD_10device_ptrIKfEEEEjS9_fNS7_10__identityEEEvT0_PT3_T1_NS0_13GridEvenShareISO_EET2_T4_
        .type           _ZN3cub18CUB_300001_SM_10006detail6reduce18DeviceReduceKernelINS2_10policy_hubIfjN4cuda3std3__44plusIfEEE10Policy1000EN6thrust24THRUST_300001_SM_1000_NS6detail15normal_iteratorINSD_10device_ptrIKfEEEEjS9_fNS7_10__identityEEEvT0_PT3_T1_NS0_13GridEvenShareISO_EET2_T4_,@function
        .size           _ZN3cub18CUB_300001_SM_10006detail6reduce18DeviceReduceKernelINS2_10policy_hubIfjN4cuda3std3__44plusIfEEE10Policy1000EN6thrust24THRUST_300001_SM_1000_NS6detail15normal_iteratorINSD_10device_ptrIKfEEEEjS9_fNS7_10__identityEEEvT0_PT3_T1_NS0_13GridEvenShareISO_EET2_T4_,(.L_x_518 - _ZN3cub18CUB_300001_SM_10006detail6reduce18DeviceReduceKernelINS2_10policy_hubIfjN4cuda3std3__44plusIfEEE10Policy1000EN6thrust24THRUST_300001_SM_1000_NS6detail15normal_iteratorINSD_10device_ptrIKfEEEEjS9_fNS7_10__identityEEEvT0_PT3_T1_NS0_13GridEvenShareISO_EET2_T4_)
        .other          _ZN3cub18CUB_300001_SM_10006detail6reduce18DeviceReduceKernelINS2_10policy_hubIfjN4cuda3std3__44plusIfEEE10Policy1000EN6thrust24THRUST_300001_SM_1000_NS6detail15normal_iteratorINSD_10device_ptrIKfEEEEjS9_fNS7_10__identityEEEvT0_PT3_T1_NS0_13GridEvenShareISO_EET2_T4_,@"STO_CUDA_ENTRY STV_DEFAULT"
_ZN3cub18CUB_300001_SM_10006detail6reduce18DeviceReduceKernelINS2_10policy_hubIfjN4cuda3std3__44plusIfEEE10Policy1000EN6thrust24THRUST_300001_SM_1000_NS6detail15normal_iteratorINSD_10device_ptrIKfEEEEjS9_fNS7_10__identityEEEvT0_PT3_T1_NS0_13GridEvenShareISO_EET2_T4_:
.text._ZN3cub18CUB_300001_SM_10006detail6reduce18DeviceReduceKernelINS2_10policy_hubIfjN4cuda3std3__44plusIfEEE10Policy1000EN6thrust24THRUST_300001_SM_1000_NS6detail15normal_iteratorINSD_10device_ptrIKfEEEEjS9_fNS7_10__identityEEEvT0_PT3_T1_NS0_13GridEvenShareISO_EET2_T4_:
        /* <DEDUP_REMOVED lines=20> */
.L_x_183:
[----:B------:R-:W-:Y:S05]  /*0140*/  BSYNC.RECONVERGENT B1 ;  /* 0x0000000000017941 */ /* 0x000fea0003800200 */
.L_x_182:
        /* <DEDUP_REMOVED lines=16> */
.L_x_189:
        /* <DEDUP_REMOVED lines=70> */
.L_x_188:
[----:B------:R-:W-:-:S07]  /*06b0*/  IADD3 R4, PT, PT, R9, -0x1000, RZ ;  /* 0xfffff00009047810 */ /* 0x000fce0007ffe0ff */
.L_x_187:
[----:B------:R-:W-:Y:S05]  /*06c0*/  BSYNC.RECONVERGENT B2 ;  /* 0x0000000000027941 */ /* 0x000fea0003800200 */
.L_x_186:
        /* <DEDUP_REMOVED lines=41> */
.L_x_191:
[----:B------:R-:W-:Y:S05]  /*0960*/  BSYNC.RECONVERGENT B2 ;  /* 0x0000000000027941 */ /* 0x000fea0003800200 */
.L_x_190:
        /* <DEDUP_REMOVED lines=24> */
.L_x_193:
[----:B------:R-:W-:Y:S05]  /*0af0*/  BSYNC.RECONVERGENT B2 ;  /* 0x0000000000027941 */ /* 0x000fea0003800200 */
.L_x_192:
[----:B------:R-:W-:Y:S05]  /*0b00*/  @!P1 BRA `(.L_x_185) ;  /* 0x0000000000289947 */ /* 0x000fea0003800000 */
[----:B------:R-:W1:Y:S01]  /*0b10*/  LDC.64 R6, c[0x0][0x380] ;  /* 0x0000e000ff067b82 */ /* 0x000e620000000a00 */
[----:B0-----:R-:W-:Y:S02]  /*0b20*/  LEA R9, R3, R4, 0xd ;  /* 0x0000000403097211 */ /* 0x001fe400078e68ff */
[----:B------:R-:W-:-:S07]  /*0b30*/  IADD3 R8, PT, PT, -R5, RZ, RZ ;  /* 0x000000ff05087210 */ /* 0x000fce0007ffe1ff */
.L_x_194:
[----:B-1----:R-:W-:-:S06]  /*0b40*/  IMAD.WIDE.U32 R4, R9, 0x4, R6 ;  /* 0x0000000409047825 */ /* 0x002fcc00078e0006 */
[----:B------:R-:W2:Y:S01]  /*0b50*/  LDG.E R4, desc[UR6][R4.64] ;  /* 0x0000000604047981 */ /* 0x000ea2000c1e1900 */
[----:B------:R-:W-:Y:S02]  /*0b60*/  IADD3 R8, PT, PT, R8, 0x1, RZ ;  /* 0x0000000108087810 */ /* 0x000fe40007ffe0ff */
[----:B------:R-:W-:Y:S02]  /*0b70*/  IADD3 R9, PT, PT, R9, 0x200, RZ ;  /* 0x0000020009097810 */ /* 0x000fe40007ffe0ff */
[----:B------:R-:W-:Y:S01]  /*0b80*/  ISETP.NE.AND P0, PT, R8, RZ, PT ;  /* 0x000000ff0800720c */ /* 0x000fe20003f05270 */
[----:B--2--5:R-:W-:-:S12]  /*0b90*/  FADD R15, R4, R15 ;  /* 0x0000000f040f7221 */ /* 0x024fd80000000000 */
[----:B------:R-:W-:Y:S05]  /*0ba0*/  @P0 BRA `(.L_x_194) ;  /* 0xfffffffc00e40947 */ /* 0x000fea000383ffff */
.L_x_185:
[----:B------:R-:W-:Y:S05]  /*0bb0*/  BSYNC.RECONVERGENT B1 ;  /* 0x0000000000017941 */ /* 0x000fea0003800200 */
.L_x_184:
        /* <DEDUP_REMOVED lines=54> */
.L_x_195:
        /* <DEDUP_REMOVED lines=76> */
.L_x_181:
        /* <DEDUP_REMOVED lines=51> */
.L_x_199:
        /* <DEDUP_REMOVED lines=45> */
.L_x_198:
        /* <DEDUP_REMOVED lines=24> */
.L_x_204:
        /* <DEDUP_REMOVED lines=69> */
.L_x_203:
[----:B------:R-:W-:-:S07]  /*1fb0*/  IADD3 R16, PT, PT, R11, -0x1000, RZ ;  /* 0xfffff0000b107810 */ /* 0x000fce0007ffe0ff */
.L_x_202:
[----:B------:R-:W-:Y:S05]  /*1fc0*/  BSYNC.RECONVERGENT B2 ;  /* 0x0000000000027941 */ /* 0x000fea0003800200 */
.L_x_201:
        /* <DEDUP_REMOVED lines=40> */
.L_x_206:
[----:B------:R-:W-:Y:S05]  /*2250*/  BSYNC.RECONVERGENT B2 ;  /* 0x0000000000027941 */ /* 0x000fea0003800200 */
.L_x_205:
        /* <DEDUP_REMOVED lines=22> */
.L_x_208:
[----:B------:R-:W-:Y:S05]  /*23c0*/  BSYNC.RECONVERGENT B2 ;  /* 0x0000000000027941 */ /* 0x000fea0003800200 */
.L_x_207:
[----:B------:R-:W-:Y:S05]  /*23d0*/  @!P1 BRA `(.L_x_200) ;  /* 0x0000000000309947 */ /* 0x000fea0003800000 */
[----:B------:R-:W-:Y:S02]  /*23e0*/  LOP3.LUT R2, R2, 0xffff, RZ, 0xc0, !PT ;  /* 0x0000ffff02027812 */ /* 0x000fe400078ec0ff */
[----:B------:R-:W-:Y:S02]  /*23f0*/  IADD3 R9, PT, PT, R16, R0, RZ ;  /* 0x0000000010097210 */ /* 0x000fe40007ffe0ff */
[----:B------:R-:W-:-:S04]  /*2400*/  LEA.HI R2, R2, 0x1, RZ, 0x17 ;  /* 0x0000000102027811 */ /* 0x000fc800078fb8ff */
[----:B------:R-:W-:-:S04]  /*2410*/  LOP3.LUT R2, R2, 0x3, RZ, 0xc0, !PT ;  /* 0x0000000302027812 */ /* 0x000fc800078ec0ff */
[----:B------:R-:W-:-:S07]  /*2420*/  IADD3 R2, PT, PT, -R2, RZ, RZ ;  /* 0x000000ff02027210 */ /* 0x000fce0007ffe1ff */
.L_x_209:
[----:B------:R-:W-:-:S06]  /*2430*/  IMAD.WIDE.U32 R6, R9, 0x4, R4 ;  /* 0x0000000409067825 */ /* 0x000fcc00078e0004 */
[----:B------:R-:W2:Y:S01]  /*2440*/  LDG.E R6, desc[UR6][R6.64] ;  /* 0x0000000606067981 */ /* 0x000ea2000c1e1900 */
[----:B------:R-:W-:Y:S02]  /*2450*/  IADD3 R2, PT, PT, R2, 0x1, RZ ;  /* 0x0000000102027810 */ /* 0x000fe40007ffe0ff */
[----:B------:R-:W-:Y:S02]  /*2460*/  IADD3 R9, PT, PT, R9, 0x200, RZ ;  /* 0x0000020009097810 */ /* 0x000fe40007ffe0ff */
[----:B------:R-:W-:Y:S01]  /*2470*/  ISETP.NE.AND P0, PT, R2, RZ, PT ;  /* 0x000000ff0200720c */ /* 0x000fe20003f05270 */
[----:B--2---:R-:W-:-:S12]  /*2480*/  FADD R23, R6, R23 ;  /* 0x0000001706177221 */ /* 0x004fd80000000000 */
[----:B------:R-:W-:Y:S05]  /*2490*/  @P0 BRA `(.L_x_209) ;  /* 0xfffffffc00e40947 */ /* 0x000fea000383ffff */
.L_x_200:
[----:B------:R-:W-:Y:S05]  /*24a0*/  BSYNC.RECONVERGENT B1 ;  /* 0x0000000000017941 */ /* 0x000fea0003800200 */
.L_x_197:
        /* <DEDUP_REMOVED lines=51> */
.L_x_196:
[----:B------:R-:W-:Y:S05]  /*27e0*/  BSYNC.RECONVERGENT B0 ;  /* 0x0000000000007941 */ /* 0x000fea0003800200 */
.L_x_180:
[----:B------:R-:W-:Y:S05]  /*27f0*/  @P0 EXIT ;  /* 0x000000000000094d */ /* 0x000fea0003800000 */
[----:B012---:R-:W0:Y:S02]  /*2800*/  LDC.64 R4, c[0x0][0x388] ;  /* 0x0000e200ff047b82 */ /* 0x007e240000000a00 */
[----:B0-----:R-:W-:-:S05]  /*2810*/  IMAD.WIDE.U32 R2, R3, 0x4, R4 ;  /* 0x0000000403027825 */ /* 0x001fca00078e0004 */
[----:B------:R-:W-:Y:S01]  /*2820*/  STG.E desc[UR6][R2.64], R20 ;  /* 0x0000001402007986 */ /* 0x000fe2000c101906 */
[----:B------:R-:W-:Y:S05]  /*2830*/  EXIT ;  /* 0x000000000000794d */ /* 0x000fea0003800000 */
.L_x_210:
        /* <DEDUP_REMOVED lines=12> */
.L_x_518:


//--------------------- .text._ZN3cub18CUB_300001_SM_10006detail6reduce28DeviceReduceSingleTileKernelINS2_10policy_hubIfjN4cuda3std3__44plusIfEEE10Policy1000EN6thrust24THRUST_300001_SM_1000_NS6detail15normal_iteratorINSD_10device_ptrIKfEEEEPfjS9_ffNS7_10__identityEEEvT0_T1_T2_T3_T4_T6_ --------------------------
	.section	.text._ZN3cub18CUB_300001_SM_10006detail6reduce28DeviceReduceSingleTileKernelINS2_10policy_hubIfjN4cuda3std3__44plusIfEEE10Policy1000EN6thrust24THRUST_300001_SM_1000_NS6detail15normal_iteratorINSD_10device_ptrIKfEEEEPfjS9_ffNS7_10__identityEEEvT0_T1_T2_T3_T4_T6_,"ax",@progbits
	.align	128
        .global         _ZN3cub18CUB_300001_SM_10006detail6reduce28DeviceReduceSingleTileKernelINS2_10policy_hubIfjN4cuda3std3__44plusIfEEE10Policy1000EN6thrust24THRUST_300001_SM_1000_NS6detail15normal_iteratorINSD_10device_ptrIKfEEEEPfjS9_ffNS7_10__identityEEEvT0_T1_T2_T3_T4_T6_
        .type           _ZN3cub18CUB_300001_SM_10006detail6reduce28DeviceReduceSingleTileKernelINS2_10policy_hubIfjN4cuda3std3__44plusIfEEE10Policy1000EN6thrust24THRUST_300001_SM_1000_NS6detail15normal_iteratorINSD_10device_ptrIKfEEEEPfjS9_ffNS7_10__identityEEEvT0_T1_T2_T3_T4_T6_,@function
        .size           _ZN3cub18CUB_300001_SM_10006detail6reduce28DeviceReduceSingleTileKernelINS2_10policy_hubIfjN4cuda3std3__44plusIfEEE10Policy1000EN6thrust24THRUST_300001_SM_1000_NS6detail15normal_iteratorINSD_10device_ptrIKfEEEEPfjS9_ffNS7_10__identityEEEvT0_T1_T2_T3_T4_T6_,(.L_x_519 - _ZN3cub18CUB_300001_SM_10006detail6reduce28DeviceReduceSingleTileKernelINS2_10policy_hubIfjN4cuda3std3__44plusIfEEE10Policy1000EN6thrust24THRUST_300001_SM_1000_NS6detail15normal_iteratorINSD_10device_ptrIKfEEEEPfjS9_ffNS7_10__identityEEEvT0_T1_T2_T3_T4_T6_)
        .other          _ZN3cub18CUB_300001_SM_10006detail6reduce28DeviceReduceSingleTileKernelINS2_10policy_hubIfjN4cuda3std3__44plusIfEEE10Policy1000EN6thrust24THRUST_300001_SM_1000_NS6detail15normal_iteratorINSD_10device_ptrIKfEEEEPfjS9_ffNS7_10__identityEEEvT0_T1_T2_T3_T4_T6_,@"STO_CUDA_ENTRY STV_DEFAULT"
_ZN3cub18CUB_300001_SM_10006detail6reduce28DeviceReduceSingleTileKernelINS2_10policy_hubIfjN4cuda3std3__44plusIfEEE10Policy1000EN6thrust24THRUST_300001_SM_1000_NS6detail15normal_iteratorINSD_10device_ptrIKfEEEEPfjS9_ffNS7_10__identityEEEvT0_T1_T2_T3_T4_T6_:
.text._ZN3cub18CUB_300001_SM_10006detail6reduce28DeviceReduceSingleTileKernelINS2_10policy_hubIfjN4cuda3std3__44plusIfEEE10Policy1000EN6thrust24THRUST_300001_SM_1000_NS6detail15normal_iteratorINSD_10device_ptrIKfEEEEPfjS9_ffNS7_10__identityEEEvT0_T1_T2_T3_T4_T6_:
        /* <DEDUP_REMOVED lines=13> */
.L_x_211:
        /* <DEDUP_REMOVED lines=13> */
.L_x_215:
[----:B------:R-:W-:Y:S05]  /*01a0*/  BSYNC.RECONVERGENT B1 ;  /* 0x0000000000017941 */ /* 0x000fea0003800200 */
.L_x_214:
        /* <DEDUP_REMOVED lines=17> */
.L_x_220:
        /* <DEDUP_REMOVED lines=38> */
.L_x_219:
[----:B------:R-:W-:Y:S05]  /*0520*/  BSYNC.RECONVERGENT B2 ;  /* 0x0000000000027941 */ /* 0x000fea0003800200 */
.L_x_218:
        /* <DEDUP_REMOVED lines=25> */
.L_x_222:
[----:B------:R-:W-:Y:S05]  /*06c0*/  BSYNC.RECONVERGENT B2 ;  /* 0x0000000000027941 */ /* 0x000fea0003800200 */
.L_x_221:
        /* <DEDUP_REMOVED lines=17> */
.L_x_224:
[----:B------:R-:W-:Y:S05]  /*07e0*/  BSYNC.RECONVERGENT B2 ;  /* 0x0000000000027941 */ /* 0x000fea0003800200 */
.L_x_223:
[----:B------:R-:W-:Y:S05]  /*07f0*/  @!P1 BRA `(.L_x_217) ;  /* 0x0000000000309947 */ /* 0x000fea0003800000 */
[----:B------:R-:W0:Y:S01]  /*0800*/  LDC.64 R2, c[0x0][0x380] ;  /* 0x0000e000ff027b82 */ /* 0x000e220000000a00 */
[----:B------:R-:W-:Y:S01]  /*0810*/  IADD3 R6, PT, PT, -R6, RZ, RZ ;  /* 0x000000ff06067210 */ /* 0x000fe20007ffe1ff */
[----:B0-----:R-:W-:-:S05]  /*0820*/  IMAD.WIDE.U32 R2, R7, 0x4, R2 ;  /* 0x0000000407027825 */ /* 0x001fca00078e0002 */
[----:B------:R-:W-:-:S07]  /*0830*/  MOV R7, R3 ;  /* 0x0000000300077202 */ /* 0x000fce0000000f00 */
.L_x_225:
        /* <DEDUP_REMOVED lines=8> */
.L_x_217:
[----:B------:R-:W-:Y:S05]  /*08c0*/  BSYNC.RECONVERGENT B1 ;  /* 0x0000000000017941 */ /* 0x000fea0003800200 */
.L_x_216:
        /* <DEDUP_REMOVED lines=55> */
.L_x_226:
        /* <DEDUP_REMOVED lines=76> */
.L_x_213:
        /* <DEDUP_REMOVED lines=43> */
.L_x_230:
        /* <DEDUP_REMOVED lines=40> */
.L_x_228:
        /* <DEDUP_REMOVED lines=18> */
.L_x_235:
        /* <DEDUP_REMOVED lines=69> */
.L_x_234:
[----:B------:R-:W-:-:S07]  /*1ba0*/  IADD3 R6, PT, PT, R6, -0x1000, RZ ;  /* 0xfffff00006067810 */ /* 0x000fce0007ffe0ff */
.L_x_233:
[----:B------:R-:W-:Y:S05]  /*1bb0*/  BSYNC.RECONVERGENT B2 ;  /* 0x0000000000027941 */ /* 0x000fea0003800200 */
.L_x_232:
        /* <DEDUP_REMOVED lines=40> */
.L_x_237:
[----:B------:R-:W-:Y:S05]  /*1e40*/  BSYNC.RECONVERGENT B2 ;  /* 0x0000000000027941 */ /* 0x000fea0003800200 */
.L_x_236:
        /* <DEDUP_REMOVED lines=23> */
.L_x_239:
[----:B------:R-:W-:Y:S05]  /*1fc0*/  BSYNC.RECONVERGENT B2 ;  /* 0x0000000000027941 */ /* 0x000fea0003800200 */
.L_x_238:
[----:B------:R-:W-:Y:S05]  /*1fd0*/  @!P1 BRA `(.L_x_231) ;  /* 0x0000000000249947 */ /* 0x000fea0003800000 */
[----:B------:R-:W-:Y:S02]  /*1fe0*/  IADD3 R7, PT, PT, R6, UR4, RZ ;  /* 0x0000000406077c10 */ /* 0x000fe4000fffe0ff */
[----:B------:R-:W-:-:S07]  /*1ff0*/  IADD3 R4, PT, PT, -R4, RZ, RZ ;  /* 0x000000ff04047210 */ /* 0x000fce0007ffe1ff */
.L_x_240:
[----:B------:R-:W-:-:S06]  /*2000*/  IMAD.WIDE.U32 R2, R7, 0x4, R12 ;  /* 0x0000000407027825 */ /* 0x000fcc00078e000c */
[----:B------:R-:W2:Y:S01]  /*2010*/  LDG.E R2, desc[UR6][R2.64] ;  /* 0x0000000602027981 */ /* 0x000ea2000c1e1900 */
[----:B------:R-:W-:Y:S02]  /*2020*/  IADD3 R4, PT, PT, R4, 0x1, RZ ;  /* 0x0000000104047810 */ /* 0x000fe40007ffe0ff */
[----:B------:R-:W-:Y:S02]  /*2030*/  IADD3 R7, PT, PT, R7, 0x200, RZ ;  /* 0x0000020007077810 */ /* 0x000fe40007ffe0ff */
[----:B------:R-:W-:Y:S01]  /*2040*/  ISETP.NE.AND P0, PT, R4, RZ, PT ;  /* 0x000000ff0400720c */ /* 0x000fe20003f05270 */
[----:B--2---:R-:W-:-:S12]  /*2050*/  FADD R5, R2, R5 ;  /* 0x0000000502057221 */ /* 0x004fd80000000000 */
[----:B------:R-:W-:Y:S05]  /*2060*/  @P0 BRA `(.L_x_240) ;  /* 0xfffffffc00e40947 */ /* 0x000fea000383ffff */
.L_x_231:
[----:B------:R-:W-:Y:S05]  /*2070*/  BSYNC.RECONVERGENT B1 ;  /* 0x0000000000017941 */ /* 0x000fea0003800200 */
.L_x_229:
        /* <DEDUP_REMOVED lines=50> */
.L_x_227:
[----:B------:R-:W-:Y:S05]  /*23a0*/  BSYNC.RECONVERGENT B0 ;  /* 0x0000000000007941 */ /* 0x000fea0003800200 */
.L_x_212:
[----:B------:R-:W-:Y:S05]  /*23b0*/  @P0 EXIT ;  /* 0x000000000000094d */ /* 0x000fea0003800000 */
[----:B012---:R-:W0:Y:S01]  /*23c0*/  LDC.64 R2, c[0x0][0x388] ;  /* 0x0000e200ff027b82 */ /* 0x007e220000000a00 */
[----:B------:R-:W1:Y:S02]  /*23d0*/  LDCU UR4, c[0x0][0x398] ;  /* 0x00007300ff0477ac */ /* 0x000e640008000800 */
[----:B-1----:R-:W-:-:S05]  /*23e0*/  FADD R5, R0, UR4 ;  /* 0x0000000400057e21 */ /* 0x002fca0008000000 */
[----:B0-----:R-:W-:Y:S01]  /*23f0*/  STG.E desc[UR6][R2.64], R5 ;  /* 0x0000000502007986 */ /* 0x001fe2000c101906 */
[----:B------:R-:W-:Y:S05]  /*2400*/  EXIT ;  /* 0x000000000000794d */ /* 0x000fea0003800000 */
.L_x_241:
        /* <DEDUP_REMOVED lines=15> */
.L_x_519:


//--------------------- .text._ZN3cub18CUB_300001_SM_10006detail6reduce28DeviceReduceSingleTileKernelINS2_10policy_hubIfyN4cuda3std3__44plusIfEEE10Policy1000EPfSC_iS9_ffNS7_10__identityEEEvT0_T1_T2_T3_T4_T6_ --------------------------
	.section	.text._ZN3cub18CUB_300001_SM_10006detail6reduce28DeviceReduceSingleTileKernelINS2_10policy_hubIfyN4cuda3std3__44plusIfEEE10Policy1000EPfSC_iS9_ffNS7_10__identityEEEvT0_T1_T2_T3_T4_T6_,"ax",@progbits
	.align	128
        .global         _ZN3cub18CUB_300001_SM_10006detail6reduce28DeviceReduceSingleTileKernelINS2_10policy_hubIfyN4cuda3std3__44plusIfEEE10Policy1000EPfSC_iS9_ffNS7_10__identityEEEvT0_T1_T2_T3_T4_T6_
        .type           _ZN3cub18CUB_300001_SM_10006detail6reduce28DeviceReduceSingleTileKernelINS2_10policy_hubIfyN4cuda3std3__44plusIfEEE10Policy1000EPfSC_iS9_ffNS7_10__identityEEEvT0_T1_T2_T3_T4_T6_,@function
        .size           _ZN3cub18CUB_300001_SM_10006detail6reduce28DeviceReduceSingleTileKernelINS2_10policy_hubIfyN4cuda3std3__44plusIfEEE10Policy1000EPfSC_iS9_ffNS7_10__identityEEEvT0_T1_T2_T3_T4_T6_,(.L_x_520 - _ZN3cub18CUB_300001_SM_10006detail6reduce28DeviceReduceSingleTileKernelINS2_10policy_hubIfyN4cuda3std3__44plusIfEEE10Policy1000EPfSC_iS9_ffNS7_10__identityEEEvT0_T1_T2_T3_T4_T6_)
        .other          _ZN3cub18CUB_300001_SM_10006detail6reduce28DeviceReduceSingleTileKernelINS2_10policy_hubIfyN4cuda3std3__44plusIfEEE10Policy1000EPfSC_iS9_ffNS7_10__identityEEEvT0_T1_T2_T3_T4_T6_,@"STO_CUDA_ENTRY STV_DEFAULT"
_ZN3cub18CUB_300001_SM_10006detail6reduce28DeviceReduceSingleTileKernelINS2_10policy_hubIfyN4cuda3std3__44plusIfEEE10Policy1000EPfSC_iS9_ffNS7_10__identityEEEvT0_T1_T2_T3_T4_T6_:
.text._ZN3cub18CUB_300001_SM_10006detail6reduce28DeviceReduceSingleTileKernelINS2_10policy_hubIfyN4cuda3std3__44plusIfEEE10Policy1000EPfSC_iS9_ffNS7_10__identityEEEvT0_T1_T2_T3_T4_T6_:
        /* <DEDUP_REMOVED lines=13> */
.L_x_242:
[----:B------:R-:W0:Y:S01]  /*00d0*/  LDCU UR4, c[0x0][0x380] ;  /* 0x00007000ff0477ac */ /* 0x000e220008000800 */
[----:B------:R-:W-:Y:S01]  /*00e0*/  BSSY.RECONVERGENT B0, `(.L_x_243) ;  /* 0x00003ca000007945 */ /* 0x000fe20003800200 */
[----:B0-----:R-:W-:-:S09]  /*00f0*/  ULOP3.LUT UP0, URZ, UR4, 0xf, URZ, 0xc0, !UPT ;  /* 0x0000000f04ff7892 */ /* 0x001fd2000f80c0ff */
[----:B------:R-:W-:Y:S05]  /*0100*/  BRA.U UP0, `(.L_x_244) ;  /* 0x0000001d00607547 */ /* 0x000fea000b800000 */
[----:B------:R-:W-:-:S13]  /*0110*/  ISETP.GT.AND P0, PT, R20, 0xfff, PT ;  /* 0x00000fff1400780c */ /* 0x000fda0003f04270 */
[----:B------:R-:W-:Y:S05]  /*0120*/  @P0 BRA `(.L_x_245) ;  /* 0x0000000c00a80947 */ /* 0x000fea0003800000 */
[----:B------:R-:W0:Y:S01]  /*0130*/  S2R R9, SR_TID.X ;  /* 0x0000000000097919 */ /* 0x000e220000002100 */
[----:B------:R-:W-:Y:S01]  /*0140*/  BSSY.RECONVERGENT B1, `(.L_x_246) ;  /* 0x0000009000017945 */ /* 0x000fe20003800200 */
[----:B------:R-:W-:Y:S01]  /*0150*/  HFMA2 R0, -RZ, RZ, 0, 0 ;  /* 0x00000000ff007431 */ /* 0x000fe200000001ff */
[----:B0-----:R-:W-:Y:S02]  /*0160*/  ISETP.GE.AND P0, PT, R9, R20, PT ;  /* 0x000000140900720c */ /* 0x001fe40003f06270 */
[----:B------:R-:W-:-:S11]  /*0170*/  MOV R11, R9 ;  /* 0x00000009000b7202 */ /* 0x000fd60000000f00 */
[----:B------:R-:W-:Y:S05]  /*0180*/  @P0 BRA `(.L_x_247) ;  /* 0x0000000000100947 */ /* 0x000fea0003800000 */
[----:B------:R-:W0:Y:S02]  /*0190*/  LDC.64 R2, c[0x0][0x380] ;  /* 0x0000e000ff027b82 */ /* 0x000e240000000a00 */
[----:B0-----:R-:W-:-:S05]  /*01a0*/  IMAD.WIDE.U32 R2, R9, 0x4, R2 ;  /* 0x0000000409027825 */ /* 0x001fca00078e0002 */
[----:B------:R0:W5:Y:S01]  /*01b0*/  LDG.E.CONSTANT R0, desc[UR6][R2.64] ;  /* 0x0000000602007981 */ /* 0x000162000c1e9900 */
[----:B------:R-:W-:-:S07]  /*01c0*/  IADD3 R11, PT, PT, R9, 0x100, RZ ;  /* 0x00000100090b7810 */ /* 0x000fce0007ffe0ff */
.L_x_247:
[----:B------:R-:W-:Y:S05]  /*01d0*/  BSYNC.RECONVERGENT B1 ;  /* 0x0000000000017941 */ /* 0x000fea0003800200 */
.L_x_246:
[----:B------:R-:W-:Y:S01]  /*01e0*/  ISETP.GE.AND P0, PT, R11, R20, PT ;  /* 0x000000140b00720c */ /* 0x000fe20003f06270 */
[----:B------:R-:W-:-:S12]  /*01f0*/  BSSY.RECONVERGENT B1, `(.L_x_248) ;  /* 0x0000074000017945 */ /* 0x000fd80003800200 */
[----:B------:R-:W-:Y:S05]  /*0200*/  @P0 BRA `(.L_x_249) ;  /* 0x0000000400c80947 */ /* 0x000fea0003800000 */
[----:B0-----:R-:W-:Y:S01]  /*0210*/  LOP3.LUT R3, RZ, R11, RZ, 0x33, !PT ;  /* 0x0000000bff037212 */ /* 0x001fe200078e33ff */
[----:B------:R-:W-:Y:S03]  /*0220*/  BSSY.RECONVERGENT B2, `(.L_x_250) ;  /* 0x0000015000027945 */ /* 0x000fe60003800200 */
[----:B------:R-:W-:-:S04]  /*0230*/  IADD3 R4, PT, PT, R3, R20, RZ ;  /* 0x0000001403047210 */ /* 0x000fc80007ffe0ff */
[C---:B------:R-:W-:Y:S02]  /*0240*/  LOP3.LUT R2, R4.reuse, 0x300, RZ, 0xc0, !PT ;  /* 0x0000030004027812 */ /* 0x040fe400078ec0ff */
[----:B------:R-:W-:Y:S02]  /*0250*/  ISETP.GE.U32.AND P1, PT, R4, 0x300, PT ;  /* 0x000003000400780c */ /* 0x000fe40003f26070 */
[----:B------:R-:W-:-:S13]  /*0260*/  ISETP.NE.AND P0, PT, R2, 0x300, PT ;  /* 0x000003000200780c */ /* 0x000fda0003f05270 */
[----:B------:R-:W-:Y:S05]  /*0270*/  @!P0 BRA `(.L_x_251) ;  /* 0x00000000003c8947 */ /* 0x000fea0003800000 */
[----:B------:R-:W0:Y:S01]  /*0280*/  LDC.64 R2, c[0x0][0x380] ;  /* 0x0000e000ff027b82 */ /* 0x000e220000000a00 */
[----:B------:R-:W-:-:S04]  /*0290*/  LEA.HI R4, R4, 0x1, RZ, 0x18 ;  /* 0x0000000104047811 */ /* 0x000fc800078fc0ff */
[----:B------:R-:W-:-:S04]  /*02a0*/  LOP3.LUT R4, R4, 0x3, RZ, 0xc0, !PT ;  /* 0x0000000304047812 */ /* 0x000fc800078ec0ff */
[----:B------:R-:W-:Y:S01]  /*02b0*/  IADD3 R4, PT, PT, -R4, RZ, RZ ;  /* 0x000000ff04047210 */ /* 0x000fe20007ffe1ff */
[----:B0-----:R-:W-:-:S05]  /*02c0*/  IMAD.WIDE.U32 R2, R11, 0x4, R2 ;  /* 0x000000040b027825 */ /* 0x001fca00078e0002 */
[----:B------:R-:W-:-:S07]  /*02d0*/  MOV R5, R3 ;  /* 0x0000000300057202 */ /* 0x000fce0000000f00 */
.L_x_252:
[----:B------:R-:W-:-:S06]  /*02e0*/  MOV R3, R5 ;  /* 0x0000000500037202 */ /* 0x000fcc0000000f00 */
[----:B------:R0:W2:Y:S01]  /*02f0*/  LDG.E.CONSTANT R3, desc[UR6][R2.64] ;  /* 0x0000000602037981 */ /* 0x0000a2000c1e9900 */
[----:B------:R-:W-:Y:S01]  /*0300*/  IADD3 R4, PT, PT, R4, 0x1, RZ ;  /* 0x0000000104047810 */ /* 0x000fe20007ffe0ff */
[----:B------:R-:W-:-:S03]  /*0310*/  VIADD R11, R11, 0x100 ;  /* 0x000001000b0b7836 */ /* 0x000fc60000000000 */
[----:B------:R-:W-:Y:S02]  /*0320*/  ISETP.NE.AND P0, PT, R4, RZ, PT ;  /* 0x000000ff0400720c */ /* 0x000fe40003f05270 */
[----:B0-----:R-:W-:-:S04]  /*0330*/  IADD3 R2, P2, PT, R2, 0x400, RZ ;  /* 0x0000040002027810 */ /* 0x001fc80007f5e0ff */
[----:B------:R-:W-:Y:S01]  /*0340*/  IADD3.X R5, PT, PT, RZ, R5, RZ, P2, !PT ;  /* 0x00000005ff057210 */ /* 0x000fe200017fe4ff */
[----:B--2--5:R-:W-:-:S06]  /*0350*/  FADD R0, R3, R0 ;  /* 0x0000000003007221 */ /* 0x024fcc0000000000 */
[----:B------:R-:W-:Y:S05]  /*0360*/  @P0 BRA `(.L_x_252) ;  /* 0xfffffffc00dc0947 */ /* 0x000fea000383ffff */
.L_x_251:
[----:B------:R-:W-:Y:S05]  /*0370*/  BSYNC.RECONVERGENT B2 ;  /* 0x0000000000027941 */ /* 0x000fea0003800200 */
.L_x_250:
[----:B------:R-:W-:Y:S05]  /*0380*/  @!P1 BRA `(.L_x_249) ;  /* 0x0000000400689947 */ /* 0x000fea0003800000 */
[----:B------:R-:W-:Y:S01]  /*0390*/  IADD3 R2, PT, PT, -R11, R20, RZ ;  /* 0x000000140b027210 */ /* 0x000fe20007ffe1ff */
[----:B------:R-:W-:Y:S01]  /*03a0*/  BSSY.RECONVERGENT B2, `(.L_x_253) ;  /* 0x0000031000027945 */ /* 0x000fe20003800200 */
[----:B------:R-:W-:Y:S02]  /*03b0*/  PLOP3.LUT P0, PT, PT, PT, PT, 0x80, 0x8 ;  /* 0x000000000008781c */ /* 0x000fe40003f0f070 */
[----:B------:R-:W-:-:S13]  /*03c0*/  ISETP.GT.AND P1, PT, R2, 0xc00, PT ;  /* 0x00000c000200780c */ /* 0x000fda0003f24270 */
[----:B------:R-:W-:Y:S05]  /*03d0*/  @!P1 BRA `(.L_x_254) ;  /* 0x0000000000b49947 */ /* 0x000fea0003800000 */
[----:B------:R-:W-:Y:S02]  /*03e0*/  PLOP3.LUT P0, PT, PT, PT, PT, 0x8, 0x80 ;  /* 0x000000000080781c */ /* 0x000fe40003f0e170 */
[----:B------:R-:W-:-:S11]  /*03f0*/  IADD3 R8, PT, PT, R20, -0xc00, RZ ;  /* 0xfffff40014087810 */ /* 0x000fd60007ffe0ff */
.L_x_255:
[----:B------:R-:W0:Y:S01]  /*0400*/  LDC.64 R6, c[0x0][0x380] ;  /* 0x0000e000ff067b82 */ /* 0x000e220000000a00 */
[C---:B------:R-:W-:Y:S01]  /*0410*/  IADD3 R5, PT, PT, R11.reuse, 0x400, RZ ;  /* 0x000004000b057810 */ /* 0x040fe20007ffe0ff */
[----:B0-----:R-:W-:-:S05]  /*0420*/  IMAD.WIDE R24, R11, 0x4, R6 ;  /* 0x000000040b187825 */ /* 0x001fca00078e0206 */
[----:B------:R-:W2:Y:S04]  /*0430*/  LDG.E.CONSTANT R13, desc[UR6][R24.64] ;  /* 0x00000006180d7981 */ /* 0x000ea8000c1e9900 */
[----:B------:R-:W3:Y:S01]  /*0440*/  LDG.E.CONSTANT R10, desc[UR6][R24.64+0x400] ;  /* 0x00040006180a7981 */ /* 0x000ee2000c1e9900 */
[----:B------:R-:W-:-:S03]  /*0450*/  IMAD.WIDE R4, R5, 0x4, R6 ;  /* 0x0000000405047825 */ /* 0x000fc600078e0206 */
[----:B------:R-:W4:Y:S04]  /*0460*/  LDG.E.CONSTANT R12, desc[UR6][R24.64+0x800] ;  /* 0x00080006180c7981 */ /* 0x000f28000c1e9900 */
[----:B------:R-:W4:Y:S04]  /*0470*/  LDG.E.CONSTANT R17, desc[UR6][R24.64+0xc00] ;  /* 0x000c000618117981 */ /* 0x000f28000c1e9900 */
[----:B------:R-:W4:Y:S01]  /*0480*/  LDG.E.CONSTANT R16, desc[UR6][R4.64] ;  /* 0x0000000604107981 */ /* 0x000f22000c1e9900 */
[----:B------:R-:W-:-:S03]  /*0490*/  IADD3 R3, PT, PT, R11, 0x800, RZ ;  /* 0x000008000b037810 */ /* 0x000fc60007ffe0ff */
[----:B------:R-:W4:Y:S04]  /*04a0*/  LDG.E.CONSTANT R15, desc[UR6][R4.64+0x400] ;  /* 0x00040006040f7981 */ /* 0x000f28000c1e9900 */
[----:B------:R-:W4:Y:S01]  /*04b0*/  LDG.E.CONSTANT R14, desc[UR6][R4.64+0x800] ;  /* 0x00080006040e7981 */ /* 0x000f22000c1e9900 */
[----:B------:R-:W-:-:S03]  /*04c0*/  IMAD.WIDE R2, R3, 0x4, R6 ;  /* 0x0000000403027825 */ /* 0x000fc600078e0206 */
[----:B------:R-:W4:Y:S04]  /*04d0*/  LDG.E.CONSTANT R22, desc[UR6][R4.64+0xc00] ;  /* 0x000c000604167981 */ /* 0x000f28000c1e9900 */
[----:B------:R-:W4:Y:S01]  /*04e0*/  LDG.E.CONSTANT R21, desc[UR6][R2.64] ;  /* 0x0000000602157981 */ /* 0x000f22000c1e9900 */
[----:B------:R-:W-:-:S03]  /*04f0*/  IADD3 R23, PT, PT, R11, 0xc00, RZ ;  /* 0x00000c000b177810 */ /* 0x000fc60007ffe0ff */
[----:B------:R-:W4:Y:S04]  /*0500*/  LDG.E.CONSTANT R19, desc[UR6][R2.64+0x400] ;  /* 0x0004000602137981 */ /* 0x000f28000c1e9900 */
[----:B------:R-:W4:Y:S01]  /*0510*/  LDG.E.CONSTANT R18, desc[UR6][R2.64+0x800] ;  /* 0x0008000602127981 */ /* 0x000f22000c1e9900 */
[----:B------:R-:W-:-:S03]  /*0520*/  IMAD.WIDE R6, R23, 0x4, R6 ;  /* 0x0000000417067825 */ /* 0x000fc600078e0206 */
[----:B------:R-:W4:Y:S04]  /*0530*/  LDG.E.CONSTANT R26, desc[UR6][R2.64+0xc00] ;  /* 0x000c0006021a7981 */ /* 0x000f28000c1e9900 */
[----:B------:R-:W4:Y:S04]  /*0540*/  LDG.E.CONSTANT R25, desc[UR6][R6.64] ;  /* 0x0000000606197981 */ /* 0x000f28000c1e9900 */
[----:B------:R-:W4:Y:S04]  /*0550*/  LDG.E.CONSTANT R23, desc[UR6][R6.64+0x400] ;  /* 0x0004000606177981 */ /* 0x000f28000c1e9900 */
[----:B------:R-:W4:Y:S04]  /*0560*/  LDG.E.CONSTANT R24, desc[UR6][R6.64+0x800] ;  /* 0x0008000606187981 */ /* 0x000f28000c1e9900 */
[----:B------:R-:W4:Y:S01]  /*0570*/  LDG.E.CONSTANT R27, desc[UR6][R6.64+0xc00] ;  /* 0x000c0006061b7981 */ /* 0x000f22000c1e9900 */
[----:B------:R-:W-:-:S04]  /*0580*/  IADD3 R11, PT, PT, R11, 0x1000, RZ ;  /* 0x000010000b0b7810 */ /* 0x000fc80007ffe0ff */
[----:B------:R-:W-:Y:S01]  /*0590*/  ISETP.GE.AND P1, PT, R11, R8, PT ;  /* 0x000000080b00720c */ /* 0x000fe20003f26270 */
        /* <DEDUP_REMOVED lines=16> */
[----:B------:R-:W-:Y:S06]  /*06a0*/  @!P1 BRA `(.L_x_255) ;  /* 0xfffffffc00549947 */ /* 0x000fec000383ffff */
.L_x_254:
[----:B------:R-:W-:Y:S05]  /*06b0*/  BSYNC.RECONVERGENT B2 ;  /* 0x0000000000027941 */ /* 0x000fea0003800200 */
.L_x_253:
[----:B------:R-:W-:Y:S01]  /*06c0*/  IADD3 R2, PT, PT, -R11, R20, RZ ;  /* 0x000000140b027210 */ /* 0x000fe20007ffe1ff */
[----:B------:R-:W-:Y:S03]  /*06d0*/  BSSY.RECONVERGENT B2, `(.L_x_256) ;  /* 0x0000019000027945 */ /* 0x000fe60003800200 */
[----:B------:R-:W-:-:S13]  /*06e0*/  ISETP.GT.AND P1, PT, R2, 0x400, PT ;  /* 0x000004000200780c */ /* 0x000fda0003f24270 */
[----:B------:R-:W-:Y:S05]  /*06f0*/  @!P1 BRA `(.L_x_257) ;  /* 0x0000000000589947 */ /* 0x000fea0003800000 */
[----:B------:R-:W0:Y:S01]  /*0700*/  LDC.64 R4, c[0x0][0x380] ;  /* 0x0000e000ff047b82 */ /* 0x000e220000000a00 */
[C---:B------:R-:W-:Y:S02]  /*0710*/  VIADD R15, R11.reuse, 0x400 ;  /* 0x000004000b0f7836 */ /* 0x040fe40000000000 */
[----:B0-----:R-:W-:-:S05]  /*0720*/  IMAD.WIDE R2, R11, 0x4, R4 ;  /* 0x000000040b027825 */ /* 0x001fca00078e0204 */
[----:B------:R-:W2:Y:S04]  /*0730*/  LDG.E.CONSTANT R7, desc[UR6][R2.64] ;  /* 0x0000000602077981 */ /* 0x000ea8000c1e9900 */
[----:B------:R-:W3:Y:S01]  /*0740*/  LDG.E.CONSTANT R6, desc[UR6][R2.64+0x400] ;  /* 0x0004000602067981 */ /* 0x000ee2000c1e9900 */
[----:B------:R-:W-:-:S03]  /*0750*/  IMAD.WIDE R4, R15, 0x4, R4 ;  /* 0x000000040f047825 */ /* 0x000fc600078e0204 */
[----:B------:R-:W4:Y:S04]  /*0760*/  LDG.E.CONSTANT R13, desc[UR6][R2.64+0x800] ;  /* 0x00080006020d7981 */ /* 0x000f28000c1e9900 */
[----:B------:R-:W4:Y:S04]  /*0770*/  LDG.E.CONSTANT R15, desc[UR6][R2.64+0xc00] ;  /* 0x000c0006020f7981 */ /* 0x000f28000c1e9900 */
[----:B------:R-:W4:Y:S04]  /*0780*/  LDG.E.CONSTANT R17, desc[UR6][R4.64] ;  /* 0x0000000604117981 */ /* 0x000f28000c1e9900 */
[----:B------:R-:W4:Y:S04]  /*0790*/  LDG.E.CONSTANT R19, desc[UR6][R4.64+0x400] ;  /* 0x0004000604137981 */ /* 0x000f28000c1e9900 */
[----:B------:R-:W4:Y:S04]  /*07a0*/  LDG.E.CONSTANT R21, desc[UR6][R4.64+0x800] ;  /* 0x0008000604157981 */ /* 0x000f28000c1e9900 */
[----:B------:R-:W4:Y:S01]  /*07b0*/  LDG.E.CONSTANT R23, desc[UR6][R4.64+0xc00] ;  /* 0x000c000604177981 */ /* 0x000f22000c1e9900 */
[----:B------:R-:W-:-:S02]  /*07c0*/  PLOP3.LUT P0, PT, PT, PT, PT, 0x8, 0x80 ;  /* 0x000000000080781c */ /* 0x000fc40003f0e170 */
        /* <DEDUP_REMOVED lines=9> */
.L_x_257:
[----:B------:R-:W-:Y:S05]  /*0860*/  BSYNC.RECONVERGENT B2 ;  /* 0x0000000000027941 */ /* 0x000fea0003800200 */
.L_x_256:
[----:B------:R-:W-:-:S13]  /*0870*/  ISETP.LT.OR P0, PT, R11, R20, P0 ;  /* 0x000000140b00720c */ /* 0x000fda0000701670 */
[----:B------:R-:W-:Y:S05]  /*0880*/  @!P0 BRA `(.L_x_249) ;  /* 0x0000000000288947 */ /* 0x000fea0003800000 */
[----:B------:R-:W0:Y:S02]  /*0890*/  LDC.64 R2, c[0x0][0x380] ;  /* 0x0000e000ff027b82 */ /* 0x000e240000000a00 */
[----:B0-----:R-:W-:-:S05]  /*08a0*/  IMAD.WIDE R2, R11, 0x4, R2 ;  /* 0x000000040b027825 */ /* 0x001fca00078e0202 */
[----:B------:R-:W2:Y:S04]  /*08b0*/  LDG.E.CONSTANT R5, desc[UR6][R2.64] ;  /* 0x0000000602057981 */ /* 0x000ea8000c1e9900 */
[----:B------:R-:W3:Y:S04]  /*08c0*/  LDG.E.CONSTANT R4, desc[UR6][R2.64+0x400] ;  /* 0x0004000602047981 */ /* 0x000ee8000c1e9900 */
[----:B------:R-:W4:Y:S04]  /*08d0*/  LDG.E.CONSTANT R7, desc[UR6][R2.64+0x800] ;  /* 0x0008000602077981 */ /* 0x000f28000c1e9900 */
[----:B------:R-:W4:Y:S01]  /*08e0*/  LDG.E.CONSTANT R11, desc[UR6][R2.64+0xc00] ;  /* 0x000c0006020b7981 */ /* 0x000f22000c1e9900 */
[----:B--2--5:R-:W-:-:S04]  /*08f0*/  FADD R5, R0, R5 ;  /* 0x0000000500057221 */ /* 0x024fc80000000000 */
[----:B---3--:R-:W-:-:S04]  /*0900*/  FADD R4, R5, R4 ;  /* 0x0000000405047221 */ /* 0x008fc80000000000 */
[----:B----4-:R-:W-:-:S04]  /*0910*/  FADD R4, R4, R7 ;  /* 0x0000000704047221 */ /* 0x010fc80000000000 */
[----:B------:R-:W-:-:S07]  /*0920*/  FADD R0, R4, R11 ;  /* 0x0000000b04007221 */ /* 0x000fce0000000000 */
.L_x_249:
[----:B------:R-:W-:Y:S05]  /*0930*/  BSYNC.RECONVERGENT B1 ;  /* 0x0000000000017941 */ /* 0x000fea0003800200 */
.L_x_248:
[----:B------:R-:W-:Y:S02]  /*0940*/  ISETP.GE.AND P0, PT, R20, 0x100, PT ;  /* 0x000001001400780c */ /* 0x000fe40003f06270 */
        /* <DEDUP_REMOVED lines=45> */
.L_x_258:
[----:B------:R-:W1:Y:S01]  /*0c20*/  S2R R4, SR_LANEID ;  /* 0x0000000000047919 */ /* 0x000e620000000000 */
[----:B------:R-:W-:-:S04]  /*0c30*/  LOP3.LUT R0, R9, 0x3e0, RZ, 0xc0, !PT ;  /* 0x000003e009007812 */ /* 0x000fc800078ec0ff */
[----:B0-----:R-:W-:Y:S02]  /*0c40*/  IADD3 R3, PT, PT, R0, 0x20, RZ ;  /* 0x0000002000037810 */ /* 0x001fe40007ffe0ff */
[----:B------:R-:W-:Y:S02]  /*0c50*/  LOP3.LUT R5, RZ, R0, RZ, 0x33, !PT ;  /* 0x00000000ff057212 */ /* 0x000fe400078e33ff */
[-C--:B------:R-:W-:Y:S02]  /*0c60*/  ISETP.GT.AND P0, PT, R3, R20.reuse, PT ;  /* 0x000000140300720c */ /* 0x080fe40003f04270 */
        /* <DEDUP_REMOVED lines=18> */
[----:B------:R-:W-:Y:S01]  /*0d90*/  ISETP.GT.AND P0, PT, R2, R5, PT ;  /* 0x000000050200720c */ /* 0x000fe20003f04270 */
[----:B------:R-:W-:-:S03]  /*0da0*/  VIADD R2, R4, 0x10 ;  /* 0x0000001004027836 */ /* 0x000fc60000000000 */
        /* <DEDUP_REMOVED lines=20> */
[----:B----4-:R-:W0:Y:S04]  /*0ef0*/  LDS R3, [UR4+0xc] ;  /* 0x00000c04ff037984 */ /* 0x010e280008000800 */
[----:B------:R-:W1:Y:S04]  /*0f00*/  LDS.128 R4, [UR4+0x10] ;  /* 0x00001004ff047984 */ /* 0x000e680008000c00 */
[----:B------:R-:W2:Y:S01]  /*0f10*/  LDS.64 R8, [UR4+0x20] ;  /* 0x00002004ff087984 */ /* 0x000ea20008000a00 */
[----:B0-----:R-:W-:Y:S01]  /*0f20*/  @P2 FADD R0, R0, R3 ;  /* 0x0000000300002221 */ /* 0x001fe20000000000 */
[----:B------:R-:W-:-:S03]  /*0f30*/  ISETP.GT.AND P2, PT, R20, 0xa0, PT ;  /* 0x000000a01400780c */ /* 0x000fc60003f44270 */
[----:B-1----:R-:W-:Y:S01]  /*0f40*/  @P4 FADD R0, R0, R4 ;  /* 0x0000000400004221 */ /* 0x002fe20000000000 */
        /* <DEDUP_REMOVED lines=8> */
.L_x_245:
[----:B------:R-:W0:Y:S01]  /*0fd0*/  S2R R0, SR_TID.X ;  /* 0x0000000000007919 */ /* 0x000e220000002100 */
[----:B------:R-:W1:Y:S01]  /*0fe0*/  LDC.64 R2, c[0x0][0x380] ;  /* 0x0000e000ff027b82 */ /* 0x000e620000000a00 */
[----:B0-----:R-:W-:-:S05]  /*0ff0*/  SHF.L.U32 R5, R0, 0x2, RZ ;  /* 0x0000000200057819 */ /* 0x001fca00000006ff */
[----:B-1----:R-:W-:-:S05]  /*1000*/  IMAD.WIDE.U32 R2, R5, 0x4, R2 ;  /* 0x0000000405027825 */ /* 0x002fca00078e0002 */
[----:B------:R-:W2:Y:S04]  /*1010*/  LDG.E.128.CONSTANT R4, desc[UR6][R2.64] ;  /* 0x0000000602047981 */ /* 0x000ea8000c1e9d00 */
[----:B------:R-:W3:Y:S04]  /*1020*/  LDG.E.128.CONSTANT R8, desc[UR6][R2.64+0x1000] ;  /* 0x0010000602087981 */ /* 0x000ee8000c1e9d00 */
[----:B------:R-:W4:Y:S04]  /*1030*/  LDG.E.128.CONSTANT R12, desc[UR6][R2.64+0x2000] ;  /* 0x00200006020c7981 */ /* 0x000f28000c1e9d00 */
[----:B------:R-:W5:Y:S01]  /*1040*/  LDG.E.128.CONSTANT R16, desc[UR6][R2.64+0x3000] ;  /* 0x0030000602107981 */ /* 0x000f62000c1e9d00 */
[----:B------:R-:W-:Y:S01]  /*1050*/  ISETP.GE.U32.AND P0, PT, R20, 0x2000, PT ;  /* 0x000020001400780c */ /* 0x000fe20003f06070 */
[----:B------:R-:W-:-:S02]  /*1060*/  HFMA2 R23, -RZ, RZ, 0, 0.00048828125 ;  /* 0x00001000ff177431 */ /* 0x000fc400000001ff */
[----:B--2---:R-:W-:Y:S01]  /*1070*/  FADD R4, R4, R5 ;  /* 0x0000000504047221 */ /* 0x004fe20000000000 */
[----:B------:R-:W-:Y:S01]  /*1080*/  FADD R7, R6, R7 ;  /* 0x0000000706077221 */ /* 0x000fe20000000000 */
[----:B---3--:R-:W-:Y:S01]  /*1090*/  FADD R8, R8, R9 ;  /* 0x0000000908087221 */ /* 0x008fe20000000000 */
[----:B------:R-:W-:Y:S02]  /*10a0*/  FADD R11, R10, R11 ;  /* 0x0000000b0a0b7221 */ /* 0x000fe40000000000 */
[----:B------:R-:W-:Y:S01]  /*10b0*/  FADD R4, R4, R7 ;  /* 0x0000000704047221 */ /* 0x000fe20000000000 */
[----:B----4-:R-:W-:Y:S01]  /*10c0*/  FADD R12, R12, R13 ;  /* 0x0000000d0c0c7221 */ /* 0x010fe20000000000 */
[----:B------:R-:W-:Y:S01]  /*10d0*/  FADD R15, R14, R15 ;  /* 0x0000000f0e0f7221 */ /* 0x000fe20000000000 */
[----:B------:R-:W-:Y:S01]  /*10e0*/  FADD R11, R8, R11 ;  /* 0x0000000b080b7221 */ /* 0x000fe20000000000 */
[----:B-----5:R-:W-:Y:S01]  /*10f0*/  FADD R16, R16, R17 ;  /* 0x0000001110107221 */ /* 0x020fe20000000000 */
[----:B------:R-:W-:Y:S01]  /*1100*/  FADD R19, R18, R19 ;  /* 0x0000001312137221 */ /* 0x000fe20000000000 */
[----:B------:R-:W-:Y:S01]  /*1110*/  FADD R12, R12, R15 ;  /* 0x0000000f0c0c7221 */ /* 0x000fe20000000000 */
[----:B------:R-:W-:-:S02]  /*1120*/  FADD R4, R4, R11 ;  /* 0x0000000b04047221 */ /* 0x000fc40000000000 */
[----:B------:R-:W-:-:S04]  /*1130*/  FADD R19, R16, R19 ;  /* 0x0000001310137221 */ /* 0x000fc80000000000 */
[----:B------:R-:W-:-:S04]  /*1140*/  FADD R19, R12, R19 ;  /* 0x000000130c137221 */ /* 0x000fc80000000000 */
[----:B------:R-:W-:Y:S01]  /*1150*/  FADD R21, R4, R19 ;  /* 0x0000001304157221 */ /* 0x000fe20000000000 */
[----:B------:R-:W-:Y:S06]  /*1160*/  @!P0 BRA `(.L_x_260) ;  /* 0x00000000007c8947 */ /* 0x000fec0003800000 */
[----:B------:R-:W0:Y:S01]  /*1170*/  LDC R24, c[0x0][0x390] ;  /* 0x0000e400ff187b82 */ /* 0x000e220000000800 */
[----:B------:R-:W-:Y:S02]  /*1180*/  IADD3 R22, PT, PT, R20, -0x1000, RZ ;  /* 0xfffff00014167810 */ /* 0x000fe40007ffe0ff */
[----:B------:R-:W-:-:S07]  /*1190*/  MOV R23, 0x1000 ;  /* 0x0000100000177802 */ /* 0x000fce0000000f00 */
.L_x_262:
[----:B------:R-:W-:-:S05]  /*11a0*/  IMAD.WIDE R26, R23, 0x4, R2 ;  /* 0x00000004171a7825 */ /* 0x000fca00078e0202 */
[----:B------:R-:W2:Y:S04]  /*11b0*/  LDG.E.128.CONSTANT R16, desc[UR6][R26.64+0x2000] ;  /* 0x002000061a107981 */ /* 0x000ea8000c1e9d00 */
[----:B------:R-:W3:Y:S04]  /*11c0*/  LDG.E.128.CONSTANT R4, desc[UR6][R26.64+0x3000] ;  /* 0x003000061a047981 */ /* 0x000ee8000c1e9d00 */
[----:B------:R-:W4:Y:S04]  /*11d0*/  LDG.E.128.CONSTANT R8, desc[UR6][R26.64] ;  /* 0x000000061a087981 */ /* 0x000f28000c1e9d00 */
[----:B------:R-:W5:Y:S01]  /*11e0*/  LDG.E.128.CONSTANT R12, desc[UR6][R26.64+0x1000] ;  /* 0x001000061a0c7981 */ /* 0x000f62000c1e9d00 */
[----:B0-----:R-:W-:Y:S01]  /*11f0*/  MOV R20, R24 ;  /* 0x0000001800147202 */ /* 0x001fe20000000f00 */
[----:B--2---:R-:W-:Y:S01]  /*1200*/  FADD R17, R17, R18 ;  /* 0x0000001211117221 */ /* 0x004fe20000000000 */
[----:B---3--:R-:W-:-:S02]  /*1210*/  FADD R18, R19, R4 ;  /* 0x0000000413127221 */ /* 0x008fc40000000000 */
[----:B------:R-:W-:Y:S01]  /*1220*/  IADD3 R4, PT, PT, -R23, R20, RZ ;  /* 0x0000001417047210 */ /* 0x000fe20007ffe1ff */
[----:B------:R-:W-:Y:S01]  /*1230*/  FADD R5, R5, R6 ;  /* 0x0000000605057221 */ /* 0x000fe20000000000 */
[----:B----4-:R-:W-:Y:S01]  /*1240*/  FADD R9, R9, R10 ;  /* 0x0000000a09097221 */ /* 0x010fe20000000000 */
[----:B------:R-:W-:Y:S01]  /*1250*/  FADD R8, R8, R21 ;  /* 0x0000001508087221 */ /* 0x000fe20000000000 */
[----:B------:R-:W-:Y:S01]  /*1260*/  ISETP.GE.AND P0, PT, R4, 0x1000, PT ;  /* 0x000010000400780c */ /* 0x000fe20003f06270 */
[----:B-----5:R-:W-:Y:S01]  /*1270*/  FADD R13, R13, R14 ;  /* 0x0000000e0d0d7221 */ /* 0x020fe20000000000 */
[----:B------:R-:W-:Y:S01]  /*1280*/  FADD R10, R11, R12 ;  /* 0x0000000c0b0a7221 */ /* 0x000fe20000000000 */
[----:B------:R-:W-:Y:S01]  /*1290*/  FADD R14, R15, R16 ;  /* 0x000000100f0e7221 */ /* 0x000fe20000000000 */
[----:B------:R-:W-:Y:S01]  /*12a0*/  FADD R8, R8, R9 ;  /* 0x0000000908087221 */ /* 0x000fe20000000000 */
[----:B------:R-:W-:Y:S01]  /*12b0*/  FADD R5, R18, R5 ;  /* 0x0000000512057221 */ /* 0x000fe20000000000 */
[----:B------:R-:W-:Y:S01]  /*12c0*/  FADD R13, R10, R13 ;  /* 0x0000000d0a0d7221 */ /* 0x000fe20000000000 */
[----:B------:R-:W-:-:S03]  /*12d0*/  FADD R14, R14, R17 ;  /* 0x000000110e0e7221 */ /* 0x000fc60000000000 */
[----:B------:R-:W-:Y:S01]  /*12e0*/  FADD R8, R8, R13 ;  /* 0x0000000d08087221 */ /* 0x000fe20000000000 */
[----:B------:R-:W-:-:S04]  /*12f0*/  FADD R5, R14, R5 ;  /* 0x000000050e057221 */ /* 0x000fc80000000000 */
[----:B------:R-:W-:-:S04]  /*1300*/  FADD R5, R8, R5 ;  /* 0x0000000508057221 */ /* 0x000fc80000000000 */
[----:B------:R-:W-:Y:S01]  /*1310*/  FADD R21, R7, R5 ;  /* 0x0000000507157221 */ /* 0x000fe20000000000 */
[----:B------:R-:W-:Y:S06]  /*1320*/  @!P0 BRA `(.L_x_261) ;  /* 0x0000000800308947 */ /* 0x000fec0003800000 */
[----:B------:R-:W-:-:S04]  /*1330*/  IADD3 R23, PT, PT, R23, 0x1000, RZ ;  /* 0x0000100017177810 */ /* 0x000fc80007ffe0ff */
[----:B------:R-:W-:-:S13]  /*1340*/  ISETP.GT.AND P0, PT, R23, R22, PT ;  /* 0x000000161700720c */ /* 0x000fda0003f04270 */
[----:B------:R-:W-:Y:S05]  /*1350*/  @!P0 BRA `(.L_x_262) ;  /* 0xfffffffc00908947 */ /* 0x000fea000383ffff */
.L_x_260:
[----:B------:R-:W-:-:S13]  /*1360*/  ISETP.GE.AND P0, PT, R23, R20, PT ;  /* 0x000000141700720c */ /* 0x000fda0003f06270 */
[----:B------:R-:W-:Y:S05]  /*1370*/  @P0 BRA `(.L_x_261) ;  /* 0x00000008001c0947 */ /* 0x000fea0003800000 */
[----:B------:R-:W-:Y:S01]  /*1380*/  IMAD.IADD R9, R20, 0x1, -R23 ;  /* 0x0000000114097824 */ /* 0x000fe200078e0a17 */
[----:B------:R-:W-:Y:S04]  /*1390*/  BSSY.RECONVERGENT B1, `(.L_x_261) ;  /* 0x0000085000017945 */ /* 0x000fe80003800200 */
[----:B------:R-:W-:-:S13]  /*13a0*/  ISETP.GE.AND P0, PT, R0, R9, PT ;  /* 0x000000090000720c */ /* 0x000fda0003f06270 */
[----:B------:R-:W-:Y:S05]  /*13b0*/  @P0 BRA `(.L_x_263) ;  /* 0x0000000800080947 */ /* 0x000fea0003800000 */
[-C--:B------:R-:W-:Y:S01]  /*13c0*/  LOP3.LUT R2, RZ, R0.reuse, RZ, 0x33, !PT ;  /* 0x00000000ff027212 */ /* 0x080fe200078e33ff */
[----:B------:R-:W-:Y:S01]  /*13d0*/  BSSY.RECONVERGENT B2, `(.L_x_264) ;  /* 0x0000015000027945 */ /* 0x000fe20003800200 */
[----:B------:R-:W-:Y:S02]  /*13e0*/  MOV R8, R0 ;  /* 0x0000000000087202 */ /* 0x000fe40000000f00 */
[----:B------:R-:W-:-:S04]  /*13f0*/  IADD3 R2, PT, PT, -R23, R20, R2 ;  /* 0x0000001417027210 */ /* 0x000fc80007ffe102 */
[C---:B------:R-:W-:Y:S02]  /*1400*/  LOP3.LUT R3, R2.reuse, 0x300, RZ, 0xc0, !PT ;  /* 0x0000030002037812 */ /* 0x040fe400078ec0ff */
[----:B------:R-:W-:Y:S02]  /*1410*/  ISETP.GE.U32.AND P1, PT, R2, 0x300, PT ;  /* 0x000003000200780c */ /* 0x000fe40003f26070 */
[----:B------:R-:W-:-:S13]  /*1420*/  ISETP.NE.AND P0, PT, R3, 0x300, PT ;  /* 0x000003000300780c */ /* 0x000fda0003f05270 */
[----:B------:R-:W-:Y:S05]  /*1430*/  @!P0 BRA `(.L_x_265) ;  /* 0x0000000000388947 */ /* 0x000fea0003800000 */
[----:B------:R-:W0:Y:S01]  /*1440*/  LDC.64 R4, c[0x0][0x380] ;  /* 0x0000e000ff047b82 */ /* 0x000e220000000a00 */
[----:B------:R-:W-:Y:S02]  /*1450*/  LEA.HI R2, R2, 0x1, RZ, 0x18 ;  /* 0x0000000102027811 */ /* 0x000fe400078fc0ff */
[----:B------:R-:W-:Y:S02]  /*1460*/  IADD3 R7, PT, PT, R0, R23, RZ ;  /* 0x0000001700077210 */ /* 0x000fe40007ffe0ff */
[----:B------:R-:W-:Y:S02]  /*1470*/  LOP3.LUT R2, R2, 0x3, RZ, 0xc0, !PT ;  /* 0x0000000302027812 */ /* 0x000fe400078ec0ff */
[----:B------:R-:W-:Y:S02]  /*1480*/  MOV R8, R0 ;  /* 0x0000000000087202 */ /* 0x000fe40000000f00 */
[----:B------:R-:W-:-:S07]  /*1490*/  IADD3 R6, PT, PT, -R2, RZ, RZ ;  /* 0x000000ff02067210 */ /* 0x000fce0007ffe1ff */
.L_x_266:
[----:B0-----:R-:W-:-:S06]  /*14a0*/  IMAD.WIDE.U32 R2, R7, 0x4, R4 ;  /* 0x0000000407027825 */ /* 0x001fcc00078e0004 */
[----:B------:R-:W2:Y:S01]  /*14b0*/  LDG.E.CONSTANT R2, desc[UR6][R2.64] ;  /* 0x0000000602027981 */ /* 0x000ea2000c1e9900 */
[----:B------:R-:W-:Y:S02]  /*14c0*/  IADD3 R6, PT, PT, R6, 0x1, RZ ;  /* 0x0000000106067810 */ /* 0x000fe40007ffe0ff */
[----:B------:R-:W-:Y:S02]  /*14d0*/  IADD3 R8, PT, PT, R8, 0x100, RZ ;  /* 0x0000010008087810 */ /* 0x000fe40007ffe0ff */
[----:B------:R-:W-:Y:S02]  /*14e0*/  ISETP.NE.AND P0, PT, R6, RZ, PT ;  /* 0x000000ff0600720c */ /* 0x000fe40003f05270 */
[----:B------:R-:W-:Y:S01]  /*14f0*/  IADD3 R7, PT, PT, R7, 0x100, RZ ;  /* 0x0000010007077810 */ /* 0x000fe20007ffe0ff */
[----:B--2---:R-:W-:-:S10]  /*1500*/  FADD R21, R2, R21 ;  /* 0x0000001502157221 */ /* 0x004fd40000000000 */
[----:B------:R-:W-:Y:S05]  /*1510*/  @P0 BRA `(.L_x_266) ;  /* 0xfffffffc00e00947 */ /* 0x000fea000383ffff */
.L_x_265:
[----:B------:R-:W-:Y:S05]  /*1520*/  BSYNC.RECONVERGENT B2 ;  /* 0x0000000000027941 */ /* 0x000fea0003800200 */
.L_x_264:
[----:B------:R-:W-:Y:S05]  /*1530*/  @!P1 BRA `(.L_x_263) ;  /* 0x0000000400a89947 */ /* 0x000fea0003800000 */
[----:B------:R-:W0:Y:S01]  /*1540*/  LDCU.64 UR4, c[0x0][0x380] ;  /* 0x00007000ff0477ac */ /* 0x000e220008000a00 */
[----:B------:R-:W-:Y:S01]  /*1550*/  IADD3 R5, PT, PT, R9, -R8, RZ ;  /* 0x8000000809057210 */ /* 0x000fe20007ffe0ff */
[----:B------:R-:W-:Y:S01]  /*1560*/  BSSY.RECONVERGENT B2, `(.L_x_267) ;  /* 0x000003b000027945 */ /* 0x000fe20003800200 */
[CC--:B------:R-:W-:Y:S02]  /*1570*/  IADD3 R3, P0, PT, R8.reuse, R23.reuse, RZ ;  /* 0x0000001708037210 */ /* 0x0c0fe40007f1e0ff */
[----:B------:R-:W-:Y:S02]  /*1580*/  ISETP.GT.AND P1, PT, R5, 0xc00, PT ;  /* 0x00000c000500780c */ /* 0x000fe40003f24270 */
[----:B------:R-:W-:Y:S02]  /*1590*/  IADD3.X R4, PT, PT, RZ, RZ, RZ, P0, !PT ;  /* 0x000000ffff047210 */ /* 0x000fe400007fe4ff */
[----:B------:R-:W-:Y:S02]  /*15a0*/  IADD3 R11, PT, PT, R8, R23, RZ ;  /* 0x00000017080b7210 */ /* 0x000fe40007ffe0ff */
[----:B0-----:R-:W-:-:S04]  /*15b0*/  LEA R2, P0, R3, UR4, 0x2 ;  /* 0x0000000403027c11 */ /* 0x001fc8000f8010ff */
[----:B------:R-:W-:Y:S02]  /*15c0*/  LEA.HI.X R3, R3, UR5, R4, 0x2, P0 ;  /* 0x0000000503037c11 */ /* 0x000fe400080f1404 */
[----:B------:R-:W-:-:S05]  /*15d0*/  IADD3 R2, P0, PT, R2, 0x800, RZ ;  /* 0x0000080002027810 */ /* 0x000fca0007f1e0ff */
[----:B------:R-:W-:Y:S01]  /*15e0*/  IMAD.X R3, RZ, RZ, R3, P0 ;  /* 0x000000ffff037224 */ /* 0x000fe200000e0603 */
[----:B------:R-:W-:Y:S01]  /*15f0*/  PLOP3.LUT P0, PT, PT, PT, PT, 0x80, 0x8 ;  /* 0x000000000008781c */ /* 0x000fe20003f0f070 */
[----:B------:R-:W-:-:S12]  /*1600*/  @!P1 BRA `(.L_x_268) ;  /* 0x0000000000c09947 */ /* 0x000fd80003800000 */
[----:B------:R-:W-:Y:S02]  /*1610*/  PLOP3.LUT P0, PT, PT, PT, PT, 0x8, 0x80 ;  /* 0x000000000080781c */ /* 0x000fe40003f0e170 */
[----:B------:R-:W-:-:S11]  /*1620*/  IADD3 R13, PT, PT, R9, -0xc00, RZ ;  /* 0xfffff400090d7810 */ /* 0x000fd60007ffe0ff */
.L_x_269:
[----:B------:R-:W0:Y:S01]  /*1630*/  LDC.64 R4, c[0x0][0x380] ;  /* 0x0000e000ff047b82 */ /* 0x000e220000000a00 */
[----:B------:R-:W2:Y:S01]  /*1640*/  LDG.E.CONSTANT R10, desc[UR6][R2.64+-0x400] ;  /* 0xfffc0006020a7981 */ /* 0x000ea2000c1e9900 */
[----:B------:R-:W-:-:S03]  /*1650*/  IADD3 R25, PT, PT, R11, 0x400, RZ ;  /* 0x000004000b197810 */ /* 0x000fc60007ffe0ff */
[----:B------:R-:W3:Y:S04]  /*1660*/  LDG.E.CONSTANT R19, desc[UR6][R2.64] ;  /* 0x0000000602137981 */ /* 0x000ee8000c1e9900 */
[----:B------:R-:W4:Y:S01]  /*1670*/  LDG.E.CONSTANT R18, desc[UR6][R2.64+0x400] ;  /* 0x0004000602127981 */ /* 0x000f22000c1e9900 */
[----:B------:R-:W-:-:S03]  /*1680*/  IADD3 R7, PT, PT, R11, 0x800, RZ ;  /* 0x000008000b077810 */ /* 0x000fc60007ffe0ff */
[----:B------:R-:W5:Y:S04]  /*1690*/  LDG.E.CONSTANT R16, desc[UR6][R2.64+0xc00] ;  /* 0x000c000602107981 */ /* 0x000f68000c1e9900 */
[----:B------:R-:W5:Y:S04]  /*16a0*/  LDG.E.CONSTANT R15, desc[UR6][R2.64+0x1000] ;  /* 0x00100006020f7981 */ /* 0x000f68000c1e9900 */
[----:B------:R-:W5:Y:S01]  /*16b0*/  LDG.E.CONSTANT R14, desc[UR6][R2.64+0x1400] ;  /* 0x00140006020e7981 */ /* 0x000f62000c1e9900 */
[----:B0-----:R-:W-:-:S03]  /*16c0*/  IMAD.WIDE.U32 R22, R11, 0x4, R4 ;  /* 0x000000040b167825 */ /* 0x001fc600078e0004 */
[----:B------:R-:W5:Y:S04]  /*16d0*/  LDG.E.CONSTANT R20, desc[UR6][R2.64+0x2000] ;  /* 0x0020000602147981 */ /* 0x000f68000c1e9900 */
[----:B------:R0:W2:Y:S01]  /*16e0*/  LDG.E.CONSTANT R12, desc[UR6][R22.64] ;  /* 0x00000006160c7981 */ /* 0x0000a2000c1e9900 */
[----:B------:R-:W-:-:S03]  /*16f0*/  IMAD.WIDE.U32 R24, R25, 0x4, R4 ;  /* 0x0000000419187825 */ /* 0x000fc600078e0004 */
[----:B------:R-:W5:Y:S04]  /*1700*/  LDG.E.CONSTANT R26, desc[UR6][R2.64+0x3000] ;  /* 0x00300006021a7981 */ /* 0x000f68000c1e9900 */
[----:B------:R-:W5:Y:S01]  /*1710*/  LDG.E.CONSTANT R17, desc[UR6][R24.64] ;  /* 0x0000000618117981 */ /* 0x000f62000c1e9900 */
[--C-:B------:R-:W-:Y:S01]  /*1720*/  IMAD.WIDE.U32 R6, R7, 0x4, R4.reuse ;  /* 0x0000000407067825 */ /* 0x100fe200078e0004 */
[----:B0-----:R-:W-:Y:S02]  /*1730*/  IADD3 R23, PT, PT, R11, 0xc00, RZ ;  /* 0x00000c000b177810 */ /* 0x001fe40007ffe0ff */
[----:B------:R-:W5:Y:S04]  /*1740*/  LDG.E.CONSTANT R22, desc[UR6][R2.64+0x1c00] ;  /* 0x001c000602167981 */ /* 0x000f68000c1e9900 */
[----:B------:R-:W5:Y:S01]  /*1750*/  LDG.E.CONSTANT R6, desc[UR6][R6.64] ;  /* 0x0000000606067981 */ /* 0x000f62000c1e9900 */
[----:B------:R-:W-:-:S03]  /*1760*/  IMAD.WIDE.U32 R4, R23, 0x4, R4 ;  /* 0x0000000417047825 */ /* 0x000fc600078e0004 */
[----:B------:R-:W5:Y:S04]  /*1770*/  LDG.E.CONSTANT R23, desc[UR6][R2.64+0x2400] ;  /* 0x0024000602177981 */ /* 0x000f68000c1e9900 */
[----:B------:R-:W5:Y:S04]  /*1780*/  LDG.E.CONSTANT R4, desc[UR6][R4.64] ;  /* 0x0000000604047981 */ /* 0x000f68000c1e9900 */
[----:B------:R-:W5:Y:S04]  /*1790*/  LDG.E.CONSTANT R24, desc[UR6][R2.64+0x2c00] ;  /* 0x002c000602187981 */ /* 0x000f68000c1e9900 */
[----:B------:R0:W5:Y:S01]  /*17a0*/  LDG.E.CONSTANT R25, desc[UR6][R2.64+0x3400] ;  /* 0x0034000602197981 */ /* 0x000162000c1e9900 */
[----:B------:R-:W-:-:S04]  /*17b0*/  IADD3 R8, PT, PT, R8, 0x1000, RZ ;  /* 0x0000100008087810 */ /* 0x000fc80007ffe0ff */
[----:B------:R-:W-:Y:S02]  /*17c0*/  ISETP.GE.AND P1, PT, R8, R13, PT ;  /* 0x0000000d0800720c */ /* 0x000fe40003f26270 */
[----:B0-----:R-:W-:Y:S02]  /*17d0*/  IADD3 R2, P2, PT, R2, 0x4000, RZ ;  /* 0x0000400002027810 */ /* 0x001fe40007f5e0ff */
[----:B------:R-:W-:Y:S02]  /*17e0*/  IADD3 R11, PT, PT, R11, 0x1000, RZ ;  /* 0x000010000b0b7810 */ /* 0x000fe40007ffe0ff */
[----:B------:R-:W-:Y:S01]  /*17f0*/  IADD3.X R3, PT, PT, RZ, R3, RZ, P2, !PT ;  /* 0x00000003ff037210 */ /* 0x000fe200017fe4ff */
[----:B--2---:R-:W-:-:S04]  /*1800*/  FADD R21, R12, R21 ;  /* 0x000000150c157221 */ /* 0x004fc80000000000 */
[----:B------:R-:W-:-:S04]  /*1810*/  FADD R10, R21, R10 ;  /* 0x0000000a150a7221 */ /* 0x000fc80000000000 */
        /* <DEDUP_REMOVED lines=15> */
.L_x_268:
[----:B------:R-:W-:Y:S05]  /*1910*/  BSYNC.RECONVERGENT B2 ;  /* 0x0000000000027941 */ /* 0x000fea0003800200 */
.L_x_267:
[----:B------:R-:W-:Y:S01]  /*1920*/  IADD3 R4, PT, PT, R9, -R8, RZ ;  /* 0x8000000809047210 */ /* 0x000fe20007ffe0ff */
[----:B------:R-:W-:Y:S03]  /*1930*/  BSSY.RECONVERGENT B2, `(.L_x_270) ;  /* 0x000001e000027945 */ /* 0x000fe60003800200 */
[----:B------:R-:W-:-:S13]  /*1940*/  ISETP.GT.AND P1, PT, R4, 0x400, PT ;  /* 0x000004000400780c */ /* 0x000fda0003f24270 */
[----:B------:R-:W-:Y:S05]  /*1950*/  @!P1 BRA `(.L_x_271) ;  /* 0x00000000006c9947 */ /* 0x000fea0003800000 */
[----:B------:R-:W0:Y:S01]  /*1960*/  LDC.64 R6, c[0x0][0x380] ;  /* 0x0000e000ff067b82 */ /* 0x000e220000000a00 */
[----:B------:R-:W2:Y:S01]  /*1970*/  LDG.E.CONSTANT R10, desc[UR6][R2.64+-0x400] ;  /* 0xfffc0006020a7981 */ /* 0x000ea2000c1e9900 */
[----:B------:R-:W-:-:S03]  /*1980*/  VIADD R15, R11, 0x400 ;  /* 0x000004000b0f7836 */ /* 0x000fc60000000000 */
[----:B------:R-:W3:Y:S04]  /*1990*/  LDG.E.CONSTANT R13, desc[UR6][R2.64] ;  /* 0x00000006020d7981 */ /* 0x000ee8000c1e9900 */
[----:B------:R-:W4:Y:S04]  /*19a0*/  LDG.E.CONSTANT R17, desc[UR6][R2.64+0xc00] ;  /* 0x000c000602117981 */ /* 0x000f28000c1e9900 */
[----:B------:R-:W5:Y:S04]  /*19b0*/  LDG.E.CONSTANT R19, desc[UR6][R2.64+0x1000] ;  /* 0x0010000602137981 */ /* 0x000f68000c1e9900 */
[----:B------:R1:W5:Y:S01]  /*19c0*/  LDG.E.CONSTANT R23, desc[UR6][R2.64+0x1400] ;  /* 0x0014000602177981 */ /* 0x000362000c1e9900 */
[----:B0-----:R-:W-:-:S06]  /*19d0*/  IMAD.WIDE.U32 R4, R11, 0x4, R6 ;  /* 0x000000040b047825 */ /* 0x001fcc00078e0006 */
[----:B------:R-:W2:Y:S01]  /*19e0*/  LDG.E.CONSTANT R4, desc[UR6][R4.64] ;  /* 0x0000000604047981 */ /* 0x000ea2000c1e9900 */
[----:B------:R-:W-:-:S03]  /*19f0*/  IMAD.WIDE.U32 R6, R15, 0x4, R6 ;  /* 0x000000040f067825 */ /* 0x000fc600078e0006 */
[----:B------:R-:W4:Y:S04]  /*1a00*/  LDG.E.CONSTANT R15, desc[UR6][R2.64+0x400] ;  /* 0x00040006020f7981 */ /* 0x000f28000c1e9900 */
[----:B------:R-:W5:Y:S01]  /*1a10*/  LDG.E.CONSTANT R7, desc[UR6][R6.64] ;  /* 0x0000000606077981 */ /* 0x000f62000c1e9900 */
[----:B------:R-:W-:Y:S02]  /*1a20*/  PLOP3.LUT P0, PT, PT, PT, PT, 0x8, 0x80 ;  /* 0x000000000080781c */ /* 0x000fe40003f0e170 */
[----:B------:R-:W-:Y:S02]  /*1a30*/  IADD3 R8, PT, PT, R8, 0x800, RZ ;  /* 0x0000080008087810 */ /* 0x000fe40007ffe0ff */
[----:B------:R-:W-:Y:S01]  /*1a40*/  IADD3 R11, PT, PT, R11, 0x800, RZ ;  /* 0x000008000b0b7810 */ /* 0x000fe20007ffe0ff */
[----:B--2---:R-:W-:-:S04]  /*1a50*/  FADD R21, R21, R4 ;  /* 0x0000000415157221 */ /* 0x004fc80000000000 */
[----:B------:R-:W-:-:S04]  /*1a60*/  FADD R10, R21, R10 ;  /* 0x0000000a150a7221 */ /* 0x000fc80000000000 */
[----:B---3--:R-:W-:-:S04]  /*1a70*/  FADD R10, R10, R13 ;  /* 0x0000000d0a0a7221 */ /* 0x008fc80000000000 */
[----:B----4-:R-:W-:-:S04]  /*1a80*/  FADD R10, R10, R15 ;  /* 0x0000000f0a0a7221 */ /* 0x010fc80000000000 */
[----:B-----5:R-:W-:Y:S01]  /*1a90*/  FADD R10, R10, R7 ;  /* 0x000000070a0a7221 */ /* 0x020fe20000000000 */
[----:B------:R-:W-:-:S03]  /*1aa0*/  IADD3 R4, P1, PT, R2, 0x2000, RZ ;  /* 0x0000200002047810 */ /* 0x000fc60007f3e0ff */
[----:B------:R-:W-:Y:S01]  /*1ab0*/  FADD R10, R10, R17 ;  /* 0x000000110a0a7221 */ /* 0x000fe20000000000 */
[----:B------:R-:W-:-:S03]  /*1ac0*/  IADD3.X R5, PT, PT, RZ, R3, RZ, P1, !PT ;  /* 0x00000003ff057210 */ /* 0x000fc60000ffe4ff */
[----:B------:R-:W-:Y:S01]  /*1ad0*/  FADD R10, R10, R19 ;  /* 0x000000130a0a7221 */ /* 0x000fe20000000000 */
[----:B-1----:R-:W-:Y:S02]  /*1ae0*/  MOV R2, R4 ;  /* 0x0000000400027202 */ /* 0x002fe40000000f00 */
[----:B------:R-:W-:Y:S01]  /*1af0*/  MOV R3, R5 ;  /* 0x0000000500037202 */ /* 0x000fe20000000f00 */
[----:B------:R-:W-:-:S07]  /*1b00*/  FADD R21, R10, R23 ;  /* 0x000000170a157221 */ /* 0x000fce0000000000 */
.L_x_271:
[----:B------:R-:W-:Y:S05]  /*1b10*/  BSYNC.RECONVERGENT B2 ;  /* 0x0000000000027941 */ /* 0x000fea0003800200 */
.L_x_270:
[----:B------:R-:W-:-:S13]  /*1b20*/  ISETP.LT.OR P0, PT, R8, R9, P0 ;  /* 0x000000090800720c */ /* 0x000fda0000701670 */
[----:B------:R-:W-:Y:S05]  /*1b30*/  @!P0 BRA `(.L_x_263) ;  /* 0x0000000000288947 */ /* 0x000fea0003800000 */
[----:B------:R-:W0:Y:S01]  /*1b40*/  LDC.64 R4, c[0x0][0x380] ;  /* 0x0000e000ff047b82 */ /* 0x000e220000000a00 */
[----:B------:R-:W2:Y:S04]  /*1b50*/  LDG.E.CONSTANT R6, desc[UR6][R2.64+-0x400] ;  /* 0xfffc000602067981 */ /* 0x000ea8000c1e9900 */
[----:B------:R-:W3:Y:S04]  /*1b60*/  LDG.E.CONSTANT R7, desc[UR6][R2.64] ;  /* 0x0000000602077981 */ /* 0x000ee8000c1e9900 */
[----:B------:R-:W4:Y:S01]  /*1b70*/  LDG.E.CONSTANT R9, desc[UR6][R2.64+0x400] ;  /* 0x0004000602097981 */ /* 0x000f22000c1e9900 */
[----:B0-----:R-:W-:-:S06]  /*1b80*/  IMAD.WIDE.U32 R4, R11, 0x4, R4 ;  /* 0x000000040b047825 */ /* 0x001fcc00078e0004 */
[----:B------:R-:W5:Y:S02]  /*1b90*/  LDG.E.CONSTANT R4, desc[UR6][R4.64] ;  /* 0x0000000604047981 */ /* 0x000f64000c1e9900 */
[----:B-----5:R-:W-:-:S04]  /*1ba0*/  FADD R21, R21, R4 ;  /* 0x0000000415157221 */ /* 0x020fc80000000000 */
[----:B--2---:R-:W-:-:S04]  /*1bb0*/  FADD R6, R21, R6 ;  /* 0x0000000615067221 */ /* 0x004fc80000000000 */
[----:B---3--:R-:W-:-:S04]  /*1bc0*/  FADD R6, R6, R7 ;  /* 0x0000000706067221 */ /* 0x008fc80000000000 */
[----:B----4-:R-:W-:-:S07]  /*1bd0*/  FADD R21, R6, R9 ;  /* 0x0000000906157221 */ /* 0x010fce0000000000 */
.L_x_263:
[----:B------:R-:W-:Y:S05]  /*1be0*/  BSYNC.RECONVERGENT B1 ;  /* 0x0000000000017941 */ /* 0x000fea0003800200 */
.L_x_261:
        /* <DEDUP_REMOVED lines=31> */
[----:B---3--:R-:W0:Y:S04]  /*1de0*/  LDS R3, [UR4+0xc] ;  /* 0x00000c04ff037984 */ /* 0x008e280008000800 */
        /* <DEDUP_REMOVED lines=10> */
.L_x_244:
        /* <DEDUP_REMOVED lines=12> */
.L_x_274:
[----:B------:R-:W-:Y:S05]  /*1f50*/  BSYNC.RECONVERGENT B1 ;  /* 0x0000000000017941 */ /* 0x000fea0003800200 */
.L_x_273:
[----:B------:R-:W-:Y:S01]  /*1f60*/  ISETP.GE.AND P0, PT, R11, R20, PT ;  /* 0x000000140b00720c */ /* 0x000fe20003f06270 */
[----:B------:R-:W-:-:S12]  /*1f70*/  BSSY.RECONVERGENT B1, `(.L_x_275) ;  /* 0x0000074000017945 */ /* 0x000fd80003800200 */
[----:B------:R-:W-:Y:S05]  /*1f80*/  @P0 BRA `(.L_x_276) ;  /* 0x0000000400c80947 */ /* 0x000fea0003800000 */
[----:B0-----:R-:W-:Y:S01]  /*1f90*/  LOP3.LUT R3, RZ, R11, RZ, 0x33, !PT ;  /* 0x0000000bff037212 */ /* 0x001fe200078e33ff */
[----:B------:R-:W-:Y:S04]  /*1fa0*/  BSSY.RECONVERGENT B2, `(.L_x_277) ;  /* 0x0000015000027945 */ /* 0x000fe80003800200 */
[----:B------:R-:W-:-:S05]  /*1fb0*/  IMAD.IADD R4, R3, 0x1, R20 ;  /* 0x0000000103047824 */ /* 0x000fca00078e0214 */
        /* <DEDUP_REMOVED lines=10> */
.L_x_279:
[----:B------:R-:W-:-:S06]  /*2060*/  MOV R3, R5 ;  /* 0x0000000500037202 */ /* 0x000fcc0000000f00 */
[----:B------:R0:W2:Y:S01]  /*2070*/  LDG.E.CONSTANT R3, desc[UR6][R2.64] ;  /* 0x0000000602037981 */ /* 0x0000a2000c1e9900 */
[----:B------:R-:W-:Y:S02]  /*2080*/  IADD3 R4, PT, PT, R4, 0x1, RZ ;  /* 0x0000000104047810 */ /* 0x000fe40007ffe0ff */
[----:B------:R-:W-:Y:S02]  /*2090*/  IADD3 R11, PT, PT, R11, 0x100, RZ ;  /* 0x000001000b0b7810 */ /* 0x000fe40007ffe0ff */
[----:B------:R-:W-:Y:S02]  /*20a0*/  ISETP.NE.AND P0, PT, R4, RZ, PT ;  /* 0x000000ff0400720c */ /* 0x000fe40003f05270 */
[----:B0-----:R-:W-:-:S04]  /*20b0*/  IADD3 R2, P2, PT, R2, 0x400, RZ ;  /* 0x0000040002027810 */ /* 0x001fc80007f5e0ff */
[----:B------:R-:W-:Y:S01]  /*20c0*/  IADD3.X R5, PT, PT, RZ, R5, RZ, P2, !PT ;  /* 0x00000005ff057210 */ /* 0x000fe200017fe4ff */
[----:B--2--5:R-:W-:-:S06]  /*20d0*/  FADD R0, R3, R0 ;  /* 0x0000000003007221 */ /* 0x024fcc0000000000 */
[----:B------:R-:W-:Y:S05]  /*20e0*/  @P0 BRA `(.L_x_279) ;  /* 0xfffffffc00dc0947 */ /* 0x000fea000383ffff */
.L_x_278:
[----:B------:R-:W-:Y:S05]  /*20f0*/  BSYNC.RECONVERGENT B2 ;  /* 0x0000000000027941 */ /* 0x000fea0003800200 */
.L_x_277:
        /* <DEDUP_REMOVED lines=8> */
.L_x_282:
        /* <DEDUP_REMOVED lines=9> */
[----:B------:R-:W-:-:S03]  /*2210*/  VIADD R3, R11, 0x800 ;  /* 0x000008000b037836 */ /* 0x000fc60000000000 */
[----:B------:R-:W4:Y:S01]  /*2220*/  LDG.E.CONSTANT R15, desc[UR6][R4.64+0x400] ;  /* 0x00040006040f7981 */ /* 0x000f22000c1e9900 */
        /* <DEDUP_REMOVED lines=32> */
.L_x_281:
[----:B------:R-:W-:Y:S05]  /*2430*/  BSYNC.RECONVERGENT B2 ;  /* 0x0000000000027941 */ /* 0x000fea0003800200 */
.L_x_280:
[----:B------:R-:W-:Y:S01]  /*2440*/  IADD3 R2, PT, PT, -R11, R20, RZ ;  /* 0x000000140b027210 */ /* 0x000fe20007ffe1ff */
[----:B------:R-:W-:Y:S03]  /*2450*/  BSSY.RECONVERGENT B2, `(.L_x_283) ;  /* 0x0000019000027945 */ /* 0x000fe60003800200 */
[----:B------:R-:W-:-:S13]  /*2460*/  ISETP.GT.AND P1, PT, R2, 0x400, PT ;  /* 0x000004000200780c */ /* 0x000fda0003f24270 */
[----:B------:R-:W-:Y:S05]  /*2470*/  @!P1 BRA `(.L_x_284) ;  /* 0x0000000000589947 */ /* 0x000fea0003800000 */
        /* <DEDUP_REMOVED lines=22> */
.L_x_284:
[----:B------:R-:W-:Y:S05]  /*25e0*/  BSYNC.RECONVERGENT B2 ;  /* 0x0000000000027941 */ /* 0x000fea0003800200 */
.L_x_283:
        /* <DEDUP_REMOVED lines=12> */
.L_x_276:
[----:B------:R-:W-:Y:S05]  /*26b0*/  BSYNC.RECONVERGENT B1 ;  /* 0x0000000000017941 */ /* 0x000fea0003800200 */
.L_x_275:
        /* <DEDUP_REMOVED lines=35> */
[----:B--2---:R-:W0:Y:S04]  /*28f0*/  LDS R3, [UR4+0xc] ;  /* 0x00000c04ff037984 */ /* 0x004e280008000800 */
        /* <DEDUP_REMOVED lines=10> */
.L_x_285:
[----:B0-----:R-:W0:Y:S01]  /*29a0*/  S2R R2, SR_LANEID ;  /* 0x0000000000027919 */ /* 0x001e220000000000 */
[----:B------:R-:W-:-:S04]  /*29b0*/  LOP3.LUT R0, R9, 0x3e0, RZ, 0xc0, !PT ;  /* 0x000003e009007812 */ /* 0x000fc800078ec0ff */
[----:B------:R-:W-:Y:S02]  /*29c0*/  IADD3 R3, PT, PT, R0, 0x20, RZ ;  /* 0x0000002000037810 */ /* 0x000fe40007ffe0ff */
[----:B------:R-:W-:Y:S02]  /*29d0*/  LOP3.LUT R7, RZ, R0, RZ, 0x33, !PT ;  /* 0x00000000ff077212 */ /* 0x000fe400078e33ff */
[-C--:B------:R-:W-:Y:S02]  /*29e0*/  ISETP.GT.AND P0, PT, R3, R20.reuse, PT ;  /* 0x000000140300720c */ /* 0x080fe40003f04270 */
[----:B------:R-:W-:-:S04]  /*29f0*/  IADD3 R7, PT, PT, R7, R20, RZ ;  /* 0x0000001407077210 */ /* 0x000fc80007ffe0ff */
[----:B------:R-:W-:-:S05]  /*2a00*/  SEL R4, R7, 0x1f, P0 ;  /* 0x0000001f07047807 */ /* 0x000fca0000000000 */
[----:B------:R-:W1:Y:S01]  /*2a10*/  SHFL.DOWN PT, R0, R5, 0x1, R4 ;  /* 0x0820000005007989 */ /* 0x000e6200000e0004 */
[C---:B0-----:R-:W-:Y:S01]  /*2a20*/  ISETP.GE.AND P0, PT, R2.reuse, R4, PT ;  /* 0x000000040200720c */ /* 0x041fe20003f06270 */
[C---:B------:R-:W-:Y:S01]  /*2a30*/  VIADD R3, R2.reuse, 0x2 ;  /* 0x0000000202037836 */ /* 0x040fe20000000000 */
[----:B------:R-:W-:-:S11]  /*2a40*/  ISETP.NE.AND P1, PT, R2, RZ, PT ;  /* 0x000000ff0200720c */ /* 0x000fd60003f25270 */
[----:B-1----:R-:W-:Y:S01]  /*2a50*/  @!P0 FADD R5, R0, R5 ;  /* 0x0000000500058221 */ /* 0x002fe20000000000 */
[-C--:B------:R-:W-:Y:S01]  /*2a60*/  ISETP.GT.AND P0, PT, R3, R4.reuse, PT ;  /* 0x000000040300720c */ /* 0x080fe20003f04270 */
[----:B------:R-:W0:Y:S01]  /*2a70*/  @!P1 S2R R6, SR_CgaCtaId ;  /* 0x0000000000069919 */ /* 0x000e220000008800 */
        /* <DEDUP_REMOVED lines=8> */
[----:B------:R-:W-:Y:S02]  /*2b00*/  IADD3 R3, PT, PT, R2, 0x10, RZ ;  /* 0x0000001002037810 */ /* 0x000fe40007ffe0ff */
[----:B------:R-:W1:Y:S01]  /*2b10*/  SHFL.DOWN PT, R0, R5, 0x8, R4 ;  /* 0x0900000005007989 */ /* 0x000e6200000e0004 */
[----:B------:R-:W-:-:S04]  /*2b20*/  @!P1 SHF.R.U32.HI R2, RZ, 0x3, R9 ;  /* 0x00000003ff029819 */ /* 0x000fc80000011609 */
[----:B------:R-:W-:-:S04]  /*2b30*/  @!P1 LOP3.LUT R2, R2, 0x7c, RZ, 0xc0, !PT ;  /* 0x0000007c02029812 */ /* 0x000fc800078ec0ff */
[----:B-1----:R-:W-:Y:S01]  /*2b40*/  @!P0 FADD R5, R5, R0 ;  /* 0x0000000005058221 */ /* 0x002fe20000000000 */
[----:B------:R-:W-:Y:S02]  /*2b50*/  ISETP.GT.AND P0, PT, R3, R4, PT ;  /* 0x000000040300720c */ /* 0x000fe40003f04270 */
        /* <DEDUP_REMOVED lines=17> */
[----:B-1----:R-:W0:Y:S04]  /*2c70*/  LDS R3, [UR4+0xc] ;  /* 0x00000c04ff037984 */ /* 0x002e280008000800 */
        /* <DEDUP_REMOVED lines=13> */
.L_x_272:
[----:B------:R-:W0:Y:S01]  /*2d50*/  S2R R8, SR_TID.X ;  /* 0x0000000000087919 */ /* 0x000e220000002100 */
[----:B------:R-:W0:Y:S02]  /*2d60*/  LDC.64 R2, c[0x0][0x380] ;  /* 0x0000e000ff027b82 */ /* 0x000e240000000a00 */
[----:B0-----:R-:W-:-:S05]  /*2d70*/  IMAD.WIDE.U32 R2, R8, 0x4, R2 ;  /* 0x0000000408027825 */ /* 0x001fca00078e0002 */
[----:B------:R-:W2:Y:S04]  /*2d80*/  LDG.E.CONSTANT R19, desc[UR6][R2.64] ;  /* 0x0000000602137981 */ /* 0x000ea8000c1e9900 */
[----:B------:R-:W2:Y:S04]  /*2d90*/  LDG.E.CONSTANT R0, desc[UR6][R2.64+0x400] ;  /* 0x0004000602007981 */ /* 0x000ea8000c1e9900 */
[----:B------:R-:W3:Y:S04]  /*2da0*/  LDG.E.CONSTANT R4, desc[UR6][R2.64+0x800] ;  /* 0x0008000602047981 */ /* 0x000ee8000c1e9900 */
[----:B------:R-:W3:Y:S04]  /*2db0*/  LDG.E.CONSTANT R5, desc[UR6][R2.64+0xc00] ;  /* 0x000c000602057981 */ /* 0x000ee8000c1e9900 */
[----:B------:R-:W4:Y:S04]  /*2dc0*/  LDG.E.CONSTANT R6, desc[UR6][R2.64+0x1000] ;  /* 0x0010000602067981 */ /* 0x000f28000c1e9900 */
[----:B------:R-:W4:Y:S04]  /*2dd0*/  LDG.E.CONSTANT R7, desc[UR6][R2.64+0x1400] ;  /* 0x0014000602077981 */ /* 0x000f28000c1e9900 */
[----:B------:R-:W5:Y:S04]  /*2de0*/  LDG.E.CONSTANT R9, desc[UR6][R2.64+0x1800] ;  /* 0x0018000602097981 */ /* 0x000f68000c1e9900 */
        /* <DEDUP_REMOVED lines=8> */
[----:B------:R-:W5:Y:S01]  /*2e70*/  LDG.E.CONSTANT R18, desc[UR6][R2.64+0x3c00] ;  /* 0x003c000602127981 */ /* 0x000f62000c1e9900 */
        /* <DEDUP_REMOVED lines=14> */
[----:B------:R-:W-:Y:S01]  /*2f60*/  FADD R5, R11, R18 ;  /* 0x000000120b057221 */ /* 0x000fe20000000000 */
[----:B------:R-:W-:-:S03]  /*2f70*/  HFMA2 R11, -RZ, RZ, 0, 0.00048828125 ;  /* 0x00001000ff0b7431 */ /* 0x000fc600000001ff */
[----:B------:R-:W-:Y:S01]  /*2f80*/  FADD R0, R0, R5 ;  /* 0x0000000500007221 */ /* 0x000fe20000000000 */
[----:B------:R-:W-:Y:S06]  /*2f90*/  @!P0 BRA `(.L_x_286) ;  /* 0x0000000000ac8947 */ /* 0x000fec0003800000 */
[----:B------:R-:W0:Y:S01]  /*2fa0*/  LDC R7, c[0x0][0x390] ;  /* 0x0000e400ff077b82 */ /* 0x000e220000000800 */
[----:B------:R-:W-:Y:S02]  /*2fb0*/  IADD3 R6, PT, PT, R20, -0x1000, RZ ;  /* 0xfffff00014067810 */ /* 0x000fe40007ffe0ff */
[----:B------:R-:W-:-:S07]  /*2fc0*/  MOV R11, 0x1000 ;  /* 0x00001000000b7802 */ /* 0x000fce0000000f00 */
.L_x_288:
[----:B------:R-:W-:-:S05]  /*2fd0*/  IMAD.WIDE R4, R11, 0x4, R2 ;  /* 0x000000040b047825 */ /* 0x000fca00078e0202 */
[----:B------:R-:W2:Y:S04]  /*2fe0*/  LDG.E.CONSTANT R20, desc[UR6][R4.64+0x400] ;  /* 0x0004000604147981 */ /* 0x000ea8000c1e9900 */
[----:B------:R-:W2:Y:S04]  /*2ff0*/  LDG.E.CONSTANT R21, desc[UR6][R4.64+0x800] ;  /* 0x0008000604157981 */ /* 0x000ea8000c1e9900 */
        /* <DEDUP_REMOVED lines=13> */
[----:B------:R1:W5:Y:S01]  /*30d0*/  LDG.E.CONSTANT R18, desc[UR6][R4.64+0x3c00] ;  /* 0x003c000604127981 */ /* 0x000362000c1e9900 */
[----:B--2---:R-:W-:Y:S01]  /*30e0*/  FADD R21, R20, R21 ;  /* 0x0000001514157221 */ /* 0x004fe20000000000 */
[----:B0-----:R-:W-:-:S05]  /*30f0*/  MOV R20, R7 ;  /* 0x0000000700147202 */ /* 0x001fca0000000f00 */
[----:B-1----:R-:W-:Y:S02]  /*3100*/  IMAD.IADD R4, R20, 0x1, -R11 ;  /* 0x0000000114047824 */ /* 0x002fe400078e0a0b */
[----:B---3--:R-:W-:-:S03]  /*3110*/  FADD R0, R19, R0 ;  /* 0x0000000013007221 */ /* 0x008fc60000000000 */
[----:B------:R-:W-:Y:S01]  /*3120*/  ISETP.GE.AND P0, PT, R4, 0x1000, PT ;  /* 0x000010000400780c */ /* 0x000fe20003f06270 */
[----:B----4-:R-:W-:Y:S01]  /*3130*/  FADD R22, R22, R23 ;  /* 0x0000001716167221 */ /* 0x010fe20000000000 */
[----:B------:R-:W-:Y:S01]  /*3140*/  FADD R0, R0, R21 ;  /* 0x0000001500007221 */ /* 0x000fe20000000000 */
[----:B-----5:R-:W-:-:S04]  /*3150*/  FADD R25, R24, R25 ;  /* 0x0000001918197221 */ /* 0x020fc80000000000 */
[----:B------:R-:W-:Y:S01]  /*3160*/  FADD R25, R22, R25 ;  /* 0x0000001916197221 */ /* 0x000fe20000000000 */
        /* <DEDUP_REMOVED lines=11> */
[----:B------:R-:W-:-:S04]  /*3220*/  IADD3 R11, PT, PT, R11, 0x1000, RZ ;  /* 0x000010000b0b7810 */ /* 0x000fc80007ffe0ff */
[----:B------:R-:W-:-:S13]  /*3230*/  ISETP.GT.AND P0, PT, R11, R6, PT ;  /* 0x000000060b00720c */ /* 0x000fda0003f04270 */
[----:B------:R-:W-:Y:S05]  /*3240*/  @!P0 BRA `(.L_x_288) ;  /* 0xfffffffc00608947 */ /* 0x000fea000383ffff */
.L_x_286:
[----:B------:R-:W-:-:S13]  /*3250*/  ISETP.GE.AND P0, PT, R11, R20, PT ;  /* 0x000000140b00720c */ /* 0x000fda0003f06270 */
[----:B------:R-:W-:Y:S05]  /*3260*/  @P0 BRA `(.L_x_287) ;  /* 0x00000008001c0947 */ /* 0x000fea0003800000 */
[----:B------:R-:W-:Y:S01]  /*3270*/  IADD3 R9, PT, PT, -R11, R20, RZ ;  /* 0x000000140b097210 */ /* 0x000fe20007ffe1ff */
[----:B------:R-:W-:Y:S03]  /*3280*/  BSSY.RECONVERGENT B1, `(.L_x_287) ;  /* 0x0000085000017945 */ /* 0x000fe60003800200 */
        /* <DEDUP_REMOVED lines=16> */
.L_x_292:
        /* <DEDUP_REMOVED lines=8> */
.L_x_291:
[----:B------:R-:W-:Y:S05]  /*3410*/  BSYNC.RECONVERGENT B2 ;  /* 0x0000000000027941 */ /* 0x000fea0003800200 */
.L_x_290:
[----:B------:R-:W-:Y:S05]  /*3420*/  @!P1 BRA `(.L_x_289) ;  /* 0x0000000400a89947 */ /* 0x000fea0003800000 */
[----:B------:R-:W0:Y:S01]  /*3430*/  LDCU.64 UR4, c[0x0][0x380] ;  /* 0x00007000ff0477ac */ /* 0x000e220008000a00 */
[----:B------:R-:W-:Y:S01]  /*3440*/  IADD3 R5, PT, PT, R9, -R10, RZ ;  /* 0x8000000a09057210 */ /* 0x000fe20007ffe0ff */
[----:B------:R-:W-:Y:S01]  /*3450*/  BSSY.RECONVERGENT B2, `(.L_x_293) ;  /* 0x000003b000027945 */ /* 0x000fe20003800200 */
[CC--:B------:R-:W-:Y:S02]  /*3460*/  IADD3 R3, P0, PT, R10.reuse, R11.reuse, RZ ;  /* 0x0000000b0a037210 */ /* 0x0c0fe40007f1e0ff */
[----:B------:R-:W-:Y:S02]  /*3470*/  ISETP.GT.AND P1, PT, R5, 0xc00, PT ;  /* 0x00000c000500780c */ /* 0x000fe40003f24270 */
[----:B------:R-:W-:Y:S01]  /*3480*/  IADD3 R11, PT, PT, R10, R11, RZ ;  /* 0x0000000b0a0b7210 */ /* 0x000fe20007ffe0ff */
[----:B------:R-:W-:Y:S01]  /*3490*/  IMAD.X R4, RZ, RZ, RZ, P0 ;  /* 0x000000ffff047224 */ /* 0x000fe200000e06ff */
[----:B0-----:R-:W-:-:S04]  /*34a0*/  LEA R2, P0, R3, UR4, 0x2 ;  /* 0x0000000403027c11 */ /* 0x001fc8000f8010ff */
[----:B------:R-:W-:Y:S02]  /*34b0*/  LEA.HI.X R3, R3, UR5, R4, 0x2, P0 ;  /* 0x0000000503037c11 */ /* 0x000fe400080f1404 */
[----:B------:R-:W-:-:S04]  /*34c0*/  IADD3 R2, P0, PT, R2, 0x800, RZ ;  /* 0x0000080002027810 */ /* 0x000fc80007f1e0ff */
[----:B------:R-:W-:Y:S02]  /*34d0*/  IADD3.X R3, PT, PT, RZ, R3, RZ, P0, !PT ;  /* 0x00000003ff037210 */ /* 0x000fe400007fe4ff */
[----:B------:R-:W-:Y:S01]  /*34e0*/  PLOP3.LUT P0, PT, PT, PT, PT, 0x80, 0x8 ;  /* 0x000000000008781c */ /* 0x000fe20003f0f070 */
[----:B------:R-:W-:-:S12]  /*34f0*/  @!P1 BRA `(.L_x_294) ;  /* 0x0000000000c09947 */ /* 0x000fd80003800000 */
[----:B------:R-:W-:Y:S02]  /*3500*/  PLOP3.LUT P0, PT, PT, PT, PT, 0x8, 0x80 ;  /* 0x000000000080781c */ /* 0x000fe40003f0e170 */
[----:B------:R-:W-:-:S11]  /*3510*/  IADD3 R13, PT, PT, R9, -0xc00, RZ ;  /* 0xfffff400090d7810 */ /* 0x000fd60007ffe0ff */
.L_x_295:
[----:B------:R-:W0:Y:S01]  /*3520*/  LDC.64 R4, c[0x0][0x380] ;  /* 0x0000e000ff047b82 */ /* 0x000e220000000a00 */
[----:B------:R-:W2:Y:S01]  /*3530*/  LDG.E.CONSTANT R12, desc[UR6][R2.64+-0x400] ;  /* 0xfffc0006020c7981 */ /* 0x000ea2000c1e9900 */
[----:B------:R-:W-:-:S03]  /*3540*/  IADD3 R25, PT, PT, R11, 0x400, RZ ;  /* 0x000004000b197810 */ /* 0x000fc60007ffe0ff */
[----:B------:R-:W3:Y:S04]  /*3550*/  LDG.E.CONSTANT R20, desc[UR6][R2.64] ;  /* 0x0000000602147981 */ /* 0x000ee8000c1e9900 */
[----:B------:R-:W4:Y:S01]  /*3560*/  LDG.E.CONSTANT R19, desc[UR6][R2.64+0x400] ;  /* 0x0004000602137981 */ /* 0x000f22000c1e9900 */
[----:B------:R-:W-:-:S03]  /*3570*/  IADD3 R7, PT, PT, R11, 0x800, RZ ;  /* 0x000008000b077810 */ /* 0x000fc60007ffe0ff */
[----:B------:R-:W5:Y:S04]  /*3580*/  LDG.E.CONSTANT R17, desc[UR6][R2.64+0xc00] ;  /* 0x000c000602117981 */ /* 0x000f68000c1e9900 */
[----:B------:R-:W5:Y:S01]  /*3590*/  LDG.E.CONSTANT R16, desc[UR6][R2.64+0x1000] ;  /* 0x0010000602107981 */ /* 0x000f62000c1e9900 */
[----:B------:R-:W-:-:S03]  /*35a0*/  IADD3 R23, PT, PT, R11, 0xc00, RZ ;  /* 0x00000c000b177810 */ /* 0x000fc60007ffe0ff */
[----:B------:R-:W5:Y:S01]  /*35b0*/  LDG.E.CONSTANT R22, desc[UR6][R2.64+0x1c00] ;  /* 0x001c000602167981 */ /* 0x000f62000c1e9900 */
[----:B0-----:R-:W-:-:S03]  /*35c0*/  IMAD.WIDE.U32 R14, R11, 0x4, R4 ;  /* 0x000000040b0e7825 */ /* 0x001fc600078e0004 */
[----:B------:R-:W5:Y:S04]  /*35d0*/  LDG.E.CONSTANT R21, desc[UR6][R2.64+0x2000] ;  /* 0x0020000602157981 */ /* 0x000f68000c1e9900 */
[----:B------:R-:W5:Y:S04]  /*35e0*/  LDG.E.CONSTANT R26, desc[UR6][R2.64+0x3000] ;  /* 0x00300006021a7981 */ /* 0x000f68000c1e9900 */
[----:B------:R-:W2:Y:S01]  /*35f0*/  LDG.E.CONSTANT R15, desc[UR6][R14.64] ;  /* 0x000000060e0f7981 */ /* 0x000ea2000c1e9900 */
[----:B------:R-:W-:-:S05]  /*3600*/  IMAD.WIDE.U32 R24, R25, 0x4, R4 ;  /* 0x0000000419187825 */ /* 0x000fca00078e0004 */
[----:B------:R-:W5:Y:S01]  /*3610*/  LDG.E.CONSTANT R18, desc[UR6][R24.64] ;  /* 0x0000000618127981 */ /* 0x000f62000c1e9900 */
[----:B------:R-:W-:-:S03]  /*3620*/  IMAD.WIDE.U32 R6, R7, 0x4, R4 ;  /* 0x0000000407067825 */ /* 0x000fc600078e0004 */
        /* <DEDUP_REMOVED lines=8> */
[----:B------:R-:W-:Y:S01]  /*36b0*/  ISETP.GE.AND P1, PT, R10, R13, PT ;  /* 0x0000000d0a00720c */ /* 0x000fe20003f26270 */
[----:B------:R-:W-:Y:S01]  /*36c0*/  VIADD R11, R11, 0x1000 ;  /* 0x000010000b0b7836 */ /* 0x000fe20000000000 */
[----:B0-----:R-:W-:-:S04]  /*36d0*/  IADD3 R2, P2, PT, R2, 0x4000, RZ ;  /* 0x0000400002027810 */ /* 0x001fc80007f5e0ff */
        /* <DEDUP_REMOVED lines=18> */
.L_x_294:
[----:B------:R-:W-:Y:S05]  /*3800*/  BSYNC.RECONVERGENT B2 ;  /* 0x0000000000027941 */ /* 0x000fea0003800200 */
.L_x_293:
[----:B------:R-:W-:Y:S01]  /*3810*/  IADD3 R4, PT, PT, R9, -R10, RZ ;  /* 0x8000000a09047210 */ /* 0x000fe20007ffe0ff */
[----:B------:R-:W-:Y:S03]  /*3820*/  BSSY.RECONVERGENT B2, `(.L_x_296) ;  /* 0x000001e000027945 */ /* 0x000fe60003800200 */
[----:B------:R-:W-:-:S13]  /*3830*/  ISETP.GT.AND P1, PT, R4, 0x400, PT ;  /* 0x000004000400780c */ /* 0x000fda0003f24270 */
[----:B------:R-:W-:Y:S05]  /*3840*/  @!P1 BRA `(.L_x_297) ;  /* 0x00000000006c9947 */ /* 0x000fea0003800000 */
[----:B------:R-:W0:Y:S01]  /*3850*/  LDC.64 R6, c[0x0][0x380] ;  /* 0x0000e000ff067b82 */ /* 0x000e220000000a00 */
[----:B------:R-:W2:Y:S01]  /*3860*/  LDG.E.CONSTANT R13, desc[UR6][R2.64+-0x400] ;  /* 0xfffc0006020d7981 */ /* 0x000ea2000c1e9900 */
[----:B------:R-:W-:-:S03]  /*3870*/  IADD3 R17, PT, PT, R11, 0x400, RZ ;  /* 0x000004000b117810 */ /* 0x000fc60007ffe0ff */
[----:B------:R-:W3:Y:S04]  /*3880*/  LDG.E.CONSTANT R15, desc[UR6][R2.64] ;  /* 0x00000006020f7981 */ /* 0x000ee8000c1e9900 */
[----:B------:R-:W4:Y:S04]  /*3890*/  LDG.E.CONSTANT R19, desc[UR6][R2.64+0xc00] ;  /* 0x000c000602137981 */ /* 0x000f28000c1e9900 */
[----:B------:R-:W5:Y:S04]  /*38a0*/  LDG.E.CONSTANT R21, desc[UR6][R2.64+0x1000] ;  /* 0x0010000602157981 */ /* 0x000f68000c1e9900 */
[----:B------:R-:W5:Y:S01]  /*38b0*/  LDG.E.CONSTANT R23, desc[UR6][R2.64+0x1400] ;  /* 0x0014000602177981 */ /* 0x000f62000c1e9900 */
[----:B0-----:R-:W-:-:S06]  /*38c0*/  IMAD.WIDE.U32 R4, R11, 0x4, R6 ;  /* 0x000000040b047825 */ /* 0x001fcc00078e0006 */
[----:B------:R0:W2:Y:S01]  /*38d0*/  LDG.E.CONSTANT R5, desc[UR6][R4.64] ;  /* 0x0000000604057981 */ /* 0x0000a2000c1e9900 */
[----:B------:R-:W-:-:S03]  /*38e0*/  IMAD.WIDE.U32 R6, R17, 0x4, R6 ;  /* 0x0000000411067825 */ /* 0x000fc600078e0006 */
[----:B------:R1:W4:Y:S04]  /*38f0*/  LDG.E.CONSTANT R17, desc[UR6][R2.64+0x400] ;  /* 0x0004000602117981 */ /* 0x000328000c1e9900 */
[----:B------:R-:W5:Y:S01]  /*3900*/  LDG.E.CONSTANT R7, desc[UR6][R6.64] ;  /* 0x0000000606077981 */ /* 0x000f62000c1e9900 */
[----:B0-----:R-:W-:Y:S02]  /*3910*/  IADD3 R4, P1, PT, R2, 0x2000, RZ ;  /* 0x0000200002047810 */ /* 0x001fe40007f3e0ff */
[----:B------:R-:W-:Y:S02]  /*3920*/  PLOP3.LUT P0, PT, PT, PT, PT, 0x8, 0x80 ;  /* 0x000000000080781c */ /* 0x000fe40003f0e170 */
[----:B------:R-:W-:Y:S02]  /*3930*/  IADD3 R10, PT, PT, R10, 0x800, RZ ;  /* 0x000008000a0a7810 */ /* 0x000fe40007ffe0ff */
[----:B------:R-:W-:-:S02]  /*3940*/  IADD3 R11, PT, PT, R11, 0x800, RZ ;  /* 0x000008000b0b7810 */ /* 0x000fc40007ffe0ff */
[----:B-1----:R-:W-:Y:S01]  /*3950*/  MOV R2, R4 ;  /* 0x0000000400027202 */ /* 0x002fe20000000f00 */
[----:B--2---:R-:W-:-:S04]  /*3960*/  FADD R0, R0, R5 ;  /* 0x0000000500007221 */ /* 0x004fc80000000000 */
[----:B------:R-:W-:-:S04]  /*3970*/  FADD R0, R0, R13 ;  /* 0x0000000d00007221 */ /* 0x000fc80000000000 */
[----:B---3--:R-:W-:-:S04]  /*3980*/  FADD R0, R0, R15 ;  /* 0x0000000f00007221 */ /* 0x008fc80000000000 */
[----:B----4-:R-:W-:-:S04]  /*3990*/  FADD R0, R0, R17 ;  /* 0x0000001100007221 */ /* 0x010fc80000000000 */
[----:B-----5:R-:W-:-:S04]  /*39a0*/  FADD R0, R0, R7 ;  /* 0x0000000700007221 */ /* 0x020fc80000000000 */
[----:B------:R-:W-:Y:S01]  /*39b0*/  FADD R0, R0, R19 ;  /* 0x0000001300007221 */ /* 0x000fe20000000000 */
[----:B------:R-:W-:-:S03]  /*39c0*/  IADD3.X R5, PT, PT, RZ, R3, RZ, P1, !PT ;  /* 0x00000003ff057210 */ /* 0x000fc60000ffe4ff */
[----:B------:R-:W-:Y:S01]  /*39d0*/  FADD R0, R0, R21 ;  /* 0x0000001500007221 */ /* 0x000fe20000000000 */
[----:B------:R-:W-:-:S03]  /*39e0*/  MOV R3, R5 ;  /* 0x0000000500037202 */ /* 0x000fc60000000f00 */
[----:B------:R-:W-:-:S07]  /*39f0*/  FADD R0, R0, R23 ;  /* 0x0000001700007221 */ /* 0x000fce0000000000 */
.L_x_297:
[----:B------:R-:W-:Y:S05]  /*3a00*/  BSYNC.RECONVERGENT B2 ;  /* 0x0000000000027941 */ /* 0x000fea0003800200 */
.L_x_296:
[----:B------:R-:W-:-:S13]  /*3a10*/  ISETP.LT.OR P0, PT, R10, R9, P0 ;  /* 0x000000090a00720c */ /* 0x000fda0000701670 */
[----:B------:R-:W-:Y:S05]  /*3a20*/  @!P0 BRA `(.L_x_289) ;  /* 0x0000000000288947 */ /* 0x000fea0003800000 */
[----:B------:R-:W0:Y:S01]  /*3a30*/  LDC.64 R4, c[0x0][0x380] ;  /* 0x0000e000ff047b82 */ /* 0x000e220000000a00 */
[----:B------:R-:W2:Y:S04]  /*3a40*/  LDG.E.CONSTANT R7, desc[UR6][R2.64+-0x400] ;  /* 0xfffc000602077981 */ /* 0x000ea8000c1e9900 */
[----:B------:R-:W3:Y:S01]  /*3a50*/  LDG.E.CONSTANT R9, desc[UR6][R2.64] ;  /* 0x0000000602097981 */ /* 0x000ee2000c1e9900 */
[----:B0-----:R-:W-:-:S03]  /*3a60*/  IMAD.WIDE.U32 R4, R11, 0x4, R4 ;  /* 0x000000040b047825 */ /* 0x001fc600078e0004 */
[----:B------:R-:W4:Y:S04]  /*3a70*/  LDG.E.CONSTANT R11, desc[UR6][R2.64+0x400] ;  /* 0x00040006020b7981 */ /* 0x000f28000c1e9900 */
[----:B------:R-:W5:Y:S02]  /*3a80*/  LDG.E.CONSTANT R5, desc[UR6][R4.64] ;  /* 0x0000000604057981 */ /* 0x000f64000c1e9900 */
[----:B-----5:R-:W-:-:S04]  /*3a90*/  FADD R0, R0, R5 ;  /* 0x0000000500007221 */ /* 0x020fc80000000000 */
[----:B--2---:R-:W-:-:S04]  /*3aa0*/  FADD R0, R0, R7 ;  /* 0x0000000700007221 */ /* 0x004fc80000000000 */
[----:B---3--:R-:W-:-:S04]  /*3ab0*/  FADD R0, R0, R9 ;  /* 0x0000000900007221 */ /* 0x008fc80000000000 */
[----:B----4-:R-:W-:-:S07]  /*3ac0*/  FADD R0, R0, R11 ;  /* 0x0000000b00007221 */ /* 0x010fce0000000000 */
.L_x_289:
[----:B------:R-:W-:Y:S05]  /*3ad0*/  BSYNC.RECONVERGENT B1 ;  /* 0x0000000000017941 */ /* 0x000fea0003800200 */
.L_x_287:
[----:B------:R-:W0:Y:S01]  /*3ae0*/  S2R R6, SR_LANEID ;  /* 0x0000000000067919 */ /* 0x000e220000000000 */
[----:B------:R-:W-:-:S05]  /*3af0*/  MOV R3, R0 ;  /* 0x0000000000037202 */ /* 0x000fca0000000f00 */
        /* <DEDUP_REMOVED lines=30> */
[----:B------:R-:W1:Y:S04]  /*3ce0*/  LDS R3, [UR4+0xc] ;  /* 0x00000c04ff037984 */ /* 0x000e680008000800 */
[----:B0-----:R-:W0:Y:S04]  /*3cf0*/  LDS.128 R4, [UR4+0x10] ;  /* 0x00001004ff047984 */ /* 0x001e280008000c00 */
[----:B------:R-:W2:Y:S01]  /*3d00*/  LDS.64 R8, [UR4+0x20] ;  /* 0x00002004ff087984 */ /* 0x000ea20008000a00 */
[----:B-1----:R-:W-:-:S04]  /*3d10*/  FADD R3, R0, R3 ;  /* 0x0000000300037221 */ /* 0x002fc80000000000 */
[----:B0-----:R-:W-:-:S04]  /*3d20*/  FADD R4, R3, R4 ;  /* 0x0000000403047221 */ /* 0x001fc80000000000 */
[----:B------:R-:W-:-:S04]  /*3d30*/  FADD R5, R4, R5 ;  /* 0x0000000504057221 */ /* 0x000fc80000000000 */
[----:B------:R-:W-:-:S04]  /*3d40*/  FADD R6, R5, R6 ;  /* 0x0000000605067221 */ /* 0x000fc80000000000 */
[----:B------:R-:W-:-:S04]  /*3d50*/  FADD R7, R6, R7 ;  /* 0x0000000706077221 */ /* 0x000fc80000000000 */
[----:B--2---:R-:W-:-:S04]  /*3d60*/  FADD R8, R7, R8 ;  /* 0x0000000807087221 */ /* 0x004fc80000000000 */
[----:B------:R-:W-:-:S07]  /*3d70*/  FADD R0, R8, R9 ;  /* 0x0000000908007221 */ /* 0x000fce0000000000 */
.L_x_259:
[----:B------:R-:W-:Y:S05]  /*3d80*/  BSYNC.RECONVERGENT B0 ;  /* 0x0000000000007941 */ /* 0x000fea0003800200 */
.L_x_243:
[----:B------:R-:W-:Y:S05]  /*3d90*/  @P0 EXIT ;  /* 0x000000000000094d */ /* 0x000fea0003800000 */
[----:B01234-:R-:W0:Y:S01]  /*3da0*/  LDC.64 R2, c[0x0][0x388] ;  /* 0x0000e200ff027b82 */ /* 0x01fe220000000a00 */
[----:B------:R-:W1:Y:S02]  /*3db0*/  LDCU UR4, c[0x0][0x398] ;  /* 0x00007300ff0477ac */ /* 0x000e640008000800 */
[----:B-1----:R-:W-:-:S05]  /*3dc0*/  FADD R5, R0, UR4 ;  /* 0x0000000400057e21 */ /* 0x002fca0008000000 */
[----:B0-----:R-:W-:Y:S01]  /*3dd0*/  STG.E desc[UR6][R2.64], R5 ;  /* 0x0000000502007986 */ /* 0x001fe2000c101906 */
[----:B------:R-:W-:Y:S05]  /*3de0*/  EXIT ;  /* 0x000000000000794d */ /* 0x000fea0003800000 */
.L_x_298:
        /* <DEDUP_REMOVED lines=9> */
.L_x_520:


//--------------------- .text._ZN3cub18CUB_300001_SM_10006detail6reduce18DeviceReduceKernelINS2_10policy_hubIfyN4cuda3std3__44plusIfEEE10Policy1000EN6thrust24THRUST_300001_SM_1000_NS6detail15normal_iteratorINSD_10device_ptrIKfEEEEyS9_f11variance_opEEvT0_PT3_T1_NS0_13GridEvenShareISO_EET2_T4_ --------------------------
	.section	.text._ZN3cub18CUB_300001_SM_10006detail6reduce18DeviceReduceKernelINS2_10policy_hubIfyN4cuda3std3__44plusIfEEE10Policy1000EN6thrust24THRUST_300001_SM_1000_NS6detail15normal_iteratorINSD_10device_ptrIKfEEEEyS9_f11variance_opEEvT0_PT3_T1_NS0_13GridEvenShareISO_EET2_T4_,"ax",@progbits
	.align	128
        .global         _ZN3cub18CUB_300001_SM_10006detail6reduce18DeviceReduceKernelINS2_10policy_hubIfyN4cuda3std3__44plusIfEEE10Policy1000EN6thrust24THRUST_300001_SM_1000_NS6detail15normal_iteratorINSD_10device_ptrIKfEEEEyS9_f11variance_opEEvT0_PT3_T1_NS0_13GridEvenShareISO_EET2_T4_
        .type           _ZN3cub18CUB_300001_SM_10006detail6reduce18DeviceReduceKernelINS2_10policy_hubIfyN4cuda3std3__44plusIfEEE10Policy1000EN6thrust24THRUST_300001_SM_1000_NS6detail15normal_iteratorINSD_10device_ptrIKfEEEEyS9_f11variance_opEEvT0_PT3_T1_NS0_13GridEvenShareISO_EET2_T4_,@function
        .size           _ZN3cub18CUB_300001_SM_10006detail6reduce18DeviceReduceKernelINS2_10policy_hubIfyN4cuda3std3__44plusIfEEE10Policy1000EN6thrust24THRUST_300001_SM_1000_NS6detail15normal_iteratorINSD_10device_ptrIKfEEEEyS9_f11variance_opEEvT0_PT3_T1_NS0_13GridEvenShareISO_EET2_T4_,(.L_x_521 - _ZN3cub18CUB_300001_SM_10006detail6reduce18DeviceReduceKernelINS2_10policy_hubIfyN4cuda3std3__44plusIfEEE10Policy1000EN6thrust24THRUST_300001_SM_1000_NS6detail15normal_iteratorINSD_10device_ptrIKfEEEEyS9_f11variance_opEEvT0_PT3_T1_NS0_13GridEvenShareISO_EET2_T4_)
        .other          _ZN3cub18CUB_300001_SM_10006detail6reduce18DeviceReduceKernelINS2_10policy_hubIfyN4cuda3std3__44plusIfEEE10Policy1000EN6thrust24THRUST_300001_SM_1000_NS6detail15normal_iteratorINSD_10device_ptrIKfEEEEyS9_f11variance_opEEvT0_PT3_T1_NS0_13GridEvenShareISO_EET2_T4_,@"STO_CUDA_ENTRY STV_DEFAULT"
_ZN3cub18CUB_300001_SM_10006detail6reduce18DeviceReduceKernelINS2_10policy_hubIfyN4cuda3std3__44plusIfEEE10Policy1000EN6thrust24THRUST_300001_SM_1000_NS6detail15normal_iteratorINSD_10device_ptrIKfEEEEyS9_f11variance_opEEvT0_PT3_T1_NS0_13GridEvenShareISO_EET2_T4_:
.text._ZN3cub18CUB_300001_SM_10006detail6reduce18DeviceReduceKernelINS2_10policy_hubIfyN4cuda3std3__44plusIfEEE10Policy1000EN6thrust24THRUST_300001_SM_1000_NS6detail15normal_iteratorINSD_10device_ptrIKfEEEEyS9_f11variance_opEEvT0_PT3_T1_NS0_13GridEvenShareISO_EET2_T4_:
[----:B------:R-:W-:Y:S08]  /*0000*/  LDC R1, c[0x0][0x37c] ;  /* 0x0000df00ff017b82 */ /* 0x000ff00000000800 */
[----:B------:R-:W0:Y:S01]  /*0010*/  S2UR UR15, SR_CTAID.X ;  /* 0x00000000000f79c3 */ /* 0x000e220000002500 */
[----:B------:R-:W1:Y:S01]  /*0020*/  LDCU.64 UR8, c[0x0][0x3b8] ;  /* 0x00007700ff0877ac */ /* 0x000e620008000a00 */
[----:B------:R-:W-:Y:S01]  /*0030*/  BSSY.RECONVERGENT B0, `(.L_x_299) ;  /* 0x0000297000007945 */ /* 0x000fe20003800200 */
[----:B------:R-:W2:Y:S01]  /*0040*/  LDCU UR5, c[0x0][0x3c0] ;  /* 0x00007800ff0577ac */ /* 0x000ea20008000800 */
[----:B------:R-:W3:Y:S01]  /*0050*/  LDCU.64 UR16, c[0x0][0x358] ;  /* 0x00006b00ff1077ac */ /* 0x000ee20008000a00 */
[----:B-1----:R-:W-:-:S02]  /*0060*/  MOV R2, UR8 ;  /* 0x0000000800027c02 */ /* 0x002fc40008000f00 */
[----:B------:R-:W-:Y:S01]  /*0070*/  MOV R3, UR9 ;  /* 0x0000000900037c02 */ /* 0x000fe20008000f00 */
        /* <DEDUP_REMOVED lines=10> */
[----:B------:R-:W1:Y:S01]  /*0120*/  LDCU UR7, c[0x0][0x3e4] ;  /* 0x00007c80ff0777ac */ /* 0x000e620008000800 */
[----:B------:R-:W-:Y:S01]  /*0130*/  BSSY.RECONVERGENT B1, `(.L_x_301) ;  /* 0x000000d000017945 */ /* 0x000fe20003800200 */
[----:B------:R-:W-:Y:S01]  /*0140*/  HFMA2 R4, -RZ, RZ, 0, 0 ;  /* 0x00000000ff047431 */ /* 0x000fe200000001ff */
[----:B0-----:R-:W-:Y:S02]  /*0150*/  ISETP.GE.AND P0, PT, R5, R0, PT ;  /* 0x000000000500720c */ /* 0x001fe40003f06270 */
[----:B------:R-:W-:-:S11]  /*0160*/  MOV R7, R5 ;  /* 0x0000000500077202 */ /* 0x000fd60000000f00 */
[----:B-1----:R-:W-:Y:S05]  /*0170*/  @P0 BRA `(.L_x_302) ;  /* 0x0000000000200947 */ /* 0x002fea0003800000 */
[----:B------:R-:W0:Y:S01]  /*0180*/  LDC.64 R8, c[0x0][0x380] ;  /* 0x0000e000ff087b82 */ /* 0x000e220000000a00 */
[----:B------:R-:W-:Y:S01]  /*0190*/  IADD3 R3, PT, PT, R5, UR6, RZ ;  /* 0x0000000605037c10 */ /* 0x000fe2000fffe0ff */
[----:B------:R-:W1:Y:S04]  /*01a0*/  LDCU UR4, c[0x0][0x3e4] ;  /* 0x00007c80ff0477ac */ /* 0x000e680008000800 */
[----:B0-----:R-:W-:-:S06]  /*01b0*/  IMAD.WIDE.U32 R8, R3, 0x4, R8 ;  /* 0x0000000403087825 */ /* 0x001fcc00078e0008 */
[----:B------:R-:W1:Y:S01]  /*01c0*/  LDG.E R8, desc[UR16][R8.64] ;  /* 0x0000001008087981 */ /* 0x000e62000c1e1900 */
[----:B------:R-:W-:Y:S01]  /*01d0*/  IADD3 R7, PT, PT, R5, 0x100, RZ ;  /* 0x0000010005077810 */ /* 0x000fe20007ffe0ff */
[----:B-1----:R-:W-:-:S04]  /*01e0*/  FADD R4, R8, -UR4 ;  /* 0x8000000408047e21 */ /* 0x002fc80008000000 */
[----:B------:R-:W-:-:S07]  /*01f0*/  FMUL R4, R4, R4 ;  /* 0x0000000404047220 */ /* 0x000fce0000400000 */
.L_x_302:
[----:B------:R-:W-:Y:S05]  /*0200*/  BSYNC.RECONVERGENT B1 ;  /* 0x0000000000017941 */ /* 0x000fea0003800200 */
.L_x_301:
        /* <DEDUP_REMOVED lines=11> */
[----:B------:R-:W0:Y:S01]  /*02c0*/  LDCU.64 UR8, c[0x0][0x380] ;  /* 0x00007000ff0877ac */ /* 0x000e220008000a00 */
[----:B------:R-:W-:Y:S01]  /*02d0*/  IMAD.WIDE.U32 R2, R7, 0x4, RZ ;  /* 0x0000000407027825 */ /* 0x000fe200078e00ff */
[----:B------:R-:W-:Y:S01]  /*02e0*/  LOP3.LUT R10, R6, 0x1fffff0, RZ, 0xc0, !PT ;  /* 0x01fffff0060a7812 */ /* 0x000fe200078ec0ff */
[----:B------:R-:W-:-:S03]  /*02f0*/  UIMAD.WIDE.U32 UR4, UR15, 0x4000, URZ ;  /* 0x000040000f0478a5 */ /* 0x000fc6000f8e00ff */
[----:B------:R-:W-:-:S03]  /*0300*/  IADD3 R10, PT, PT, -R10, RZ, RZ ;  /* 0x000000ff0a0a7210 */ /* 0x000fc60007ffe1ff */
[----:B------:R-:W-:Y:S02]  /*0310*/  LOP3.LUT R2, R2, UR4, RZ, 0xfc, !PT ;  /* 0x0000000402027c12 */ /* 0x000fe4000f8efcff */
[----:B------:R-:W-:Y:S02]  /*0320*/  LOP3.LUT R3, R3, UR5, RZ, 0xfc, !PT ;  /* 0x0000000503037c12 */ /* 0x000fe4000f8efcff */
[----:B0-----:R-:W-:-:S04]  /*0330*/  IADD3 R2, P1, PT, R2, UR8, RZ ;  /* 0x0000000802027c10 */ /* 0x001fc8000ff3e0ff */
[----:B------:R-:W-:-:S04]  /*0340*/  IADD3 R2, P2, PT, R2, 0x2000, RZ ;  /* 0x0000200002027810 */ /* 0x000fc80007f5e0ff */
[----:B------:R-:W-:-:S09]  /*0350*/  IADD3.X R3, PT, PT, RZ, UR9, R3, P2, P1 ;  /* 0x00000009ff037c10 */ /* 0x000fd200097e2403 */
.L_x_307:
        /* <DEDUP_REMOVED lines=16> */
[----:B------:R-:W-:-:S02]  /*0460*/  IADD3 R10, PT, PT, R10, 0x10, RZ ;  /* 0x000000100a0a7810 */ /* 0x000fc40007ffe0ff */
[----:B------:R-:W-:Y:S02]  /*0470*/  IADD3 R7, PT, PT, R7, 0x1000, RZ ;  /* 0x0000100007077810 */ /* 0x000fe40007ffe0ff */
[----:B------:R-:W-:Y:S02]  /*0480*/  ISETP.NE.AND P1, PT, R10, RZ, PT ;  /* 0x000000ff0a00720c */ /* 0x000fe40003f25270 */
[----:B0-----:R-:W-:-:S04]  /*0490*/  IADD3 R2, P2, PT, R2, 0x4000, RZ ;  /* 0x0000400002027810 */ /* 0x001fc80007f5e0ff */
[----:B------:R-:W-:Y:S01]  /*04a0*/  IADD3.X R3, PT, PT, RZ, R3, RZ, P2, !PT ;  /* 0x00000003ff037210 */ /* 0x000fe200017fe4ff */
[----:B--2---:R-:W-:-:S04]  /*04b0*/  FADD R23, R22, -UR7 ;  /* 0x8000000716177e21 */ /* 0x004fc80008000000 */
[----:B------:R-:W-:Y:S01]  /*04c0*/  FFMA R4, R23, R23, R4 ;  /* 0x0000001717047223 */ /* 0x000fe20000000004 */
[----:B---3--:R-:W-:Y:S01]  /*04d0*/  FADD R25, R25, -UR7 ;  /* 0x8000000719197e21 */ /* 0x008fe20008000000 */
[----:B----4-:R-:W-:-:S03]  /*04e0*/  FADD R23, R26, -UR7 ;  /* 0x800000071a177e21 */ /* 0x010fc60008000000 */
[----:B------:R-:W-:Y:S01]  /*04f0*/  FFMA R4, R25, R25, R4 ;  /* 0x0000001919047223 */ /* 0x000fe20000000004 */
[----:B-----5:R-:W-:-:S03]  /*0500*/  FADD R21, R21, -UR7 ;  /* 0x8000000715157e21 */ /* 0x020fc60008000000 */
[----:B------:R-:W-:-:S04]  /*0510*/  FFMA R4, R23, R23, R4 ;  /* 0x0000001717047223 */ /* 0x000fc80000000004 */
[----:B------:R-:W-:Y:S01]  /*0520*/  FFMA R4, R21, R21, R4 ;  /* 0x0000001515047223 */ /* 0x000fe20000000004 */
[----:B------:R-:W-:Y:S01]  /*0530*/  FADD R21, R20, -UR7 ;  /* 0x8000000714157e21 */ /* 0x000fe20008000000 */
[----:B------:R-:W-:-:S03]  /*0540*/  FADD R19, R19, -UR7 ;  /* 0x8000000713137e21 */ /* 0x000fc60008000000 */
        /* <DEDUP_REMOVED lines=12> */
[----:B------:R-:W-:Y:S01]  /*0610*/  FFMA R4, R15, R15, R4 ;  /* 0x0000000f0f047223 */ /* 0x000fe20000000004 */
[----:B------:R-:W-:-:S03]  /*0620*/  FADD R11, R11, -UR7 ;  /* 0x800000070b0b7e21 */ /* 0x000fc60008000000 */
[----:B------:R-:W-:Y:S01]  /*0630*/  FFMA R4, R13, R13, R4 ;  /* 0x0000000d0d047223 */ /* 0x000fe20000000004 */
[----:B------:R-:W-:Y:S01]  /*0640*/  FADD R13, R12, -UR7 ;  /* 0x800000070c0d7e21 */ /* 0x000fe20008000000 */
[----:B------:R-:W-:-:S03]  /*0650*/  FADD R9, R9, -UR7 ;  /* 0x8000000709097e21 */ /* 0x000fc60008000000 */
[----:B------:R-:W-:-:S04]  /*0660*/  FFMA R4, R13, R13, R4 ;  /* 0x0000000d0d047223 */ /* 0x000fc80000000004 */
[----:B------:R-:W-:-:S04]  /*0670*/  FFMA R4, R11, R11, R4 ;  /* 0x0000000b0b047223 */ /* 0x000fc80000000004 */
[----:B------:R-:W-:Y:S01]  /*0680*/  FFMA R4, R9, R9, R4 ;  /* 0x0000000909047223 */ /* 0x000fe20000000004 */
[----:B------:R-:W-:-:S04]  /*0690*/  FADD R9, R8, -UR7 ;  /* 0x8000000708097e21 */ /* 0x000fc80008000000 */
[----:B------:R-:W-:Y:S01]  /*06a0*/  FFMA R4, R9, R9, R4 ;  /* 0x0000000909047223 */ /* 0x000fe20000000004 */
[----:B------:R-:W-:Y:S06]  /*06b0*/  @P1 BRA `(.L_x_307) ;  /* 0xfffffffc00281947 */ /* 0x000fec000383ffff */
.L_x_306:
[----:B------:R-:W-:Y:S05]  /*06c0*/  BSYNC.RECONVERGENT B2 ;  /* 0x0000000000027941 */ /* 0x000fea0003800200 */
.L_x_305:
[----:B------:R-:W-:Y:S05]  /*06d0*/  @!P0 BRA `(.L_x_304) ;  /* 0x0000000400348947 */ /* 0x000fea0003800000 */
[----:B------:R-:W-:Y:S01]  /*06e0*/  ISETP.GE.U32.AND P0, PT, R24, 0x8, PT ;  /* 0x000000081800780c */ /* 0x000fe20003f06070 */
[----:B------:R-:W-:Y:S01]  /*06f0*/  BSSY.RECONVERGENT B2, `(.L_x_308) ;  /* 0x0000023000027945 */ /* 0x000fe20003800200 */
[----:B------:R-:W-:-:S04]  /*0700*/  LOP3.LUT R16, R6, 0x7, RZ, 0xc0, !PT ;  /* 0x0000000706107812 */ /* 0x000fc800078ec0ff */
[----:B------:R-:W-:-:S07]  /*0710*/  ISETP.NE.AND P1, PT, R16, RZ, PT ;  /* 0x000000ff1000720c */ /* 0x000fce0003f25270 */
[----:B------:R-:W-:Y:S06]  /*0720*/  @!P0 BRA `(.L_x_309) ;  /* 0x00000000007c8947 */ /* 0x000fec0003800000 */
[----:B------:R-:W0:Y:S01]  /*0730*/  LDCU.64 UR4, c[0x0][0x380] ;  /* 0x00007000ff0477ac */ /* 0x000e220008000a00 */
[----:B------:R-:W-:-:S04]  /*0740*/  IADD3 R3, P0, PT, R7, UR6, RZ ;  /* 0x0000000607037c10 */ /* 0x000fc8000ff1e0ff */
[----:B------:R-:W-:Y:S02]  /*0750*/  LEA.HI.X.SX32 R8, R7, RZ, 0x1, P0 ;  /* 0x000000ff07087211 */ /* 0x000fe400000f0eff */
[C---:B0-----:R-:W-:Y:S01]  /*0760*/  LEA R2, P0, R3.reuse, UR4, 0x2 ;  /* 0x0000000403027c11 */ /* 0x041fe2000f8010ff */
[----:B------:R-:W0:Y:S03]  /*0770*/  LDCU UR4, c[0x0][0x3e4] ;  /* 0x00007c80ff0477ac */ /* 0x000e260008000800 */
[----:B------:R-:W-:-:S05]  /*0780*/  LEA.HI.X R3, R3, UR5, R8, 0x2, P0 ;  /* 0x0000000503037c11 */ /* 0x000fca00080f1408 */
[----:B------:R-:W0:Y:S04]  /*0790*/  LDG.E R8, desc[UR16][R2.64] ;  /* 0x0000001002087981 */ /* 0x000e28000c1e1900 */
[----:B------:R-:W2:Y:S04]  /*07a0*/  LDG.E R10, desc[UR16][R2.64+0x400] ;  /* 0x00040010020a7981 */ /* 0x000ea8000c1e1900 */
[----:B------:R-:W3:Y:S04]  /*07b0*/  LDG.E R11, desc[UR16][R2.64+0x800] ;  /* 0x00080010020b7981 */ /* 0x000ee8000c1e1900 */
[----:B------:R-:W4:Y:S04]  /*07c0*/  LDG.E R12, desc[UR16][R2.64+0xc00] ;  /* 0x000c0010020c7981 */ /* 0x000f28000c1e1900 */
[----:B------:R-:W5:Y:S04]  /*07d0*/  LDG.E R13, desc[UR16][R2.64+0x1000] ;  /* 0x00100010020d7981 */ /* 0x000f68000c1e1900 */
[----:B------:R-:W5:Y:S04]  /*07e0*/  LDG.E R14, desc[UR16][R2.64+0x1400] ;  /* 0x00140010020e7981 */ /* 0x000f68000c1e1900 */
[----:B------:R-:W5:Y:S04]  /*07f0*/  LDG.E R15, desc[UR16][R2.64+0x1800] ;  /* 0x00180010020f7981 */ /* 0x000f68000c1e1900 */
[----:B------:R1:W5:Y:S01]  /*0800*/  LDG.E R17, desc[UR16][R2.64+0x1c00] ;  /* 0x001c001002117981 */ /* 0x000362000c1e1900 */
[----:B------:R-:W-:Y:S01]  /*0810*/  IADD3 R7, PT, PT, R7, 0x800, RZ ;  /* 0x0000080007077810 */ /* 0x000fe20007ffe0ff */
[----:B0-----:R-:W-:-:S04]  /*0820*/  FADD R9, R8, -UR4 ;  /* 0x8000000408097e21 */ /* 0x001fc80008000000 */
[----:B------:R-:W-:Y:S01]  /*0830*/  FFMA R4, R9, R9, R4 ;  /* 0x0000000909047223 */ /* 0x000fe20000000004 */
[----:B--2---:R-:W-:Y:S01]  /*0840*/  FADD R9, R10, -UR4 ;  /* 0x800000040a097e21 */ /* 0x004fe20008000000 */
[----:B---3--:R-:W-:-:S03]  /*0850*/  FADD R11, R11, -UR4 ;  /* 0x800000040b0b7e21 */ /* 0x008fc60008000000 */
[----:B------:R-:W-:Y:S01]  /*0860*/  FFMA R4, R9, R9, R4 ;  /* 0x0000000909047223 */ /* 0x000fe20000000004 */
[----:B----4-:R-:W-:-:S03]  /*0870*/  FADD R9, R12, -UR4 ;  /* 0x800000040c097e21 */ /* 0x010fc60008000000 */
[----:B------:R-:W-:Y:S01]  /*0880*/  FFMA R4, R11, R11, R4 ;  /* 0x0000000b0b047223 */ /* 0x000fe20000000004 */
[----:B-----5:R-:W-:-:S03]  /*0890*/  FADD R13, R13, -UR4 ;  /* 0x800000040d0d7e21 */ /* 0x020fc60008000000 */
[----:B------:R-:W-:Y:S01]  /*08a0*/  FFMA R4, R9, R9, R4 ;  /* 0x0000000909047223 */ /* 0x000fe20000000004 */
[----:B-1----:R-:W-:-:S03]  /*08b0*/  FADD R3, R14, -UR4 ;  /* 0x800000040e037e21 */ /* 0x002fc60008000000 */
[----:B------:R-:W-:Y:S01]  /*08c0*/  FFMA R4, R13, R13, R4 ;  /* 0x0000000d0d047223 */ /* 0x000fe20000000004 */
[----:B------:R-:W-:-:S03]  /*08d0*/  FADD R15, R15, -UR4 ;  /* 0x800000040f0f7e21 */ /* 0x000fc60008000000 */
[----:B------:R-:W-:Y:S01]  /*08e0*/  FFMA R4, R3, R3, R4 ;  /* 0x0000000303047223 */ /* 0x000fe20000000004 */
[----:B------:R-:W-:-:S03]  /*08f0*/  FADD R17, R17, -UR4 ;  /* 0x8000000411117e21 */ /* 0x000fc60008000000 */
[----:B------:R-:W-:-:S04]  /*0900*/  FFMA R4, R15, R15, R4 ;  /* 0x0000000f0f047223 */ /* 0x000fc80000000004 */
[----:B------:R-:W-:-:S07]  /*0910*/  FFMA R4, R17, R17, R4 ;  /* 0x0000001111047223 */ /* 0x000fce0000000004 */
.L_x_309:
[----:B------:R-:W-:Y:S05]  /*0920*/  BSYNC.RECONVERGENT B2 ;  /* 0x0000000000027941 */ /* 0x000fea0003800200 */
.L_x_308:
        /* <DEDUP_REMOVED lines=15> */
[----:B------:R-:W4:Y:S01]  /*0a20*/  LDG.E R12, desc[UR16][R2.64+0xc00] ;  /* 0x000c0010020c7981 */ /* 0x000f22000c1e1900 */
[----:B------:R-:W-:Y:S01]  /*0a30*/  IADD3 R7, PT, PT, R7, 0x400, RZ ;  /* 0x0000040007077810 */ /* 0x000fe20007ffe0ff */
[----:B0-----:R-:W-:-:S04]  /*0a40*/  FADD R9, R8, -UR4 ;  /* 0x8000000408097e21 */ /* 0x001fc80008000000 */
[----:B------:R-:W-:Y:S01]  /*0a50*/  FFMA R4, R9, R9, R4 ;  /* 0x0000000909047223 */ /* 0x000fe20000000004 */
[----:B--2---:R-:W-:Y:S01]  /*0a60*/  FADD R9, R10, -UR4 ;  /* 0x800000040a097e21 */ /* 0x004fe20008000000 */
[----:B---3--:R-:W-:-:S03]  /*0a70*/  FADD R11, R11, -UR4 ;  /* 0x800000040b0b7e21 */ /* 0x008fc60008000000 */
[----:B------:R-:W-:Y:S01]  /*0a80*/  FFMA R4, R9, R9, R4 ;  /* 0x0000000909047223 */ /* 0x000fe20000000004 */
[----:B----4-:R-:W-:-:S03]  /*0a90*/  FADD R9, R12, -UR4 ;  /* 0x800000040c097e21 */ /* 0x010fc60008000000 */
[----:B------:R-:W-:-:S04]  /*0aa0*/  FFMA R4, R11, R11, R4 ;  /* 0x0000000b0b047223 */ /* 0x000fc80000000004 */
[----:B------:R-:W-:-:S07]  /*0ab0*/  FFMA R4, R9, R9, R4 ;  /* 0x0000000909047223 */ /* 0x000fce0000000004 */
.L_x_311:
[----:B------:R-:W-:Y:S05]  /*0ac0*/  BSYNC.RECONVERGENT B2 ;  /* 0x0000000000027941 */ /* 0x000fea0003800200 */
.L_x_310:
[----:B------:R-:W-:Y:S05]  /*0ad0*/  @!P1 BRA `(.L_x_304) ;  /* 0x0000000000349947 */ /* 0x000fea0003800000 */
[----:B------:R-:W0:Y:S01]  /*0ae0*/  LDC.64 R2, c[0x0][0x380] ;  /* 0x0000e000ff027b82 */ /* 0x000e220000000a00 */
[----:B------:R-:W-:Y:S02]  /*0af0*/  MOV R9, UR15 ;  /* 0x0000000f00097c02 */ /* 0x000fe40008000f00 */
[----:B------:R-:W-:-:S03]  /*0b00*/  IADD3 R6, PT, PT, -R6, RZ, RZ ;  /* 0x000000ff06067210 */ /* 0x000fc60007ffe1ff */
[----:B0-----:R-:W-:-:S07]  /*0b10*/  IMAD.WIDE.U32 R2, R9, 0x4000, R2 ;  /* 0x0000400009027825 */ /* 0x001fce00078e0002 */
.L_x_312:
[C---:B------:R-:W-:Y:S01]  /*0b20*/  IMAD.WIDE R8, R7.reuse, 0x4, R2 ;  /* 0x0000000407087825 */ /* 0x040fe200078e0202 */
[----:B------:R-:W0:Y:S05]  /*0b30*/  LDCU UR4, c[0x0][0x3e4] ;  /* 0x00007c80ff0477ac */ /* 0x000e2a0008000800 */
[----:B------:R-:W0:Y:S01]  /*0b40*/  LDG.E R8, desc[UR16][R8.64] ;  /* 0x0000001008087981 */ /* 0x000e22000c1e1900 */
[----:B------:R-:W-:Y:S02]  /*0b50*/  IADD3 R6, PT, PT, R6, 0x1, RZ ;  /* 0x0000000106067810 */ /* 0x000fe40007ffe0ff */
[----:B------:R-:W-:Y:S02]  /*0b60*/  IADD3 R7, PT, PT, R7, 0x100, RZ ;  /* 0x0000010007077810 */ /* 0x000fe40007ffe0ff */
[----:B------:R-:W-:Y:S01]  /*0b70*/  ISETP.NE.AND P0, PT, R6, RZ, PT ;  /* 0x000000ff0600720c */ /* 0x000fe20003f05270 */
[----:B0-----:R-:W-:-:S04]  /*0b80*/  FADD R11, R8, -UR4 ;  /* 0x80000004080b7e21 */ /* 0x001fc80008000000 */
[----:B------:R-:W-:-:S08]  /*0b90*/  FFMA R4, R11, R11, R4 ;  /* 0x0000000b0b047223 */ /* 0x000fd00000000004 */
[----:B------:R-:W-:Y:S05]  /*0ba0*/  @P0 BRA `(.L_x_312) ;  /* 0xfffffffc00dc0947 */ /* 0x000fea000383ffff */
.L_x_304:
[----:B------:R-:W-:Y:S05]  /*0bb0*/  BSYNC.RECONVERGENT B1 ;  /* 0x0000000000017941 */ /* 0x000fea0003800200 */
.L_x_303:
[----:B------:R-:W-:Y:S02]  /*0bc0*/  ISETP.GE.AND P0, PT, R0, 0x100, PT ;  /* 0x000001000000780c */ /* 0x000fe40003f06270 */
[----:B------:R-:W-:-:S11]  /*0bd0*/  MOV R11, R4 ;  /* 0x00000004000b7202 */ /* 0x000fd60000000f00 */
[----:B------:R-:W-:Y:S05]  /*0be0*/  @!P0 BRA `(.L_x_313) ;  /* 0x0000000000ac8947 */ /* 0x000fea0003800000 */
[----:B------:R-:W0:Y:S01]  /*0bf0*/  S2R R6, SR_LANEID ;  /* 0x0000000000067919 */ /* 0x000e220000000000 */
[----:B------:R-:W1:Y:S02]  /*0c00*/  SHFL.DOWN PT, R0, R11, 0x1, 0x1f ;  /* 0x08201f000b007f89 */ /* 0x000e6400000e0000 */
        /* <DEDUP_REMOVED lines=30> */
[----:B------:R-:W0:Y:S04]  /*0df0*/  LDS R0, [UR4+0xc] ;  /* 0x00000c04ff007984 */ /* 0x000e280008000800 */
[----:B------:R-:W1:Y:S04]  /*0e00*/  LDS.128 R4, [UR4+0x10] ;  /* 0x00001004ff047984 */ /* 0x000e680008000c00 */
[----:B--2---:R-:W2:Y:S01]  /*0e10*/  LDS.64 R2, [UR4+0x20] ;  /* 0x00002004ff027984 */ /* 0x004ea20008000a00 */
        /* <DEDUP_REMOVED lines=8> */
.L_x_313:
[----:B------:R-:W0:Y:S01]  /*0ea0*/  S2R R6, SR_LANEID ;  /* 0x0000000000067919 */ /* 0x000e220000000000 */
[----:B------:R-:W-:-:S04]  /*0eb0*/  LOP3.LUT R2, R5, 0x3e0, RZ, 0xc0, !PT ;  /* 0x000003e005027812 */ /* 0x000fc800078ec0ff */
[----:B------:R-:W-:Y:S02]  /*0ec0*/  IADD3 R3, PT, PT, R2, 0x20, RZ ;  /* 0x0000002002037810 */ /* 0x000fe40007ffe0ff */
[----:B------:R-:W-:Y:S02]  /*0ed0*/  LOP3.LUT R7, RZ, R2, RZ, 0x33, !PT ;  /* 0x00000002ff077212 */ /* 0x000fe400078e33ff */
[----:B------:R-:W-:Y:S02]  /*0ee0*/  ISETP.GT.AND P0, PT, R3, R0, PT ;  /* 0x000000000300720c */ /* 0x000fe40003f04270 */
[----:B------:R-:W-:-:S04]  /*0ef0*/  IADD3 R7, PT, PT, R0, R7, RZ ;  /* 0x0000000700077210 */ /* 0x000fc80007ffe0ff */
[----:B------:R-:W-:-:S05]  /*0f00*/  SEL R7, R7, 0x1f, P0 ;  /* 0x0000001f07077807 */ /* 0x000fca0000000000 */
[----:B------:R-:W1:Y:S01]  /*0f10*/  SHFL.DOWN PT, R2, R11, 0x1, R7 ;  /* 0x082000000b027989 */ /* 0x000e6200000e0007 */
        /* <DEDUP_REMOVED lines=37> */
[----:B------:R-:W0:Y:S04]  /*1170*/  LDS R2, [UR4+0xc] ;  /* 0x00000c04ff027984 */ /* 0x000e280008000800 */
[----:B-1----:R-:W1:Y:S04]  /*1180*/  LDS.128 R4, [UR4+0x10] ;  /* 0x00001004ff047984 */ /* 0x002e680008000c00 */
        /* <DEDUP_REMOVED lines=12> */
.L_x_300:
[----:B------:R-:W0:Y:S01]  /*1250*/  S2R R0, SR_TID.X ;  /* 0x0000000000007919 */ /* 0x000e220000002100 */
[----:B------:R-:W1:Y:S01]  /*1260*/  LDC.64 R4, c[0x0][0x380] ;  /* 0x0000e000ff047b82 */ /* 0x000e620000000a00 */
[----:B------:R-:W2:Y:S01]  /*1270*/  LDCU UR11, c[0x0][0x3e4] ;  /* 0x00007c80ff0b77ac */ /* 0x000ea20008000800 */
[----:B0-----:R-:W-:-:S05]  /*1280*/  IADD3 R7, PT, PT, R0, UR6, RZ ;  /* 0x0000000600077c10 */ /* 0x001fca000fffe0ff */
[----:B-1----:R-:W-:-:S05]  /*1290*/  IMAD.WIDE.U32 R4, R7, 0x4, R4 ;  /* 0x0000000407047825 */ /* 0x002fca00078e0004 */
        /* <DEDUP_REMOVED lines=16> */
[----:B------:R-:W-:-:S04]  /*13a0*/  ISETP.GE.U32.AND P0, PT, R23, UR5, PT ;  /* 0x0000000517007c0c */ /* 0x000fc8000bf06070 */
[----:B------:R-:W-:Y:S01]  /*13b0*/  ISETP.GE.U32.AND.EX P0, PT, R19, UR4, PT, P0 ;  /* 0x0000000413007c0c */ /* 0x000fe2000bf06100 */
[----:B--2---:R-:W-:Y:S01]  /*13c0*/  FADD R16, R16, -UR11 ;  /* 0x8000000b10107e21 */ /* 0x004fe20008000000 */
[----:B---3--:R-:W-:-:S03]  /*13d0*/  FADD R18, R18, -UR11 ;  /* 0x8000000b12127e21 */ /* 0x008fc60008000000 */
[----:B0-----:R-:W-:Y:S01]  /*13e0*/  FMUL R5, R16, R16 ;  /* 0x0000001010057220 */ /* 0x001fe20000400000 */
[----:B----4-:R-:W-:Y:S01]  /*13f0*/  FADD R21, R21, -UR11 ;  /* 0x8000000b15157e21 */ /* 0x010fe20008000000 */
[----:B-----5:R-:W-:Y:S01]  /*1400*/  FADD R22, R22, -UR11 ;  /* 0x8000000b16167e21 */ /* 0x020fe20008000000 */
[----:B------:R-:W-:Y:S01]  /*1410*/  FADD R6, R6, -UR11 ;  /* 0x8000000b06067e21 */ /* 0x000fe20008000000 */
[----:B------:R-:W-:Y:S01]  /*1420*/  FADD R8, R8, -UR11 ;  /* 0x8000000b08087e21 */ /* 0x000fe20008000000 */
[----:B------:R-:W-:Y:S01]  /*1430*/  FADD R10, R10, -UR11 ;  /* 0x8000000b0a0a7e21 */ /* 0x000fe20008000000 */
[----:B------:R-:W-:Y:S01]  /*1440*/  FADD R13, R13, -UR11 ;  /* 0x8000000b0d0d7e21 */ /* 0x000fe20008000000 */
[----:B------:R-:W-:Y:S01]  /*1450*/  FMUL R18, R18, R18 ;  /* 0x0000001212127220 */ /* 0x000fe20000400000 */
[----:B------:R-:W-:Y:S01]  /*1460*/  FMUL R21, R21, R21 ;  /* 0x0000001515157220 */ /* 0x000fe20000400000 */
[----:B------:R-:W-:Y:S01]  /*1470*/  FMUL R22, R22, R22 ;  /* 0x0000001616167220 */ /* 0x000fe20000400000 */
[----:B------:R-:W-:Y:S01]  /*1480*/  FADD R14, R14, -UR11 ;  /* 0x8000000b0e0e7e21 */ /* 0x000fe20008000000 */
[----:B------:R-:W-:Y:S01]  /*1490*/  FMUL R6, R6, R6 ;  /* 0x0000000606067220 */ /* 0x000fe20000400000 */
[----:B------:R-:W-:Y:S01]  /*14a0*/  FMUL R8, R8, R8 ;  /* 0x0000000808087220 */ /* 0x000fe20000400000 */
[----:B------:R-:W-:Y:S01]  /*14b0*/  FMUL R10, R10, R10 ;  /* 0x0000000a0a0a7220 */ /* 0x000fe20000400000 */
[----:B------:R-:W-:Y:S01]  /*14c0*/  FADD R17, R17, -UR11 ;  /* 0x8000000b11117e21 */ /* 0x000fe20008000000 */
[----:B------:R-:W-:Y:S01]  /*14d0*/  FMUL R13, R13, R13 ;  /* 0x0000000d0d0d7220 */ /* 0x000fe20000400000 */
[----:B------:R-:W-:Y:S01]  /*14e0*/  FADD R20, R20, -UR11 ;  /* 0x8000000b14147e21 */ /* 0x000fe20008000000 */
[----:B------:R-:W-:Y:S01]  /*14f0*/  FFMA R14, R14, R14, R5 ;  /* 0x0000000e0e0e7223 */ /* 0x000fe20000000005 */
[----:B------:R-:W-:Y:S01]  /*1500*/  FADD R15, R15, -UR11 ;  /* 0x8000000b0f0f7e21 */ /* 0x000fe20008000000 */
[----:B------:R-:W-:Y:S01]  /*1510*/  FADD R7, R7, -UR11 ;  /* 0x8000000b07077e21 */ /* 0x000fe20008000000 */
[----:B------:R-:W-:Y:S01]  /*1520*/  FADD R9, R9, -UR11 ;  /* 0x8000000b09097e21 */ /* 0x000fe20008000000 */
[----:B------:R-:W-:Y:S01]  /*1530*/  FADD R11, R11, -UR11 ;  /* 0x8000000b0b0b7e21 */ /* 0x000fe20008000000 */
[----:B------:R-:W-:Y:S01]  /*1540*/  FADD R12, R12, -UR11 ;  /* 0x8000000b0c0c7e21 */ /* 0x000fe20008000000 */
[----:B------:R-:W-:Y:S01]  /*1550*/  FFMA R5, R17, R17, R18 ;  /* 0x0000001111057223 */ /* 0x000fe20000000012 */
[----:B------:R-:W-:Y:S01]  /*1560*/  FFMA R4, R20, R20, R21 ;  /* 0x0000001414047223 */ /* 0x000fe20000000015 */
[----:B------:R-:W-:Y:S01]  /*1570*/  FFMA R15, R15, R15, R22 ;  /* 0x0000000f0f0f7223 */ /* 0x000fe20000000016 */
[----:B------:R-:W-:Y:S01]  /*1580*/  FFMA R6, R7, R7, R6 ;  /* 0x0000000707067223 */ /* 0x000fe20000000006 */
[----:B------:R-:W-:Y:S01]  /*1590*/  FFMA R9, R9, R9, R8 ;  /* 0x0000000909097223 */ /* 0x000fe20000000008 */
[----:B------:R-:W-:Y:S01]  /*15a0*/  FFMA R10, R11, R11, R10 ;  /* 0x0000000b0b0a7223 */ /* 0x000fe2000000000a */
[----:B------:R-:W-:Y:S01]  /*15b0*/  FFMA R13, R12, R12, R13 ;  /* 0x0000000c0c0d7223 */ /* 0x000fe2000000000d */
[----:B------:R-:W-:Y:S01]  /*15c0*/  FADD R5, R14, R5 ;  /* 0x000000050e057221 */ /* 0x000fe20000000000 */
[----:B------:R-:W-:Y:S01]  /*15d0*/  FADD R4, R4, R15 ;  /* 0x0000000f04047221 */ /* 0x000fe20000000000 */
[----:B------:R-:W-:Y:S01]  /*15e0*/  FADD R6, R6, R9 ;  /* 0x0000000906067221 */ /* 0x000fe20000000000 */
[----:B------:R-:W-:-:S02]  /*15f0*/  FADD R13, R10, R13 ;  /* 0x0000000d0a0d7221 */ /* 0x000fc40000000000 */
[----:B------:R-:W-:Y:S02]  /*1600*/  FADD R4, R5, R4 ;  /* 0x0000000405047221 */ /* 0x000fe40000000000 */
        /* <DEDUP_REMOVED lines=13> */
[----:B------:R-:W-:-:S02]  /*16e0*/  IADD3 R5, PT, PT, R2, -UR5, R5 ;  /* 0x8000000502057c10 */ /* 0x000fc4000fffe005 */
[----:B------:R-:W-:Y:S01]  /*16f0*/  MOV R8, UR9 ;  /* 0x0000000900087c02 */ /* 0x000fe20008000f00 */
[----:B------:R-:W-:Y:S01]  /*1700*/  UMOV UR7, UR9 ;  /* 0x0000000900077c82 */ /* 0x000fe20008000000 */
[----:B------:R-:W-:Y:S02]  /*1710*/  IADD3.X R6, PT, PT, RZ, UR9, RZ, P1, !PT ;  /* 0x00000009ff067c10 */ /* 0x000fe40008ffe4ff */
[----:B------:R-:W-:Y:S02]  /*1720*/  ISETP.GT.U32.AND.EX P0, PT, R8, R7, PT, P0 ;  /* 0x000000070800720c */ /* 0x000fe40003f04100 */
[----:B0-----:R-:W-:-:S04]  /*1730*/  LEA R4, P2, R9, UR12, 0x2 ;  /* 0x0000000c09047c11 */ /* 0x001fc8000f8410ff */
[----:B------:R-:W-:Y:S02]  /*1740*/  IADD3 R0, P1, PT, R4, 0x2000, RZ ;  /* 0x0000200004007810 */ /* 0x000fe40007f3e0ff */
[----:B------:R-:W-:Y:S02]  /*1750*/  LEA.HI.X R9, R9, UR13, R6, 0x2, P2 ;  /* 0x0000000d09097c11 */ /* 0x000fe400090f1406 */
[----:B------:R-:W-:Y:S02]  /*1760*/  IADD3 R6, PT, PT, R5, -UR6, RZ ;  /* 0x8000000605067c10 */ /* 0x000fe4000fffe0ff */
[----:B------:R-:W-:Y:S01]  /*1770*/  IADD3.X R9, PT, PT, RZ, R9, RZ, P1, !PT ;  /* 0x00000009ff097210 */ /* 0x000fe20000ffe4ff */
[----:B------:R-:W-:Y:S06]  /*1780*/  @P0 BRA `(.L_x_316) ;  /* 0x0000000400580947 */ /* 0x000fec0003800000 */
[----:B------:R-:W0:Y:S01]  /*1790*/  LDC.64 R2, c[0x0][0x3b8] ;  /* 0x0000ee00ff027b82 */ /* 0x000e220000000a00 */
[----:B------:R-:W1:Y:S01]  /*17a0*/  LDCU UR11, c[0x0][0x3e4] ;  /* 0x00007c80ff0b77ac */ /* 0x000e620008000800 */
[----:B------:R-:W2:Y:S01]  /*17b0*/  LDCU.64 UR12, c[0x0][0x380] ;  /* 0x00007000ff0c77ac */ /* 0x000ea20008000a00 */
[----:B------:R-:W-:Y:S01]  /*17c0*/  NOP ;  /* 0x0000000000007918 */ /* 0x000fe20000000000 */
.L_x_317:
[----:B------:R-:W3:Y:S02]  /*17d0*/  S2R R5, SR_TID.X ;  /* 0x0000000000057919 */ /* 0x000ee40000002100 */
[----:B---3--:R-:W-:-:S04]  /*17e0*/  IADD3 R5, P0, PT, R5, UR8, RZ ;  /* 0x0000000805057c10 */ /* 0x008fc8000ff1e0ff */
[----:B------:R-:W-:Y:S02]  /*17f0*/  IADD3.X R8, PT, PT, RZ, UR9, RZ, P0, !PT ;  /* 0x00000009ff087c10 */ /* 0x000fe400087fe4ff */
[----:B--2---:R-:W-:-:S04]  /*1800*/  LEA R4, P0, R5, UR12, 0x2 ;  /* 0x0000000c05047c11 */ /* 0x004fc8000f8010ff */
[----:B------:R-:W-:-:S05]  /*1810*/  LEA.HI.X R5, R5, UR13, R8, 0x2, P0 ;  /* 0x0000000d05057c11 */ /* 0x000fca00080f1408 */
[----:B------:R-:W1:Y:S04]  /*1820*/  LDG.E R25, desc[UR16][R4.64] ;  /* 0x0000001004197981 */ /* 0x000e68000c1e1900 */
        /* <DEDUP_REMOVED lines=18> */
[----:B-1----:R-:W-:-:S04]  /*1950*/  FADD R25, R25, -UR11 ;  /* 0x8000000b19197e21 */ /* 0x002fc80008000000 */
[----:B------:R-:W-:Y:S01]  /*1960*/  FFMA R18, R25, R25, R18 ;  /* 0x0000001919127223 */ /* 0x000fe20000000012 */
[----:B--2---:R-:W-:Y:S01]  /*1970*/  FADD R25, R26, -UR11 ;  /* 0x8000000b1a197e21 */ /* 0x004fe20008000000 */
[----:B---3--:R-:W-:-:S03]  /*1980*/  FADD R23, R23, -UR11 ;  /* 0x8000000b17177e21 */ /* 0x008fc60008000000 */
[----:B0-----:R-:W-:Y:S01]  /*1990*/  FMUL R4, R25, R25 ;  /* 0x0000001919047220 */ /* 0x001fe20000400000 */
[----:B----4-:R-:W-:-:S03]  /*19a0*/  FADD R19, R19, -UR11 ;  /* 0x8000000b13137e21 */ /* 0x010fc60008000000 */
[----:B------:R-:W-:Y:S01]  /*19b0*/  FFMA R23, R23, R23, R4 ;  /* 0x0000001717177223 */ /* 0x000fe20000000004 */
[----:B------:R-:W-:Y:S01]  /*19c0*/  IADD3 R26, P1, PT, R2, -UR8, RZ ;  /* 0x80000008021a7c10 */ /* 0x000fe2000ff3e0ff */
[----:B-----5:R-:W-:Y:S01]  /*19d0*/  FADD R21, R21, -UR11 ;  /* 0x8000000b15157e21 */ /* 0x020fe20008000000 */
[----:B------:R-:W-:Y:S01]  /*19e0*/  FMUL R5, R19, R19 ;  /* 0x0000001313057220 */ /* 0x000fe20000400000 */
        /* <DEDUP_REMOVED lines=10> */
[----:B------:R-:W-:Y:S01]  /*1a90*/  FADD R20, R20, -UR11 ;  /* 0x8000000b14147e21 */ /* 0x000fe20008000000 */
[----:B------:R-:W-:Y:S01]  /*1aa0*/  ISETP.GE.U32.AND P0, PT, R26, UR5, PT ;  /* 0x000000051a007c0c */ /* 0x000fe2000bf06070 */
[----:B------:R-:W-:Y:S01]  /*1ab0*/  FADD R10, R10, -UR11 ;  /* 0x8000000b0a0a7e21 */ /* 0x000fe20008000000 */
[----:B------:R-:W-:Y:S01]  /*1ac0*/  IADD3.X R4, PT, PT, R3, ~UR9, RZ, P1, !PT ;  /* 0x8000000903047c10 */ /* 0x000fe20008ffe4ff */
        /* <DEDUP_REMOVED lines=9> */
[----:B------:R-:W-:Y:S01]  /*1b60*/  ISETP.GE.U32.AND.EX P0, PT, R4, UR14, PT, P0 ;  /* 0x0000000e04007c0c */ /* 0x000fe2000bf06100 */
[----:B------:R-:W-:Y:S01]  /*1b70*/  FADD R18, R18, R23 ;  /* 0x0000001712127221 */ /* 0x000fe20000000000 */
[----:B------:R-:W-:Y:S01]  /*1b80*/  FADD R5, R22, R5 ;  /* 0x0000000516057221 */ /* 0x000fe20000000000 */
[----:B------:R-:W-:Y:S01]  /*1b90*/  FADD R13, R13, R16 ;  /* 0x000000100d0d7221 */ /* 0x000fe20000000000 */
[----:B------:R-:W-:Y:S01]  /*1ba0*/  FADD R14, R15, R14 ;  /* 0x0000000e0f0e7221 */ /* 0x000fe20000000000 */
[----:B------:R-:W-:Y:S01]  /*1bb0*/  MOV R11, UR5 ;  /* 0x00000005000b7c02 */ /* 0x000fe20008000f00 */
[----:B------:R-:W-:-:S02]  /*1bc0*/  FADD R5, R18, R5 ;  /* 0x0000000512057221 */ /* 0x000fc40000000000 */
[----:B------:R-:W-:Y:S01]  /*1bd0*/  FADD R14, R13, R14 ;  /* 0x0000000e0d0e7221 */ /* 0x000fe20000000000 */
[----:B------:R-:W-:Y:S01]  /*1be0*/  LEA R0, P1, R11, R0, 0x2 ;  /* 0x000000000b007211 */ /* 0x000fe200078210ff */
[----:B------:R-:W-:Y:S01]  /*1bf0*/  FADD R17, R17, -UR11 ;  /* 0x8000000b11117e21 */ /* 0x000fe20008000000 */
[----:B------:R-:W-:Y:S01]  /*1c00*/  MOV R4, UR14 ;  /* 0x0000000e00047c02 */ /* 0x000fe20008000f00 */
[----:B------:R-:W-:Y:S01]  /*1c10*/  FADD R14, R5, R14 ;  /* 0x0000000e050e7221 */ /* 0x000fe20000000000 */
[----:B------:R-:W-:-:S03]  /*1c20*/  MOV R5, UR5 ;  /* 0x0000000500057c02 */ /* 0x000fc60008000f00 */
[----:B------:R-:W-:Y:S01]  /*1c30*/  FFMA R18, R17, R17, R14 ;  /* 0x0000001111127223 */ /* 0x000fe2000000000e */
[----:B------:R-:W-:Y:S01]  /*1c40*/  LEA.HI.X R9, R5, R9, R4, 0x2, P1 ;  /* 0x0000000905097211 */ /* 0x000fe200008f1404 */
[----:B------:R-:W-:Y:S06]  /*1c50*/  @!P0 BRA `(.L_x_315) ;  /* 0x0000000800a48947 */ /* 0x000fec0003800000 */
[----:B------:R-:W-:Y:S02]  /*1c60*/  UIADD3 UR8, UP0, UPT, UR5, UR8, URZ ;  /* 0x0000000805087290 */ /* 0x000fe4000ff1e0ff */
[----:B------:R-:W-:Y:S01]  /*1c70*/  IADD3 R6, PT, PT, R6, -UR5, RZ ;  /* 0x8000000506067c10 */ /* 0x000fe2000fffe0ff */
[----:B------:R-:W-:Y:S02]  /*1c80*/  UIADD3 UR4, UPT, UPT, UR4, 0x1, URZ ;  /* 0x0000000104047890 */ /* 0x000fe4000fffe0ff */
[----:B------:R-:W-:Y:S01]  /*1c90*/  UIADD3.X UR9, UPT, UPT, UR14, UR9, URZ, UP0, !UPT ;  /* 0x000000090e097290 */ /* 0x000fe200087fe4ff */
[----:B------:R-:W-:Y:S01]  /*1ca0*/  ISETP.LT.U32.AND P0, PT, R24, UR8, PT ;  /* 0x0000000818007c0c */ /* 0x000fe2000bf01070 */
[----:B------:R-:W-:-:S04]  /*1cb0*/  UMOV UR10, UR6 ;  /* 0x00000006000a7c82 */ /* 0x000fc80008000000 */
[----:B------:R-:W-:-:S04]  /*1cc0*/  MOV R4, UR9 ;  /* 0x0000000900047c02 */ /* 0x000fc80008000f00 */
[----:B------:R-:W-:-:S13]  /*1cd0*/  ISETP.GT.U32.AND.EX P0, PT, R4, R7, PT, P0 ;  /* 0x000000070400720c */ /* 0x000fda0003f04100 */
[----:B------:R-:W-:Y:S05]  /*1ce0*/  @!P0 BRA `(.L_x_317) ;  /* 0xfffffff800b88947 */ /* 0x000fea000383ffff */
.L_x_316:
[----:B------:R-:W0:Y:S01]  /*1cf0*/  S2R R5, SR_TID.X ;  /* 0x0000000000057919 */ /* 0x000e220000002100 */
[C---:B------:R-:W-:Y:S01]  /*1d00*/  IADD3 R4, PT, PT, R2.reuse, -UR8, RZ ;  /* 0x8000000802047c10 */ /* 0x040fe2000fffe0ff */
[----:B------:R-:W-:Y:S01]  /*1d10*/  BSSY.RECONVERGENT B1, `(.L_x_315) ;  /* 0x000009d000017945 */ /* 0x000fe20003800200 */
[----:B------:R-:W-:Y:S02]  /*1d20*/  ISETP.LE.U32.AND P1, PT, R2, UR8, PT ;  /* 0x0000000802007c0c */ /* 0x000fe4000bf23070 */
[----:B------:R-:W-:Y:S02]  /*1d30*/  MOV R8, UR9 ;  /* 0x0000000900087c02 */ /* 0x000fe40008000f00 */
        /* <DEDUP_REMOVED lines=9> */
[----:B0-----:R-:W-:-:S04]  /*1dd0*/  IMAD R3, R4, UR4, RZ ;  /* 0x0000000404037c24 */ /* 0x001fc8000f8e02ff */
[----:B------:R-:W-:-:S05]  /*1de0*/  IMAD R2, R3, -0x1000, R2 ;  /* 0xfffff00003027824 */ /* 0x000fca00078e0202 */
[C---:B------:R-:W-:Y:S02]  /*1df0*/  ISETP.GE.U32.AND P0, PT, R2.reuse, 0xf00, PT ;  /* 0x00000f000200780c */ /* 0x040fe40003f06070 */
[----:B------:R-:W-:Y:S02]  /*1e00*/  LEA.HI R22, R2, 0x1, RZ, 0x18 ;  /* 0x0000000102167811 */ /* 0x000fe400078fc0ff */
[----:B------:R-:W-:Y:S02]  /*1e10*/  MOV R2, R5 ;  /* 0x0000000500027202 */ /* 0x000fe40000000f00 */
[----:B------:R-:W-:-:S04]  /*1e20*/  LOP3.LUT R23, R22, 0xf, RZ, 0xc0, !PT ;  /* 0x0000000f16177812 */ /* 0x000fc800078ec0ff */
[----:B------:R-:W-:-:S03]  /*1e30*/  ISETP.NE.AND P1, PT, R23, RZ, PT ;  /* 0x000000ff1700720c */ /* 0x000fc60003f25270 */
[----:B------:R-:W-:Y:S10]  /*1e40*/  @!P0 BRA `(.L_x_320) ;  /* 0x0000000000ec8947 */ /* 0x000ff40003800000 */
[----:B------:R-:W-:-:S04]  /*1e50*/  LEA.HI R2, R6, 0x1, RZ, 0x18 ;  /* 0x0000000106027811 */ /* 0x000fc800078fc0ff */
[----:B------:R-:W-:Y:S02]  /*1e60*/  LOP3.LUT R3, R2, 0x1fffff0, RZ, 0xc0, !PT ;  /* 0x01fffff002037812 */ /* 0x000fe400078ec0ff */
[----:B------:R-:W-:Y:S02]  /*1e70*/  MOV R2, R5 ;  /* 0x0000000500027202 */ /* 0x000fe40000000f00 */
[----:B------:R-:W-:-:S07]  /*1e80*/  IADD3 R3, PT, PT, -R3, RZ, RZ ;  /* 0x000000ff03037210 */ /* 0x000fce0007ffe1ff */
.L_x_321:
        /* <DEDUP_REMOVED lines=17> */
[----:B------:R-:W-:-:S02]  /*1fa0*/  IADD3 R3, PT, PT, R3, 0x10, RZ ;  /* 0x0000001003037810 */ /* 0x000fc40007ffe0ff */
[----:B------:R-:W-:Y:S02]  /*1fb0*/  IADD3 R2, PT, PT, R2, 0x1000, RZ ;  /* 0x0000100002027810 */ /* 0x000fe40007ffe0ff */
[----:B------:R-:W-:Y:S01]  /*1fc0*/  ISETP.NE.AND P0, PT, R3, RZ, PT ;  /* 0x000000ff0300720c */ /* 0x000fe20003f05270 */
[----:B--2---:R-:W-:-:S04]  /*1fd0*/  FADD R21, R20, -UR11 ;  /* 0x8000000b14157e21 */ /* 0x004fc80008000000 */
[----:B------:R-:W-:Y:S01]  /*1fe0*/  FFMA R18, R21, R21, R18 ;  /* 0x0000001515127223 */ /* 0x000fe20000000012 */
[----:B---3--:R-:W-:Y:S01]  /*1ff0*/  FADD R21, R24, -UR11 ;  /* 0x8000000b18157e21 */ /* 0x008fe20008000000 */
[----:B----4-:R-:W-:-:S03]  /*2000*/  FADD R25, R25, -UR11 ;  /* 0x8000000b19197e21 */ /* 0x010fc60008000000 */
[----:B------:R-:W-:Y:S01]  /*2010*/  FFMA R18, R21, R21, R18 ;  /* 0x0000001515127223 */ /* 0x000fe20000000012 */
[----:B-----5:R-:W-:-:S03]  /*2020*/  FADD R19, R19, -UR11 ;  /* 0x8000000b13137e21 */ /* 0x020fc60008000000 */
[----:B------:R-:W-:Y:S01]  /*2030*/  FFMA R18, R25, R25, R18 ;  /* 0x0000001919127223 */ /* 0x000fe20000000012 */
        /* <DEDUP_REMOVED lines=16> */
[----:B------:R-:W-:Y:S01]  /*2140*/  FADD R7, R7, -UR11 ;  /* 0x8000000b07077e21 */ /* 0x000fe20008000000 */
[----:B------:R-:W-:Y:S02]  /*2150*/  FADD R5, R5, -UR11 ;  /* 0x8000000b05057e21 */ /* 0x000fe40008000000 */
[----:B------:R-:W-:-:S04]  /*2160*/  FFMA R18, R11, R11, R18 ;  /* 0x0000000b0b127223 */ /* 0x000fc80000000012 */
[----:B------:R-:W-:-:S04]  /*2170*/  FFMA R18, R7, R7, R18 ;  /* 0x0000000707127223 */ /* 0x000fc80000000012 */
[----:B------:R-:W-:Y:S01]  /*2180*/  FFMA R18, R5, R5, R18 ;  /* 0x0000000505127223 */ /* 0x000fe20000000012 */
[----:B------:R-:W-:Y:S01]  /*2190*/  FADD R5, R0, -UR11 ;  /* 0x8000000b00057e21 */ /* 0x000fe20008000000 */
[----:B------:R-:W-:-:S03]  /*21a0*/  IADD3 R0, P2, PT, R8, 0x4000, RZ ;  /* 0x0000400008007810 */ /* 0x000fc60007f5e0ff */
[----:B------:R-:W-:Y:S01]  /*21b0*/  FFMA R18, R5, R5, R18 ;  /* 0x0000000505127223 */ /* 0x000fe20000000012 */
[----:B------:R-:W-:Y:S01]  /*21c0*/  FADD R5, R4, -UR11 ;  /* 0x8000000b04057e21 */ /* 0x000fe20008000000 */
[----:B------:R-:W-:-:S03]  /*21d0*/  IADD3.X R9, PT, PT, RZ, R9, RZ, P2, !PT ;  /* 0x00000009ff097210 */ /* 0x000fc600017fe4ff */
[----:B------:R-:W-:Y:S01]  /*21e0*/  FFMA R18, R5, R5, R18 ;  /* 0x0000000505127223 */ /* 0x000fe20000000012 */
[----:B------:R-:W-:Y:S06]  /*21f0*/  @P0 BRA `(.L_x_321) ;  /* 0xfffffffc00240947 */ /* 0x000fec000383ffff */
.L_x_320:
[----:B------:R-:W-:Y:S05]  /*2200*/  BSYNC.RECONVERGENT B2 ;  /* 0x0000000000027941 */ /* 0x000fea0003800200 */
.L_x_319:
        /* <DEDUP_REMOVED lines=27> */
[----:B------:R-:W-:Y:S01]  /*23c0*/  FFMA R3, R0, R0, R3 ;  /* 0x0000000000037223 */ /* 0x000fe20000000003 */
[----:B------:R-:W-:-:S03]  /*23d0*/  FADD R0, R11, -UR11 ;  /* 0x8000000b0b007e21 */ /* 0x000fc60008000000 */
[----:B------:R-:W-:Y:S01]  /*23e0*/  FFMA R3, R10, R10, R3 ;  /* 0x0000000a0a037223 */ /* 0x000fe20000000003 */
[----:B------:R-:W-:-:S03]  /*23f0*/  FADD R12, R12, -UR11 ;  /* 0x8000000b0c0c7e21 */ /* 0x000fc60008000000 */
[----:B------:R-:W-:Y:S01]  /*2400*/  FFMA R3, R0, R0, R3 ;  /* 0x0000000000037223 */ /* 0x000fe20000000003 */
[----:B------:R-:W-:-:S03]  /*2410*/  FADD R14, R14, -UR11 ;  /* 0x8000000b0e0e7e21 */ /* 0x000fc60008000000 */
[----:B------:R-:W-:-:S04]  /*2420*/  FFMA R3, R12, R12, R3 ;  /* 0x0000000c0c037223 */ /* 0x000fc80000000003 */
[----:B------:R-:W-:-:S07]  /*2430*/  FFMA R18, R14, R14, R3 ;  /* 0x0000000e0e127223 */ /* 0x000fce0000000003 */
.L_x_323:
[----:B------:R-:W-:Y:S05]  /*2440*/  BSYNC.RECONVERGENT B2 ;  /* 0x0000000000027941 */ /* 0x000fea0003800200 */
.L_x_322:
        /* <DEDUP_REMOVED lines=20> */
[----:B------:R-:W-:-:S04]  /*2590*/  FFMA R3, R8, R8, R3 ;  /* 0x0000000808037223 */ /* 0x000fc80000000003 */
[----:B------:R-:W-:-:S07]  /*25a0*/  FFMA R18, R18, R18, R3 ;  /* 0x0000001212127223 */ /* 0x000fce0000000003 */
.L_x_325:
[----:B------:R-:W-:Y:S05]  /*25b0*/  BSYNC.RECONVERGENT B2 ;  /* 0x0000000000027941 */ /* 0x000fea0003800200 */
.L_x_324:
[----:B------:R-:W-:Y:S05]  /*25c0*/  @!P1 BRA `(.L_x_318) ;  /* 0x0000000000449947 */ /* 0x000fea0003800000 */
[----:B------:R-:W-:Y:S02]  /*25d0*/  LOP3.LUT R0, R6, 0xffff, RZ, 0xc0, !PT ;  /* 0x0000ffff06007812 */ /* 0x000fe400078ec0ff */
[----:B------:R-:W-:Y:S02]  /*25e0*/  IADD3 R2, P0, PT, R2, UR10, RZ ;  /* 0x0000000a02027c10 */ /* 0x000fe4000ff1e0ff */
[----:B------:R-:W-:Y:S02]  /*25f0*/  LEA.HI R0, R0, 0x1, RZ, 0x18 ;  /* 0x0000000100007811 */ /* 0x000fe400078fc0ff */
[----:B------:R-:W-:Y:S02]  /*2600*/  LEA R4, P1, R2, UR12, 0x2 ;  /* 0x0000000c02047c11 */ /* 0x000fe4000f8210ff */
[----:B------:R-:W-:Y:S02]  /*2610*/  IADD3.X R3, PT, PT, RZ, UR7, RZ, P0, !PT ;  /* 0x00000007ff037c10 */ /* 0x000fe400087fe4ff */
[----:B------:R-:W-:-:S02]  /*2620*/  LOP3.LUT R0, R0, 0x3, RZ, 0xc0, !PT ;  /* 0x0000000300007812 */ /* 0x000fc400078ec0ff */
[----:B------:R-:W-:Y:S02]  /*2630*/  LEA.HI.X R3, R2, UR13, R3, 0x2, P1 ;  /* 0x0000000d02037c11 */ /* 0x000fe400088f1403 */
[----:B------:R-:W-:-:S07]  /*2640*/  IADD3 R0, PT, PT, -R0, RZ, RZ ;  /* 0x000000ff00007210 */ /* 0x000fce0007ffe1ff */
.L_x_326:
[----:B------:R-:W-:-:S06]  /*2650*/  MOV R2, R4 ;  /* 0x0000000400027202 */ /* 0x000fcc0000000f00 */
[----:B------:R0:W2:Y:S01]  /*2660*/  LDG.E R2, desc[UR16][R2.64] ;  /* 0x0000001002027981 */ /* 0x0000a2000c1e1900 */
[----:B------:R-:W-:Y:S02]  /*2670*/  IADD3 R0, PT, PT, R0, 0x1, RZ ;  /* 0x0000000100007810 */ /* 0x000fe40007ffe0ff */
[----:B------:R-:W-:Y:S02]  /*2680*/  IADD3 R4, P1, PT, R4, 0x400, RZ ;  /* 0x0000040004047810 */ /* 0x000fe40007f3e0ff */
[----:B------:R-:W-:Y:S02]  /*2690*/  ISETP.NE.AND P0, PT, R0, RZ, PT ;  /* 0x000000ff0000720c */ /* 0x000fe40003f05270 */
[----:B0-----:R-:W-:Y:S01]  /*26a0*/  IADD3.X R3, PT, PT, RZ, R3, RZ, P1, !PT ;  /* 0x00000003ff037210 */ /* 0x001fe20000ffe4ff */
[----:B--2---:R-:W-:-:S04]  /*26b0*/  FADD R5, R2, -UR11 ;  /* 0x8000000b02057e21 */ /* 0x004fc80008000000 */
[----:B------:R-:W-:-:S06]  /*26c0*/  FFMA R18, R5, R5, R18 ;  /* 0x0000000505127223 */ /* 0x000fcc0000000012 */
[----:B------:R-:W-:Y:S05]  /*26d0*/  @P0 BRA `(.L_x_326) ;  /* 0xfffffffc00dc0947 */ /* 0x000fea000383ffff */
.L_x_318:
[----:B------:R-:W-:Y:S05]  /*26e0*/  BSYNC.RECONVERGENT B1 ;  /* 0x0000000000017941 */ /* 0x000fea0003800200 */
.L_x_315:
[----:B------:R-:W0:Y:S01]  /*26f0*/  S2R R6, SR_LANEID ;  /* 0x0000000000067919 */ /* 0x000e220000000000 */
[----:B------:R-:W-:Y:S01]  /*2700*/  MOV R9, R18 ;  /* 0x0000001200097202 */ /* 0x000fe20000000f00 */
[----:B------:R-:W1:Y:S04]  /*2710*/  S2R R5, SR_TID.X ;  /* 0x0000000000057919 */ /* 0x000e680000002100 */
[----:B------:R-:W2:Y:S01]  /*2720*/  SHFL.DOWN PT, R0, R9, 0x1, 0x1f ;  /* 0x08201f0009007f89 */ /* 0x000ea200000e0000 */
[C---:B0-----:R-:W-:Y:S02]  /*2730*/  ISETP.GT.AND P0, PT, R6.reuse, 0x1e, PT ;  /* 0x0000001e0600780c */ /* 0x041fe40003f04270 */
[----:B------:R-:W-:-:S11]  /*2740*/  ISETP.NE.AND P1, PT, R6, RZ, PT ;  /* 0x000000ff0600720c */ /* 0x000fd60003f25270 */
[----:B--2---:R-:W-:Y:S01]  /*2750*/  @!P0 FADD R9, R0, R9 ;  /* 0x0000000900098221 */ /* 0x004fe20000000000 */
[----:B------:R-:W-:Y:S01]  /*2760*/  ISETP.GT.AND P0, PT, R6, 0x1d, PT ;  /* 0x0000001d0600780c */ /* 0x000fe20003f04270 */
[----:B------:R-:W0:Y:S01]  /*2770*/  @!P1 S2R R4, SR_CgaCtaId ;  /* 0x0000000000049919 */ /* 0x000e220000008800 */
[----:B------:R-:W-:Y:S02]  /*2780*/  @!P1 MOV R3, 0x400 ;  /* 0x0000040000039802 */ /* 0x000fe40000000f00 */
[----:B-1----:R-:W-:Y:S01]  /*2790*/  @!P1 SHF.R.U32.HI R2, RZ, 0x3, R5 ;  /* 0x00000003ff029819 */ /* 0x002fe20000011605 */
        /* <DEDUP_REMOVED lines=32> */
.L_x_314:
[----:B------:R-:W-:Y:S05]  /*29a0*/  BSYNC.RECONVERGENT B0 ;  /* 0x0000000000007941 */ /* 0x000fea0003800200 */
.L_x_299:
[----:B------:R-:W-:Y:S05]  /*29b0*/  @P0 EXIT ;  /* 0x000000000000094d */ /* 0x000fea0003800000 */
[----:B------:R-:W3:Y:S02]  /*29c0*/  LDCU.64 UR4, c[0x0][0x388] ;  /* 0x00007100ff0477ac */ /* 0x000ee40008000a00 */
[----:B---3--:R-:W-:-:S06]  /*29d0*/  UIMAD.WIDE.U32 UR4, UR15, 0x4, UR4 ;  /* 0x000000040f0478a5 */ /* 0x008fcc000f8e0004 */
[----:B--2---:R-:W-:Y:S02]  /*29e0*/  MOV R2, UR4 ;  /* 0x0000000400027c02 */ /* 0x004fe40008000f00 */
[----:B0-----:R-:W-:-:S05]  /*29f0*/  MOV R3, UR5 ;  /* 0x0000000500037c02 */ /* 0x001fca0008000f00 */
[----:B------:R-:W-:Y:S01]  /*2a00*/  STG.E desc[UR16][R2.64], R9 ;  /* 0x0000000902007986 */ /* 0x000fe2000c101910 */
[----:B------:R-:W-:Y:S05]  /*2a10*/  EXIT ;  /* 0x000000000000794d */ /* 0x000fea0003800000 */
.L_x_327:
        /* <DEDUP_REMOVED lines=14> */
.L_x_521:


//--------------------- .text._ZN3cub18CUB_300001_SM_10006detail6reduce28DeviceReduceSingleTileKernelINS2_10policy_hubIfyN4cuda3std3__44plusIfEEE10Policy1000EN6thrust24THRUST_300001_SM_1000_NS6detail15normal_iteratorINSD_10device_ptrIKfEEEEPfyS9_ff11variance_opEEvT0_T1_T2_T3_T4_T6_ --------------------------
	.section	.text._ZN3cub18CUB_300001_SM_10006detail6reduce28DeviceReduceSingleTileKernelINS2_10policy_hubIfyN4cuda3std3__44plusIfEEE10Policy1000EN6thrust24THRUST_300001_SM_1000_NS6detail15normal_iteratorINSD_10device_ptrIKfEEEEPfyS9_ff11variance_opEEvT0_T1_T2_T3_T4_T6_,"ax",@progbits
	.align	128
        .global         _ZN3cub18CUB_300001_SM_10006detail6reduce28DeviceReduceSingleTileKernelINS2_10policy_hubIfyN4cuda3std3__44plusIfEEE10Policy1000EN6thrust24THRUST_300001_SM_1000_NS6detail15normal_iteratorINSD_10device_ptrIKfEEEEPfyS9_ff11variance_opEEvT0_T1_T2_T3_T4_T6_
        .type           _ZN3cub18CUB_300001_SM_10006detail6reduce28DeviceReduceSingleTileKernelINS2_10policy_hubIfyN4cuda3std3__44plusIfEEE10Policy1000EN6thrust24THRUST_300001_SM_1000_NS6detail15normal_iteratorINSD_10device_ptrIKfEEEEPfyS9_ff11variance_opEEvT0_T1_T2_T3_T4_T6_,@function
        .size           _ZN3cub18CUB_300001_SM_10006detail6reduce28DeviceReduceSingleTileKernelINS2_10policy_hubIfyN4cuda3std3__44plusIfEEE10Policy1000EN6thrust24THRUST_300001_SM_1000_NS6detail15normal_iteratorINSD_10device_ptrIKfEEEEPfyS9_ff11variance_opEEvT0_T1_T2_T3_T4_T6_,(.L_x_522 - _ZN3cub18CUB_300001_SM_10006detail6reduce28DeviceReduceSingleTileKernelINS2_10policy_hubIfyN4cuda3std3__44plusIfEEE10Policy1000EN6thrust24THRUST_300001_SM_1000_NS6detail15normal_iteratorINSD_10device_ptrIKfEEEEPfyS9_ff11variance_opEEvT0_T1_T2_T3_T4_T6_)
        .other          _ZN3cub18CUB_300001_SM_10006detail6reduce28DeviceReduceSingleTileKernelINS2_10policy_hubIfyN4cuda3std3__44plusIfEEE10Policy1000EN6thrust24THRUST_300001_SM_1000_NS6detail15normal_iteratorINSD_10device_ptrIKfEEEEPfyS9_ff11variance_opEEvT0_T1_T2_T3_T4_T6_,@"STO_CUDA_ENTRY STV_DEFAULT"
_ZN3cub18CUB_300001_SM_10006detail6reduce28DeviceReduceSingleTileKernelINS2_10policy_hubIfyN4cuda3std3__44plusIfEEE10Policy1000EN6thrust24THRUST_300001_SM_1000_NS6detail15normal_iteratorINSD_10device_ptrIKfEEEEPfyS9_ff11variance_opEEvT0_T1_T2_T3_T4_T6_:
.text._ZN3cub18CUB_300001_SM_10006detail6reduce28DeviceReduceSingleTileKernelINS2_10policy_hubIfyN4cuda3std3__44plusIfEEE10Policy1000EN6thrust24THRUST_300001_SM_1000_NS6detail15normal_iteratorINSD_10device_ptrIKfEEEEPfyS9_ff11variance_opEEvT0_T1_T2_T3_T4_T6_:
[----:B------:R-:W-:Y:S01]  /*0000*/  LDC R1, c[0x0][0x37c] ;  /* 0x0000df00ff017b82 */ /* 0x000fe20000000800 */
[----:B------:R-:W0:Y:S01]  /*0010*/  LDCU.64 UR4, c[0x0][0x390] ;  /* 0x00007200ff0477ac */ /* 0x000e220008000a00 */
[----:B------:R-:W1:Y:S01]  /*0020*/  LDCU.64 UR6, c[0x0][0x358] ;  /* 0x00006b00ff0677ac */ /* 0x000e620008000a00 */
[----:B0-----:R-:W-:Y:S02]  /*0030*/  MOV R4, UR4 ;  /* 0x0000000400047c02 */ /* 0x001fe40008000f00 */
[----:B------:R-:W-:Y:S02]  /*0040*/  MOV R5, UR5 ;  /* 0x0000000500057c02 */ /* 0x000fe40008000f00 */
        /* <DEDUP_REMOVED lines=10> */
.L_x_328:
[----:B------:R-:W-:Y:S01]  /*00f0*/  ISETP.GT.U32.AND P0, PT, R4, 0xfff, PT ;  /* 0x00000fff0400780c */ /* 0x000fe20003f04070 */
[----:B------:R-:W-:Y:S03]  /*0100*/  BSSY.RECONVERGENT B0, `(.L_x_329) ;  /* 0x0000265000007945 */ /* 0x000fe60003800200 */
[----:B------:R-:W-:-:S13]  /*0110*/  ISETP.GT.U32.AND.EX P0, PT, R5, RZ, PT, P0 ;  /* 0x000000ff0500720c */ /* 0x000fda0003f04100 */
[----:B------:R-:W-:Y:S05]  /*0120*/  @P0 BRA `(.L_x_330) ;  /* 0x00000010003c0947 */ /* 0x000fea0003800000 */
[----:B------:R-:W0:Y:S01]  /*0130*/  S2R R7, SR_TID.X ;  /* 0x0000000000077919 */ /* 0x000e220000002100 */
[----:B------:R-:W1:Y:S01]  /*0140*/  LDCU UR5, c[0x0][0x3a0] ;  /* 0x00007400ff0577ac */ /* 0x000e620008000800 */
[----:B------:R-:W-:Y:S01]  /*0150*/  BSSY.RECONVERGENT B1, `(.L_x_331) ;  /* 0x000000c000017945 */ /* 0x000fe20003800200 */
[----:B------:R-:W-:Y:S01]  /*0160*/  HFMA2 R0, -RZ, RZ, 0, 0 ;  /* 0x00000000ff007431 */ /* 0x000fe200000001ff */
[----:B0-----:R-:W-:Y:S02]  /*0170*/  ISETP.GE.U32.AND P0, PT, R7, R4, PT ;  /* 0x000000040700720c */ /* 0x001fe40003f06070 */
[----:B------:R-:W-:-:S11]  /*0180*/  MOV R9, R7 ;  /* 0x0000000700097202 */ /* 0x000fd60000000f00 */
[----:B-1----:R-:W-:Y:S05]  /*0190*/  @P0 BRA `(.L_x_332) ;  /* 0x00000000001c0947 */ /* 0x002fea0003800000 */
[----:B------:R-:W0:Y:S01]  /*01a0*/  LDC.64 R2, c[0x0][0x380] ;  /* 0x0000e000ff027b82 */ /* 0x000e220000000a00 */
[----:B------:R-:W1:Y:S01]  /*01b0*/  LDCU UR4, c[0x0][0x3a0] ;  /* 0x00007400ff0477ac */ /* 0x000e620008000800 */
[----:B0-----:R-:W-:-:S06]  /*01c0*/  IMAD.WIDE.U32 R2, R7, 0x4, R2 ;  /* 0x0000000407027825 */ /* 0x001fcc00078e0002 */
[----:B------:R-:W1:Y:S01]  /*01d0*/  LDG.E R2, desc[UR6][R2.64] ;  /* 0x0000000602027981 */ /* 0x000e62000c1e1900 */
[----:B------:R-:W-:Y:S01]  /*01e0*/  IADD3 R9, PT, PT, R7, 0x100, RZ ;  /* 0x0000010007097810 */ /* 0x000fe20007ffe0ff */
[----:B-1----:R-:W-:-:S04]  /*01f0*/  FADD R0, R2, -UR4 ;  /* 0x8000000402007e21 */ /* 0x002fc80008000000 */
[----:B------:R-:W-:-:S07]  /*0200*/  FMUL R0, R0, R0 ;  /* 0x0000000000007220 */ /* 0x000fce0000400000 */
.L_x_332:
[----:B------:R-:W-:Y:S05]  /*0210*/  BSYNC.RECONVERGENT B1 ;  /* 0x0000000000017941 */ /* 0x000fea0003800200 */
.L_x_331:
[----:B------:R-:W-:Y:S01]  /*0220*/  ISETP.GE.U32.AND P0, PT, R9, R4, PT ;  /* 0x000000040900720c */ /* 0x000fe20003f06070 */
[----:B------:R-:W-:-:S12]  /*0230*/  BSSY.RECONVERGENT B1, `(.L_x_333) ;  /* 0x000008d000017945 */ /* 0x000fd80003800200 */
[----:B------:R-:W-:Y:S05]  /*0240*/  @P0 BRA `(.L_x_334) ;  /* 0x00000008002c0947 */ /* 0x000fea0003800000 */
[----:B------:R-:W-:Y:S01]  /*0250*/  LOP3.LUT R3, RZ, R9, RZ, 0x33, !PT ;  /* 0x00000009ff037212 */ /* 0x000fe200078e33ff */
        /* <DEDUP_REMOVED lines=13> */
.L_x_337:
        /* <DEDUP_REMOVED lines=25> */
[----:B------:R-:W-:-:S04]  /*04c0*/  FFMA R0, R25, R25, R0 ;  /* 0x0000001919007223 */ /* 0x000fc80000000000 */
[----:B------:R-:W-:Y:S01]  /*04d0*/  FFMA R0, R23, R23, R0 ;  /* 0x0000001717007223 */ /* 0x000fe20000000000 */
[----:B-----5:R-:W-:Y:S01]  /*04e0*/  FADD R23, R22, -UR5 ;  /* 0x8000000516177e21 */ /* 0x020fe20008000000 */
        /* <DEDUP_REMOVED lines=16> */
[----:B------:R-:W-:-:S04]  /*05f0*/  FADD R15, R14, -UR5 ;  /* 0x800000050e0f7e21 */ /* 0x000fc80008000000 */
[----:B------:R-:W-:Y:S01]  /*0600*/  FFMA R0, R15, R15, R0 ;  /* 0x0000000f0f007223 */ /* 0x000fe20000000000 */
[----:B------:R-:W-:-:S03]  /*0610*/  FADD R11, R11, -UR5 ;  /* 0x800000050b0b7e21 */ /* 0x000fc60008000000 */
[----:B------:R-:W-:Y:S01]  /*0620*/  FFMA R0, R13, R13, R0 ;  /* 0x0000000d0d007223 */ /* 0x000fe20000000000 */
[----:B------:R-:W-:-:S04]  /*0630*/  FADD R13, R12, -UR5 ;  /* 0x800000050c0d7e21 */ /* 0x000fc80008000000 */
[----:B------:R-:W-:-:S04]  /*0640*/  FFMA R0, R13, R13, R0 ;  /* 0x0000000d0d007223 */ /* 0x000fc80000000000 */
[----:B------:R-:W-:Y:S01]  /*0650*/  FFMA R0, R11, R11, R0 ;  /* 0x0000000b0b007223 */ /* 0x000fe20000000000 */
[----:B------:R-:W-:-:S04]  /*0660*/  FADD R11, R10, -UR5 ;  /* 0x800000050a0b7e21 */ /* 0x000fc80008000000 */
[----:B------:R-:W-:Y:S01]  /*0670*/  FFMA R0, R11, R11, R0 ;  /* 0x0000000b0b007223 */ /* 0x000fe20000000000 */
[----:B------:R-:W-:Y:S06]  /*0680*/  @P0 BRA `(.L_x_337) ;  /* 0xfffffffc00280947 */ /* 0x000fec000383ffff */
.L_x_336:
[----:B------:R-:W-:Y:S05]  /*0690*/  BSYNC.RECONVERGENT B2 ;  /* 0x0000000000027941 */ /* 0x000fea0003800200 */
.L_x_335:
[----:B------:R-:W-:Y:S05]  /*06a0*/  @!P1 BRA `(.L_x_334) ;  /* 0x0000000400149947 */ /* 0x000fea0003800000 */
[----:B------:R-:W-:Y:S01]  /*06b0*/  ISETP.GE.U32.AND P0, PT, R24, 0x8, PT ;  /* 0x000000081800780c */ /* 0x000fe20003f06070 */
[----:B------:R-:W-:Y:S01]  /*06c0*/  BSSY.RECONVERGENT B2, `(.L_x_338) ;  /* 0x0000020000027945 */ /* 0x000fe20003800200 */
[----:B------:R-:W-:-:S04]  /*06d0*/  LOP3.LUT R16, R6, 0x7, RZ, 0xc0, !PT ;  /* 0x0000000706107812 */ /* 0x000fc800078ec0ff */
[----:B------:R-:W-:-:S07]  /*06e0*/  ISETP.NE.AND P1, PT, R16, RZ, PT ;  /* 0x000000ff1000720c */ /* 0x000fce0003f25270 */
[----:B------:R-:W-:Y:S06]  /*06f0*/  @!P0 BRA `(.L_x_339) ;  /* 0x0000000000708947 */ /* 0x000fec0003800000 */
[----:B------:R-:W0:Y:S01]  /*0700*/  LDC.64 R2, c[0x0][0x380] ;  /* 0x0000e000ff027b82 */ /* 0x000e220000000a00 */
[----:B------:R-:W1:Y:S01]  /*0710*/  LDCU UR4, c[0x0][0x3a0] ;  /* 0x00007400ff0477ac */ /* 0x000e620008000800 */
[----:B0-----:R-:W-:-:S05]  /*0720*/  IMAD.WIDE R2, R9, 0x4, R2 ;  /* 0x0000000409027825 */ /* 0x001fca00078e0202 */
[----:B------:R-:W1:Y:S04]  /*0730*/  LDG.E R8, desc[UR6][R2.64] ;  /* 0x0000000602087981 */ /* 0x000e68000c1e1900 */
[----:B------:R-:W2:Y:S04]  /*0740*/  LDG.E R10, desc[UR6][R2.64+0x400] ;  /* 0x00040006020a7981 */ /* 0x000ea8000c1e1900 */
[----:B------:R-:W3:Y:S04]  /*0750*/  LDG.E R12, desc[UR6][R2.64+0x800] ;  /* 0x00080006020c7981 */ /* 0x000ee8000c1e1900 */
[----:B------:R-:W4:Y:S04]  /*0760*/  LDG.E R13, desc[UR6][R2.64+0xc00] ;  /* 0x000c0006020d7981 */ /* 0x000f28000c1e1900 */
[----:B------:R-:W5:Y:S04]  /*0770*/  LDG.E R14, desc[UR6][R2.64+0x1000] ;  /* 0x00100006020e7981 */ /* 0x000f68000c1e1900 */
[----:B------:R-:W5:Y:S04]  /*0780*/  LDG.E R15, desc[UR6][R2.64+0x1400] ;  /* 0x00140006020f7981 */ /* 0x000f68000c1e1900 */
[----:B------:R-:W5:Y:S04]  /*0790*/  LDG.E R17, desc[UR6][R2.64+0x1800] ;  /* 0x0018000602117981 */ /* 0x000f68000c1e1900 */
[----:B------:R-:W5:Y:S01]  /*07a0*/  LDG.E R18, desc[UR6][R2.64+0x1c00] ;  /* 0x001c000602127981 */ /* 0x000f62000c1e1900 */
[----:B------:R-:W-:Y:S01]  /*07b0*/  IADD3 R9, PT, PT, R9, 0x800, RZ ;  /* 0x0000080009097810 */ /* 0x000fe20007ffe0ff */
[----:B-1----:R-:W-:-:S04]  /*07c0*/  FADD R11, R8, -UR4 ;  /* 0x80000004080b7e21 */ /* 0x002fc80008000000 */
[----:B------:R-:W-:Y:S01]  /*07d0*/  FFMA R0, R11, R11, R0 ;  /* 0x0000000b0b007223 */ /* 0x000fe20000000000 */
        /* <DEDUP_REMOVED lines=14> */
.L_x_339:
[----:B------:R-:W-:Y:S05]  /*08c0*/  BSYNC.RECONVERGENT B2 ;  /* 0x0000000000027941 */ /* 0x000fea0003800200 */
.L_x_338:
        /* <DEDUP_REMOVED lines=12> */
[----:B------:R-:W4:Y:S01]  /*0990*/  LDG.E R14, desc[UR6][R2.64+0xc00] ;  /* 0x000c0006020e7981 */ /* 0x000f22000c1e1900 */
[----:B------:R-:W-:Y:S01]  /*09a0*/  IADD3 R9, PT, PT, R9, 0x400, RZ ;  /* 0x0000040009097810 */ /* 0x000fe20007ffe0ff */
[----:B-1----:R-:W-:-:S04]  /*09b0*/  FADD R11, R8, -UR4 ;  /* 0x80000004080b7e21 */ /* 0x002fc80008000000 */
[----:B------:R-:W-:Y:S01]  /*09c0*/  FFMA R0, R11, R11, R0 ;  /* 0x0000000b0b007223 */ /* 0x000fe20000000000 */
[----:B--2---:R-:W-:Y:S01]  /*09d0*/  FADD R11, R10, -UR4 ;  /* 0x800000040a0b7e21 */ /* 0x004fe20008000000 */
[----:B---3--:R-:W-:-:S03]  /*09e0*/  FADD R13, R12, -UR4 ;  /* 0x800000040c0d7e21 */ /* 0x008fc60008000000 */
[----:B------:R-:W-:Y:S01]  /*09f0*/  FFMA R0, R11, R11, R0 ;  /* 0x0000000b0b007223 */ /* 0x000fe20000000000 */
[----:B----4-:R-:W-:-:S03]  /*0a00*/  FADD R11, R14, -UR4 ;  /* 0x800000040e0b7e21 */ /* 0x010fc60008000000 */
[----:B------:R-:W-:-:S04]  /*0a10*/  FFMA R0, R13, R13, R0 ;  /* 0x0000000d0d007223 */ /* 0x000fc80000000000 */
[----:B------:R-:W-:-:S07]  /*0a20*/  FFMA R0, R11, R11, R0 ;  /* 0x0000000b0b007223 */ /* 0x000fce0000000000 */
.L_x_341:
[----:B------:R-:W-:Y:S05]  /*0a30*/  BSYNC.RECONVERGENT B2 ;  /* 0x0000000000027941 */ /* 0x000fea0003800200 */
.L_x_340:
[----:B------:R-:W-:Y:S05]  /*0a40*/  @!P1 BRA `(.L_x_334) ;  /* 0x00000000002c9947 */ /* 0x000fea0003800000 */
[----:B------:R-:W0:Y:S01]  /*0a50*/  LDC.64 R10, c[0x0][0x380] ;  /* 0x0000e000ff0a7b82 */ /* 0x000e220000000a00 */
[----:B------:R-:W-:-:S07]  /*0a60*/  IADD3 R6, PT, PT, -R6, RZ, RZ ;  /* 0x000000ff06067210 */ /* 0x000fce0007ffe1ff */
.L_x_342:
[C---:B0-----:R-:W-:Y:S01]  /*0a70*/  IMAD.WIDE R2, R9.reuse, 0x4, R10 ;  /* 0x0000000409027825 */ /* 0x041fe200078e020a */
        /* <DEDUP_REMOVED lines=8> */
.L_x_334:
[----:B------:R-:W-:Y:S05]  /*0b00*/  BSYNC.RECONVERGENT B1 ;  /* 0x0000000000017941 */ /* 0x000fea0003800200 */
.L_x_333:
[----:B------:R-:W-:Y:S02]  /*0b10*/  ISETP.GE.U32.AND P0, PT, R4, 0x100, PT ;  /* 0x000001000400780c */ /* 0x000fe40003f06070 */
[----:B------:R-:W-:Y:S02]  /*0b20*/  MOV R11, R0 ;  /* 0x00000000000b7202 */ /* 0x000fe40000000f00 */
[----:B------:R-:W-:-:S13]  /*0b30*/  ISETP.GE.U32.AND.EX P0, PT, R5, RZ, PT, P0 ;  /* 0x000000ff0500720c */ /* 0x000fda0003f06100 */
[----:B------:R-:W-:Y:S05]  /*0b40*/  @!P0 BRA `(.L_x_343) ;  /* 0x0000000000ac8947 */ /* 0x000fea0003800000 */
[----:B------:R-:W0:Y:S01]  /*0b50*/  S2R R6, SR_LANEID ;  /* 0x0000000000067919 */ /* 0x000e220000000000 */
[----:B------:R-:W-:Y:S01]  /*0b60*/  ISETP.NE.AND P5, PT, R7, RZ, PT ;  /* 0x000000ff0700720c */ /* 0x000fe20003fa5270 */
        /* <DEDUP_REMOVED lines=41> */
.L_x_343:
[----:B------:R-:W0:Y:S01]  /*0e00*/  S2R R6, SR_LANEID ;  /* 0x0000000000067919 */ /* 0x000e220000000000 */
[C---:B------:R-:W-:Y:S02]  /*0e10*/  LOP3.LUT R0, R7.reuse, 0x3e0, RZ, 0xc0, !PT ;  /* 0x000003e007007812 */ /* 0x040fe400078ec0ff */
[----:B------:R-:W-:Y:S02]  /*0e20*/  ISETP.NE.AND P5, PT, R7, RZ, PT ;  /* 0x000000ff0700720c */ /* 0x000fe40003fa5270 */
[----:B------:R-:W-:Y:S02]  /*0e30*/  IADD3 R3, PT, PT, R0, 0x20, RZ ;  /* 0x0000002000037810 */ /* 0x000fe40007ffe0ff */
[----:B------:R-:W-:Y:S02]  /*0e40*/  LOP3.LUT R9, RZ, R0, RZ, 0x33, !PT ;  /* 0x00000000ff097212 */ /* 0x000fe400078e33ff */
[-C--:B------:R-:W-:Y:S02]  /*0e50*/  ISETP.GT.U32.AND P0, PT, R3, R4.reuse, PT ;  /* 0x000000040300720c */ /* 0x080fe40003f04070 */
[----:B------:R-:W-:-:S04]  /*0e60*/  IADD3 R9, PT, PT, R9, R4, RZ ;  /* 0x0000000409097210 */ /* 0x000fc80007ffe0ff */
[----:B------:R-:W-:-:S05]  /*0e70*/  SEL R9, R9, 0x1f, P0 ;  /* 0x0000001f09097807 */ /* 0x000fca0000000000 */
[----:B------:R-:W1:Y:S01]  /*0e80*/  SHFL.DOWN PT, R0, R11, 0x1, R9 ;  /* 0x082000000b007989 */ /* 0x000e6200000e0009 */
[C---:B0-----:R-:W-:Y:S02]  /*0e90*/  ISETP.GE.AND P0, PT, R6.reuse, R9, PT ;  /* 0x000000090600720c */ /* 0x041fe40003f06270 */
[C---:B------:R-:W-:Y:S02]  /*0ea0*/  IADD3 R2, PT, PT, R6.reuse, 0x2, RZ ;  /* 0x0000000206027810 */ /* 0x040fe40007ffe0ff */
[----:B------:R-:W-:-:S09]  /*0eb0*/  ISETP.NE.AND P1, PT, R6, RZ, PT ;  /* 0x000000ff0600720c */ /* 0x000fd20003f25270 */
[----:B-1----:R-:W-:Y:S01]  /*0ec0*/  @!P0 FADD R11, R0, R11 ;  /* 0x0000000b000b8221 */ /* 0x002fe20000000000 */
        /* <DEDUP_REMOVED lines=20> */
[----:B0-----:R-:W-:-:S05]  /*1010*/  @!P0 FADD R11, R11, R0 ;  /* 0x000000000b0b8221 */ /* 0x001fca0000000000 */
        /* <DEDUP_REMOVED lines=8> */
[C---:B------:R-:W-:Y:S02]  /*10a0*/  ISETP.GT.U32.AND.EX P3, PT, R5.reuse, RZ, PT, P3 ;  /* 0x000000ff0500720c */ /* 0x040fe40003f64130 */
[----:B------:R-:W-:Y:S02]  /*10b0*/  ISETP.GT.U32.AND P0, PT, R4, 0x60, PT ;  /* 0x000000600400780c */ /* 0x000fe40003f04070 */
[----:B------:R-:W-:-:S02]  /*10c0*/  ISETP.GT.U32.AND.EX P1, PT, R5, RZ, PT, P1 ;  /* 0x000000ff0500720c */ /* 0x000fc40003f24110 */
[C---:B------:R-:W-:Y:S02]  /*10d0*/  ISETP.GT.U32.AND P2, PT, R4.reuse, 0x80, PT ;  /* 0x000000800400780c */ /* 0x040fe40003f44070 */
[C---:B------:R-:W-:Y:S02]  /*10e0*/  ISETP.GT.U32.AND.EX P0, PT, R5.reuse, RZ, PT, P0 ;  /* 0x000000ff0500720c */ /* 0x040fe40003f04100 */
        /* <DEDUP_REMOVED lines=11> */
[C---:B------:R-:W-:Y:S01]  /*11a0*/  ISETP.GT.U32.AND.EX P3, PT, R5.reuse, RZ, PT, P3 ;  /* 0x000000ff0500720c */ /* 0x040fe20003f64130 */
[----:B------:R-:W-:Y:S01]  /*11b0*/  @P0 FADD R0, R0, R9 ;  /* 0x0000000900000221 */ /* 0x000fe20000000000 */
[----:B------:R-:W-:-:S03]  /*11c0*/  ISETP.GT.U32.AND.EX P1, PT, R5, RZ, PT, P1 ;  /* 0x000000ff0500720c */ /* 0x000fc60003f24110 */
[----:B------:R-:W-:-:S04]  /*11d0*/  @P2 FADD R0, R0, R10 ;  /* 0x0000000a00002221 */ /* 0x000fc80000000000 */
[----:B------:R-:W-:-:S04]  /*11e0*/  @P4 FADD R0, R0, R11 ;  /* 0x0000000b00004221 */ /* 0x000fc80000000000 */
[----:B--2---:R-:W-:-:S04]  /*11f0*/  @P3 FADD R0, R0, R6 ;  /* 0x0000000600003221 */ /* 0x004fc80000000000 */
[----:B------:R-:W-:Y:S01]  /*1200*/  @P1 FADD R0, R0, R7 ;  /* 0x0000000700001221 */ /* 0x000fe20000000000 */
[----:B------:R-:W-:Y:S06]  /*1210*/  BRA `(.L_x_344) ;  /* 0x00000014004c7947 */ /* 0x000fec0003800000 */
.L_x_330:
[----:B------:R-:W0:Y:S01]  /*1220*/  S2R R0, SR_TID.X ;  /* 0x0000000000007919 */ /* 0x000e220000002100 */
[----:B------:R-:W0:Y:S01]  /*1230*/  LDC.64 R2, c[0x0][0x380] ;  /* 0x0000e000ff027b82 */ /* 0x000e220000000a00 */
[----:B------:R-:W1:Y:S01]  /*1240*/  LDCU UR4, c[0x0][0x3a0] ;  /* 0x00007400ff0477ac */ /* 0x000e620008000800 */
[----:B0-----:R-:W-:-:S05]  /*1250*/  IMAD.WIDE.U32 R2, R0, 0x4, R2 ;  /* 0x0000000400027825 */ /* 0x001fca00078e0002 */
        /* <DEDUP_REMOVED lines=16> */
[----:B-1----:R-:W-:Y:S01]  /*1360*/  FADD R21, R21, -UR4 ;  /* 0x8000000415157e21 */ /* 0x002fe20008000000 */
[----:B--2---:R-:W-:-:S03]  /*1370*/  FADD R14, R14, -UR4 ;  /* 0x800000040e0e7e21 */ /* 0x004fc60008000000 */
[----:B------:R-:W-:Y:S01]  /*1380*/  FMUL R21, R21, R21 ;  /* 0x0000001515157220 */ /* 0x000fe20000400000 */
[----:B---3--:R-:W-:-:S03]  /*1390*/  FADD R12, R12, -UR4 ;  /* 0x800000040c0c7e21 */ /* 0x008fc60008000000 */
[----:B------:R-:W-:Y:S01]  /*13a0*/  FFMA R21, R14, R14, R21 ;  /* 0x0000000e0e157223 */ /* 0x000fe20000000015 */
[----:B----4-:R-:W-:Y:S01]  /*13b0*/  FADD R13, R13, -UR4 ;  /* 0x800000040d0d7e21 */ /* 0x010fe20008000000 */
[----:B------:R-:W-:Y:S01]  /*13c0*/  FMUL R14, R12, R12 ;  /* 0x0000000c0c0e7220 */ /* 0x000fe20000400000 */
[----:B-----5:R-:W-:-:S03]  /*13d0*/  FADD R6, R6, -UR4 ;  /* 0x8000000406067e21 */ /* 0x020fc60008000000 */
[----:B------:R-:W-:Y:S01]  /*13e0*/  FFMA R14, R13, R13, R14 ;  /* 0x0000000d0d0e7223 */ /* 0x000fe2000000000e */
[----:B------:R-:W-:Y:S01]  /*13f0*/  FADD R10, R10, -UR4 ;  /* 0x800000040a0a7e21 */ /* 0x000fe20008000000 */
[----:B------:R-:W-:Y:S01]  /*1400*/  FMUL R6, R6, R6 ;  /* 0x0000000606067220 */ /* 0x000fe20000400000 */
[----:B------:R-:W-:Y:S02]  /*1410*/  FADD R7, R7, -UR4 ;  /* 0x8000000407077e21 */ /* 0x000fe40008000000 */
[----:B------:R-:W-:Y:S01]  /*1420*/  FMUL R10, R10, R10 ;  /* 0x0000000a0a0a7220 */ /* 0x000fe20000400000 */
[----:B------:R-:W-:Y:S01]  /*1430*/  FADD R13, R8, -UR4 ;  /* 0x80000004080d7e21 */ /* 0x000fe20008000000 */
[----:B------:R-:W-:Y:S01]  /*1440*/  FFMA R7, R7, R7, R6 ;  /* 0x0000000707077223 */ /* 0x000fe20000000006 */
[----:B------:R-:W-:Y:S01]  /*1450*/  FADD R8, R9, -UR4 ;  /* 0x8000000409087e21 */ /* 0x000fe20008000000 */
[----:B------:R-:W-:Y:S01]  /*1460*/  IADD3 R9, P1, PT, R4, -0x1000, RZ ;  /* 0xfffff00004097810 */ /* 0x000fe20007f3e0ff */
[----:B------:R-:W-:-:S03]  /*1470*/  FADD R11, R11, -UR4 ;  /* 0x800000040b0b7e21 */ /* 0x000fc60008000000 */
[----:B------:R-:W-:Y:S01]  /*1480*/  ISETP.GE.U32.AND P0, PT, R9, 0x1000, PT ;  /* 0x000010000900780c */ /* 0x000fe20003f06070 */
[----:B------:R-:W-:Y:S01]  /*1490*/  FADD R16, R16, -UR4 ;  /* 0x8000000410107e21 */ /* 0x000fe20008000000 */
[----:B------:R-:W-:Y:S01]  /*14a0*/  FFMA R6, R11, R11, R10 ;  /* 0x0000000b0b067223 */ /* 0x000fe2000000000a */
[----:B------:R-:W-:Y:S01]  /*14b0*/  IADD3.X R10, PT, PT, R5, -0x1, RZ, P1, !PT ;  /* 0xffffffff050a7810 */ /* 0x000fe20000ffe4ff */
[----:B------:R-:W-:Y:S01]  /*14c0*/  FADD R18, R18, -UR4 ;  /* 0x8000000412127e21 */ /* 0x000fe20008000000 */
[----:B------:R-:W-:Y:S01]  /*14d0*/  FADD R20, R20, -UR4 ;  /* 0x8000000414147e21 */ /* 0x000fe20008000000 */
[----:B------:R-:W-:Y:S02]  /*14e0*/  FMUL R16, R16, R16 ;  /* 0x0000001010107220 */ /* 0x000fe40000400000 */
[----:B------:R-:W-:Y:S01]  /*14f0*/  FMUL R18, R18, R18 ;  /* 0x0000001212127220 */ /* 0x000fe20000400000 */
[----:B------:R-:W-:Y:S01]  /*1500*/  FMUL R13, R13, R13 ;  /* 0x0000000d0d0d7220 */ /* 0x000fe20000400000 */
[----:B------:R-:W-:Y:S01]  /*1510*/  FADD R15, R15, -UR4 ;  /* 0x800000040f0f7e21 */ /* 0x000fe20008000000 */
[----:B------:R-:W-:Y:S01]  /*1520*/  FMUL R20, R20, R20 ;  /* 0x0000001414147220 */ /* 0x000fe20000400000 */
[----:B------:R-:W-:Y:S01]  /*1530*/  ISETP.GE.U32.AND.EX P0, PT, R10, RZ, PT, P0 ;  /* 0x000000ff0a00720c */ /* 0x000fe20003f06100 */
[----:B------:R-:W-:Y:S01]  /*1540*/  FADD R17, R17, -UR4 ;  /* 0x8000000411117e21 */ /* 0x000fe20008000000 */
[----:B------:R-:W-:Y:S01]  /*1550*/  FADD R19, R19, -UR4 ;  /* 0x8000000413137e21 */ /* 0x000fe20008000000 */
[----:B------:R-:W-:-:S02]  /*1560*/  FFMA R15, R15, R15, R16 ;  /* 0x0000000f0f0f7223 */ /* 0x000fc40000000010 */
[----:B------:R-:W-:Y:S01]  /*1570*/  FFMA R18, R17, R17, R18 ;  /* 0x0000001111127223 */ /* 0x000fe20000000012 */
[----:B------:R-:W-:Y:S01]  /*1580*/  FFMA R13, R8, R8, R13 ;  /* 0x00000008080d7223 */ /* 0x000fe2000000000d */
[----:B------:R-:W-:Y:S01]  /*1590*/  FFMA R20, R19, R19, R20 ;  /* 0x0000001313147223 */ /* 0x000fe20000000014 */
[----:B------:R-:W-:Y:S01]  /*15a0*/  FADD R7, R14, R7 ;  /* 0x000000070e077221 */ /* 0x000fe20000000000 */
[----:B------:R-:W-:Y:S01]  /*15b0*/  FADD R15, R15, R18 ;  /* 0x000000120f0f7221 */ /* 0x000fe20000000000 */
[----:B------:R-:W-:Y:S01]  /*15c0*/  FADD R6, R13, R6 ;  /* 0x000000060d067221 */ /* 0x000fe20000000000 */
[----:B------:R-:W-:-:S03]  /*15d0*/  FADD R12, R20, R21 ;  /* 0x00000015140c7221 */ /* 0x000fc60000000000 */
[----:B------:R-:W-:Y:S01]  /*15e0*/  FADD R7, R7, R6 ;  /* 0x0000000607077221 */ /* 0x000fe20000000000 */
[----:B------:R-:W-:Y:S01]  /*15f0*/  FADD R12, R15, R12 ;  /* 0x0000000c0f0c7221 */ /* 0x000fe20000000000 */
[----:B------:R-:W-:-:S03]  /*1600*/  HFMA2 R11, -RZ, RZ, 0, 0.00048828125 ;  /* 0x00001000ff0b7431 */ /* 0x000fc600000001ff */
[----:B------:R-:W-:Y:S01]  /*1610*/  FADD R8, R12, R7 ;  /* 0x000000070c087221 */ /* 0x000fe20000000000 */
[----:B------:R-:W-:Y:S01]  /*1620*/  MOV R12, RZ ;  /* 0x000000ff000c7202 */ /* 0x000fe20000000f00 */
[----:B------:R-:W-:Y:S06]  /*1630*/  @!P0 BRA `(.L_x_345) ;  /* 0x00000004001c8947 */ /* 0x000fec0003800000 */
[----:B------:R-:W0:Y:S01]  /*1640*/  LDC.64 R4, c[0x0][0x390] ;  /* 0x0000e400ff047b82 */ /* 0x000e220000000a00 */
[----:B------:R-:W-:Y:S01]  /*1650*/  MOV R11, 0x1000 ;  /* 0x00001000000b7802 */ /* 0x000fe20000000f00 */
[----:B------:R-:W1:Y:S01]  /*1660*/  LDCU UR4, c[0x0][0x3a0] ;  /* 0x00007400ff0477ac */ /* 0x000e620008000800 */
[----:B------:R-:W-:-:S07]  /*1670*/  MOV R12, RZ ;  /* 0x000000ff000c7202 */ /* 0x000fce0000000f00 */
.L_x_347:
[----:B------:R-:W-:-:S04]  /*1680*/  LEA R6, P0, R11, R2, 0x2 ;  /* 0x000000020b067211 */ /* 0x000fc800078010ff */
[----:B------:R-:W-:-:S05]  /*1690*/  LEA.HI.X R7, R11, R3, R12, 0x2, P0 ;  /* 0x000000030b077211 */ /* 0x000fca00000f140c */
        /* <DEDUP_REMOVED lines=16> */
[----:B-1----:R-:W-:Y:S01]  /*17a0*/  FADD R23, R23, -UR4 ;  /* 0x8000000417177e21 */ /* 0x002fe20008000000 */
[----:B--2---:R-:W-:-:S03]  /*17b0*/  FADD R27, R27, -UR4 ;  /* 0x800000041b1b7e21 */ /* 0x004fc60008000000 */
[----:B------:R-:W-:Y:S01]  /*17c0*/  FMUL R23, R23, R23 ;  /* 0x0000001717177220 */ /* 0x000fe20000400000 */
[----:B---3--:R-:W-:Y:S01]  /*17d0*/  FADD R22, R22, -UR4 ;  /* 0x8000000416167e21 */ /* 0x008fe20008000000 */
[----:B------:R-:W-:Y:S01]  /*17e0*/  FMUL R27, R27, R27 ;  /* 0x0000001b1b1b7220 */ /* 0x000fe20000400000 */
[----:B----4-:R-:W-:Y:S02]  /*17f0*/  FADD R15, R15, -UR4 ;  /* 0x800000040f0f7e21 */ /* 0x010fe40008000000 */
[----:B------:R-:W-:Y:S01]  /*1800*/  FFMA R23, R22, R22, R23 ;  /* 0x0000001616177223 */ /* 0x000fe20000000017 */
[----:B-----5:R-:W-:Y:S01]  /*1810*/  FADD R29, R28, -UR4 ;  /* 0x800000041c1d7e21 */ /* 0x020fe20008000000 */
[----:B------:R-:W-:Y:S01]  /*1820*/  FMUL R22, R15, R15 ;  /* 0x0000000f0f167220 */ /* 0x000fe20000400000 */
[----:B------:R-:W-:Y:S02]  /*1830*/  FADD R26, R26, -UR4 ;  /* 0x800000041a1a7e21 */ /* 0x000fe40008000000 */
[----:B------:R-:W-:Y:S01]  /*1840*/  FFMA R8, R29, R29, R8 ;  /* 0x0000001d1d087223 */ /* 0x000fe20000000008 */
[----:B------:R-:W-:Y:S01]  /*1850*/  FADD R16, R16, -UR4 ;  /* 0x8000000410107e21 */ /* 0x000fe20008000000 */
[----:B0-----:R-:W-:Y:S01]  /*1860*/  FFMA R7, R26, R26, R27 ;  /* 0x0000001a1a077223 */ /* 0x001fe2000000001b */
[----:B------:R-:W-:Y:S01]  /*1870*/  FADD R21, R21, -UR4 ;  /* 0x8000000415157e21 */ /* 0x000fe20008000000 */
[----:B------:R-:W-:Y:S01]  /*1880*/  FADD R15, R13, -UR4 ;  /* 0x800000040d0f7e21 */ /* 0x000fe20008000000 */
[----:B------:R-:W-:-:S02]  /*1890*/  FMUL R13, R16, R16 ;  /* 0x00000010100d7220 */ /* 0x000fc40000400000 */
[----:B------:R-:W-:Y:S01]  /*18a0*/  FMUL R21, R21, R21 ;  /* 0x0000001515157220 */ /* 0x000fe20000400000 */
[----:B------:R-:W-:Y:S01]  /*18b0*/  FADD R19, R19, -UR4 ;  /* 0x8000000413137e21 */ /* 0x000fe20008000000 */
[----:B------:R-:W-:Y:S01]  /*18c0*/  FADD R7, R8, R7 ;  /* 0x0000000708077221 */ /* 0x000fe20000000000 */
[----:B------:R-:W-:Y:S01]  /*18d0*/  FADD R20, R20, -UR4 ;  /* 0x8000000414147e21 */ /* 0x000fe20008000000 */
[----:B------:R-:W-:Y:S01]  /*18e0*/  FADD R14, R14, -UR4 ;  /* 0x800000040e0e7e21 */ /* 0x000fe20008000000 */
[----:B------:R-:W-:Y:S02]  /*18f0*/  FFMA R8, R19, R19, R22 ;  /* 0x0000001313087223 */ /* 0x000fe40000000016 */
[----:B------:R-:W-:Y:S01]  /*1900*/  FFMA R13, R20, R20, R13 ;  /* 0x00000014140d7223 */ /* 0x000fe2000000000d */
[----:B------:R-:W-:Y:S01]  /*1910*/  FADD R24, R24, -UR4 ;  /* 0x8000000418187e21 */ /* 0x000fe20008000000 */
[----:B------:R-:W-:Y:S01]  /*1920*/  FFMA R21, R14, R14, R21 ;  /* 0x0000000e0e157223 */ /* 0x000fe20000000015 */
[----:B------:R-:W-:Y:S01]  /*1930*/  IADD3 R14, P1, PT, -R11, R4, RZ ;  /* 0x000000040b0e7210 */ /* 0x000fe20007f3e1ff */
[----:B------:R-:W-:Y:S01]  /*1940*/  FADD R18, R18, -UR4 ;  /* 0x8000000412127e21 */ /* 0x000fe20008000000 */
[----:B------:R-:W-:Y:S01]  /*1950*/  FMUL R24, R24, R24 ;  /* 0x0000001818187220 */ /* 0x000fe20000400000 */
[----:B------:R-:W-:Y:S01]  /*1960*/  FADD R8, R8, R13 ;  /* 0x0000000d08087221 */ /* 0x000fe20000000000 */
[----:B------:R-:W-:Y:S01]  /*1970*/  ISETP.GE.U32.AND P0, PT, R14, 0x1000, PT ;  /* 0x000010000e00780c */ /* 0x000fe20003f06070 */
[----:B------:R-:W-:Y:S01]  /*1980*/  FADD R25, R25, -UR4 ;  /* 0x8000000419197e21 */ /* 0x000fe20008000000 */
[----:B------:R-:W-:Y:S01]  /*1990*/  FMUL R18, R18, R18 ;  /* 0x0000001212127220 */ /* 0x000fe20000400000 */
[----:B------:R-:W-:-:S02]  /*19a0*/  IADD3.X R13, PT, PT, ~R12, R5, RZ, P1, !PT ;  /* 0x000000050c0d7210 */ /* 0x000fc40000ffe5ff */
[----:B------:R-:W-:Y:S01]  /*19b0*/  FFMA R6, R25, R25, R24 ;  /* 0x0000001919067223 */ /* 0x000fe20000000018 */
[----:B------:R-:W-:Y:S01]  /*19c0*/  FFMA R18, R15, R15, R18 ;  /* 0x0000000f0f127223 */ /* 0x000fe20000000012 */
[----:B------:R-:W-:Y:S02]  /*19d0*/  ISETP.GE.U32.AND.EX P0, PT, R13, RZ, PT, P0 ;  /* 0x000000ff0d00720c */ /* 0x000fe40003f06100 */
[----:B------:R-:W-:Y:S01]  /*19e0*/  FADD R6, R6, R23 ;  /* 0x0000001706067221 */ /* 0x000fe20000000000 */
[----:B------:R-:W-:-:S03]  /*19f0*/  FADD R21, R18, R21 ;  /* 0x0000001512157221 */ /* 0x000fc60000000000 */
[----:B------:R-:W-:Y:S01]  /*1a00*/  FADD R6, R7, R6 ;  /* 0x0000000607067221 */ /* 0x000fe20000000000 */
[----:B------:R-:W-:Y:S01]  /*1a10*/  FADD R21, R8, R21 ;  /* 0x0000001508157221 */ /* 0x000fe20000000000 */
[----:B------:R-:W-:-:S03]  /*1a20*/  FADD R17, R17, -UR4 ;  /* 0x8000000411117e21 */ /* 0x000fc60008000000 */
[----:B------:R-:W-:-:S04]  /*1a30*/  FADD R6, R6, R21 ;  /* 0x0000001506067221 */ /* 0x000fc80000000000 */
[----:B------:R-:W-:Y:S01]  /*1a40*/  FFMA R8, R17, R17, R6 ;  /* 0x0000001111087223 */ /* 0x000fe20000000006 */
[----:B------:R-:W-:Y:S06]  /*1a50*/  @!P0 BRA `(.L_x_346) ;  /* 0x0000000800948947 */ /* 0x000fec0003800000 */
[----:B------:R-:W-:-:S04]  /*1a60*/  IADD3 R11, P0, PT, R11, 0x1000, RZ ;  /* 0x000010000b0b7810 */ /* 0x000fc80007f1e0ff */
[----:B------:R-:W-:Y:S02]  /*1a70*/  IADD3.X R12, PT, PT, RZ, R12, RZ, P0, !PT ;  /* 0x0000000cff0c7210 */ /* 0x000fe400007fe4ff */
[----:B------:R-:W-:-:S04]  /*1a80*/  ISETP.GT.U32.AND P0, PT, R11, R9, PT ;  /* 0x000000090b00720c */ /* 0x000fc80003f04070 */
[----:B------:R-:W-:-:S13]  /*1a90*/  ISETP.GT.U32.AND.EX P0, PT, R12, R10, PT, P0 ;  /* 0x0000000a0c00720c */ /* 0x000fda0003f04100 */
[----:B------:R-:W-:Y:S05]  /*1aa0*/  @!P0 BRA `(.L_x_347) ;  /* 0xfffffff800f48947 */ /* 0x000fea000383ffff */
.L_x_345:
        /* <DEDUP_REMOVED lines=8> */
[----:B------:R-:W-:Y:S02]  /*1b30*/  IADD3 R2, PT, PT, -R11, R4, R2 ;  /* 0x000000040b027210 */ /* 0x000fe40007ffe102 */
[----:B------:R-:W-:Y:S02]  /*1b40*/  MOV R4, R0 ;  /* 0x0000000000047202 */ /* 0x000fe40000000f00 */
[C---:B------:R-:W-:Y:S02]  /*1b50*/  ISETP.GE.U32.AND P1, PT, R2.reuse, 0xf00, PT ;  /* 0x00000f000200780c */ /* 0x040fe40003f26070 */
[----:B------:R-:W-:-:S04]  /*1b60*/  LEA.HI R5, R2, 0x1, RZ, 0x18 ;  /* 0x0000000102057811 */ /* 0x000fc800078fc0ff */
[----:B------:R-:W-:-:S04]  /*1b70*/  LOP3.LUT R26, R5, 0xf, RZ, 0xc0, !PT ;  /* 0x0000000f051a7812 */ /* 0x000fc800078ec0ff */
[----:B------:R-:W-:-:S03]  /*1b80*/  ISETP.NE.AND P0, PT, R26, RZ, PT ;  /* 0x000000ff1a00720c */ /* 0x000fc60003f05270 */
[----:B------:R-:W-:Y:S10]  /*1b90*/  @!P1 BRA `(.L_x_350) ;  /* 0x0000000400009947 */ /* 0x000ff40003800000 */
[----:B------:R-:W0:Y:S01]  /*1ba0*/  LDCU.64 UR8, c[0x0][0x380] ;  /* 0x00007000ff0877ac */ /* 0x000e220008000a00 */
[----:B------:R-:W-:Y:S02]  /*1bb0*/  IADD3 R3, P1, PT, R0, R11, RZ ;  /* 0x0000000b00037210 */ /* 0x000fe40007f3e0ff */
[----:B------:R-:W-:Y:S02]  /*1bc0*/  LOP3.LUT R9, R5, 0x1fffff0, RZ, 0xc0, !PT ;  /* 0x01fffff005097812 */ /* 0x000fe400078ec0ff */
[----:B------:R-:W-:Y:S02]  /*1bd0*/  IADD3.X R4, PT, PT, RZ, R12, RZ, P1, !PT ;  /* 0x0000000cff047210 */ /* 0x000fe40000ffe4ff */
[----:B------:R-:W-:Y:S02]  /*1be0*/  IADD3 R9, PT, PT, -R9, RZ, RZ ;  /* 0x000000ff09097210 */ /* 0x000fe40007ffe1ff */
[----:B0-----:R-:W-:-:S04]  /*1bf0*/  LEA R2, P2, R3, UR8, 0x2 ;  /* 0x0000000803027c11 */ /* 0x001fc8000f8410ff */
[----:B------:R-:W-:Y:S02]  /*1c00*/  IADD3 R2, P1, PT, R2, 0x2000, RZ ;  /* 0x0000200002027810 */ /* 0x000fe40007f3e0ff */
[----:B------:R-:W-:Y:S02]  /*1c10*/  LEA.HI.X R3, R3, UR9, R4, 0x2, P2 ;  /* 0x0000000903037c11 */ /* 0x000fe400090f1404 */
[----:B------:R-:W-:Y:S02]  /*1c20*/  MOV R4, R0 ;  /* 0x0000000000047202 */ /* 0x000fe40000000f00 */
[----:B------:R-:W-:-:S07]  /*1c30*/  IADD3.X R3, PT, PT, RZ, R3, RZ, P1, !PT ;  /* 0x00000003ff037210 */ /* 0x000fce0000ffe4ff */
.L_x_351:
        /* <DEDUP_REMOVED lines=54> */
.L_x_350:
[----:B------:R-:W-:Y:S05]  /*1fa0*/  BSYNC.RECONVERGENT B2 ;  /* 0x0000000000027941 */ /* 0x000fea0003800200 */
.L_x_349:
        /* <DEDUP_REMOVED lines=18> */
[----:B------:R0:W5:Y:S01]  /*20d0*/  LDG.E R18, desc[UR6][R2.64+0x1c00] ;  /* 0x001c000602127981 */ /* 0x000162000c1e1900 */
        /* <DEDUP_REMOVED lines=10> */
[----:B0-----:R-:W-:-:S03]  /*2180*/  FADD R2, R15, -UR4 ;  /* 0x800000040f027e21 */ /* 0x001fc60008000000 */
[----:B------:R-:W-:Y:S01]  /*2190*/  FFMA R7, R14, R14, R7 ;  /* 0x0000000e0e077223 */ /* 0x000fe20000000007 */
[----:B------:R-:W-:-:S03]  /*21a0*/  FADD R16, R16, -UR4 ;  /* 0x8000000410107e21 */ /* 0x000fc60008000000 */
[----:B------:R-:W-:Y:S01]  /*21b0*/  FFMA R7, R2, R2, R7 ;  /* 0x0000000202077223 */ /* 0x000fe20000000007 */
[----:B------:R-:W-:-:S03]  /*21c0*/  FADD R18, R18, -UR4 ;  /* 0x8000000412127e21 */ /* 0x000fc60008000000 */
[----:B------:R-:W-:-:S04]  /*21d0*/  FFMA R7, R16, R16, R7 ;  /* 0x0000001010077223 */ /* 0x000fc80000000007 */
[----:B------:R-:W-:-:S07]  /*21e0*/  FFMA R8, R18, R18, R7 ;  /* 0x0000001212087223 */ /* 0x000fce0000000007 */
.L_x_353:
[----:B------:R-:W-:Y:S05]  /*21f0*/  BSYNC.RECONVERGENT B2 ;  /* 0x0000000000027941 */ /* 0x000fea0003800200 */
.L_x_352:
        /* <DEDUP_REMOVED lines=24> */
.L_x_355:
[----:B------:R-:W-:Y:S05]  /*2380*/  BSYNC.RECONVERGENT B2 ;  /* 0x0000000000027941 */ /* 0x000fea0003800200 */
.L_x_354:
[----:B------:R-:W-:Y:S05]  /*2390*/  @!P1 BRA `(.L_x_348) ;  /* 0x0000000000409947 */ /* 0x000fea0003800000 */
[----:B------:R-:W0:Y:S01]  /*23a0*/  LDCU.64 UR8, c[0x0][0x380] ;  /* 0x00007000ff0877ac */ /* 0x000e220008000a00 */
[----:B------:R-:W-:Y:S02]  /*23b0*/  IADD3 R7, P0, PT, R4, R11, RZ ;  /* 0x0000000b04077210 */ /* 0x000fe40007f1e0ff */
[----:B------:R-:W-:Y:S02]  /*23c0*/  IADD3 R4, PT, PT, -R5, RZ, RZ ;  /* 0x000000ff05047210 */ /* 0x000fe40007ffe1ff */
[----:B------:R-:W-:Y:S02]  /*23d0*/  IADD3.X R12, PT, PT, RZ, R12, RZ, P0, !PT ;  /* 0x0000000cff0c7210 */ /* 0x000fe400007fe4ff */
[----:B0-----:R-:W-:-:S04]  /*23e0*/  LEA R6, P1, R7, UR8, 0x2 ;  /* 0x0000000807067c11 */ /* 0x001fc8000f8210ff */
[----:B------:R-:W-:-:S09]  /*23f0*/  LEA.HI.X R7, R7, UR9, R12, 0x2, P1 ;  /* 0x0000000907077c11 */ /* 0x000fd200088f140c */
.L_x_356:
[----:B------:R-:W-:Y:S02]  /*2400*/  MOV R2, R6 ;  /* 0x0000000600027202 */ /* 0x000fe40000000f00 */
[----:B------:R-:W-:-:S05]  /*2410*/  MOV R3, R7 ;  /* 0x0000000700037202 */ /* 0x000fca0000000f00 */
[----:B------:R-:W2:Y:S01]  /*2420*/  LDG.E R2, desc[UR6][R2.64] ;  /* 0x0000000602027981 */ /* 0x000ea2000c1e1900 */
[----:B------:R-:W-:Y:S02]  /*2430*/  IADD3 R4, PT, PT, R4, 0x1, RZ ;  /* 0x0000000104047810 */ /* 0x000fe40007ffe0ff */
[----:B------:R-:W-:Y:S02]  /*2440*/  IADD3 R6, P1, PT, R6, 0x400, RZ ;  /* 0x0000040006067810 */ /* 0x000fe40007f3e0ff */
[----:B------:R-:W-:Y:S02]  /*2450*/  ISETP.NE.AND P0, PT, R4, RZ, PT ;  /* 0x000000ff0400720c */ /* 0x000fe40003f05270 */
[----:B------:R-:W-:Y:S01]  /*2460*/  IADD3.X R7, PT, PT, RZ, R7, RZ, P1, !PT ;  /* 0x00000007ff077210 */ /* 0x000fe20000ffe4ff */
[----:B--2---:R-:W-:-:S04]  /*2470*/  FADD R5, R2, -UR4 ;  /* 0x8000000402057e21 */ /* 0x004fc80008000000 */
[----:B------:R-:W-:-:S06]  /*2480*/  FFMA R8, R5, R5, R8 ;  /* 0x0000000505087223 */ /* 0x000fcc0000000008 */
[----:B------:R-:W-:Y:S05]  /*2490*/  @P0 BRA `(.L_x_356) ;  /* 0xfffffffc00d80947 */ /* 0x000fea000383ffff */
.L_x_348:
[----:B------:R-:W-:Y:S05]  /*24a0*/  BSYNC.RECONVERGENT B1 ;  /* 0x0000000000017941 */ /* 0x000fea0003800200 */
.L_x_346:
        /* <DEDUP_REMOVED lines=42> */
.L_x_344:
[----:B------:R-:W-:Y:S05]  /*2750*/  BSYNC.RECONVERGENT B0 ;  /* 0x0000000000007941 */ /* 0x000fea0003800200 */
.L_x_329:
[----:B------:R-:W-:Y:S05]  /*2760*/  @P5 EXIT ;  /* 0x000000000000594d */ /* 0x000fea0003800000 */
[----:B012---:R-:W0:Y:S01]  /*2770*/  LDC.64 R2, c[0x0][0x388] ;  /* 0x0000e200ff027b82 */ /* 0x007e220000000a00 */
[----:B------:R-:W1:Y:S02]  /*2780*/  LDCU UR4, c[0x0][0x39c] ;  /* 0x00007380ff0477ac */ /* 0x000e640008000800 */
[----:B-1----:R-:W-:-:S05]  /*2790*/  FADD R5, R0, UR4 ;  /* 0x0000000400057e21 */ /* 0x002fca0008000000 */
[----:B0-----:R-:W-:Y:S01]  /*27a0*/  STG.E desc[UR6][R2.64], R5 ;  /* 0x0000000502007986 */ /* 0x001fe2000c101906 */
[----:B------:R-:W-:Y:S05]  /*27b0*/  EXIT ;  /* 0x000000000000794d */ /* 0x000fea0003800000 */
.L_x_357:
        /* <DEDUP_REMOVED lines=12> */
.L_x_522:


//--------------------- .text._ZN3cub18CUB_300001_SM_10006detail6reduce28DeviceReduceSingleTileKernelINS2_10policy_hubIfjN4cuda3std3__44plusIfEEE10Policy1000EPfSC_iS9_ffNS7_10__identityEEEvT0_T1_T2_T3_T4_T6_ --------------------------
	.section	.text._ZN3cub18CUB_300001_SM_10006detail6reduce28DeviceReduceSingleTileKernelINS2_10policy_hubIfjN4cuda3std3__44plusIfEEE10Policy1000EPfSC_iS9_ffNS7_10__identityEEEvT0_T1_T2_T3_T4_T6_,"ax",@progbits
	.align	128
        .global         _ZN3cub18CUB_300001_SM_10006detail6reduce28DeviceReduceSingleTileKernelINS2_10policy_hubIfjN4cuda3std3__44plusIfEEE10Policy1000EPfSC_iS9_ffNS7_10__identityEEEvT0_T1_T2_T3_T4_T6_
        .type           _ZN3cub18CUB_300001_SM_10006detail6reduce28DeviceReduceSingleTileKernelINS2_10policy_hubIfjN4cuda3std3__44plusIfEEE10Policy1000EPfSC_iS9_ffNS7_10__identityEEEvT0_T1_T2_T3_T4_T6_,@function
        .size           _ZN3cub18CUB_300001_SM_10006detail6reduce28DeviceReduceSingleTileKernelINS2_10policy_hubIfjN4cuda3std3__44plusIfEEE10Policy1000EPfSC_iS9_ffNS7_10__identityEEEvT0_T1_T2_T3_T4_T6_,(.L_x_523 - _ZN3cub18CUB_300001_SM_10006detail6reduce28DeviceReduceSingleTileKernelINS2_10policy_hubIfjN4cuda3std3__44plusIfEEE10Policy1000EPfSC_iS9_ffNS7_10__identityEEEvT0_T1_T2_T3_T4_T6_)
        .other          _ZN3cub18CUB_300001_SM_10006detail6reduce28DeviceReduceSingleTileKernelINS2_10policy_hubIfjN4cuda3std3__44plusIfEEE10Policy1000EPfSC_iS9_ffNS7_10__identityEEEvT0_T1_T2_T3_T4_T6_,@"STO_CUDA_ENTRY STV_DEFAULT"
_ZN3cub18CUB_300001_SM_10006detail6reduce28DeviceReduceSingleTileKernelINS2_10policy_hubIfjN4cuda3std3__44plusIfEEE10Policy1000EPfSC_iS9_ffNS7_10__identityEEEvT0_T1_T2_T3_T4_T6_:
.text._ZN3cub18CUB_300001_SM_10006detail6reduce28DeviceReduceSingleTileKernelINS2_10policy_hubIfjN4cuda3std3__44plusIfEEE10Policy1000EPfSC_iS9_ffNS7_10__identityEEEvT0_T1_T2_T3_T4_T6_:
        /* <DEDUP_REMOVED lines=13> */
.L_x_358:
        /* <DEDUP_REMOVED lines=16> */
.L_x_363:
[----:B------:R-:W-:Y:S05]  /*01d0*/  BSYNC.RECONVERGENT B1 ;  /* 0x0000000000017941 */ /* 0x000fea0003800200 */
.L_x_362:
        /* <DEDUP_REMOVED lines=16> */
.L_x_368:
        /* <DEDUP_REMOVED lines=9> */
.L_x_367:
[----:B------:R-:W-:Y:S05]  /*0370*/  BSYNC.RECONVERGENT B2 ;  /* 0x0000000000027941 */ /* 0x000fea0003800200 */
.L_x_366:
        /* <DEDUP_REMOVED lines=8> */
.L_x_371:
        /* <DEDUP_REMOVED lines=43> */
.L_x_370:
[----:B------:R-:W-:Y:S05]  /*06b0*/  BSYNC.RECONVERGENT B2 ;  /* 0x0000000000027941 */ /* 0x000fea0003800200 */
.L_x_369:
        /* <DEDUP_REMOVED lines=26> */
.L_x_373:
[----:B------:R-:W-:Y:S05]  /*0860*/  BSYNC.RECONVERGENT B2 ;  /* 0x0000000000027941 */ /* 0x000fea0003800200 */
.L_x_372:
        /* <DEDUP_REMOVED lines=12> */
.L_x_365:
[----:B------:R-:W-:Y:S05]  /*0930*/  BSYNC.RECONVERGENT B1 ;  /* 0x0000000000017941 */ /* 0x000fea0003800200 */
.L_x_364:
        /* <DEDUP_REMOVED lines=10> */
[----:B------:R-:W1:Y:S06]  /*09e0*/  SHFL.DOWN PT, R3, R0, 0x2, 0x1f ;  /* 0x08401f0000037f89 */ /* 0x000e6c00000e0000 */
[----:B------:R-:W2:Y:S01]  /*09f0*/  @!P1 S2R R6, SR_CgaCtaId ;  /* 0x0000000000069919 */ /* 0x000ea20000008800 */
[----:B0-----:R-:W-:Y:S02]  /*0a00*/  @!P1 MOV R5, 0x400 ;  /* 0x0000040000059802 */ /* 0x001fe40000000f00 */
[----:B------:R-:W-:-:S04]  /*0a10*/  @!P1 SHF.R.U32.HI R4, RZ, 0x3, R2 ;  /* 0x00000003ff049819 */ /* 0x000fc80000011602 */
[----:B------:R-:W-:Y:S01]  /*0a20*/  @!P1 LOP3.LUT R4, R4, 0x7c, RZ, 0xc0, !PT ;  /* 0x0000007c04049812 */ /* 0x000fe200078ec0ff */
[----:B-1----:R-:W-:Y:S01]  /*0a30*/  @!P0 FADD R0, R0, R3 ;  /* 0x0000000300008221 */ /* 0x002fe20000000000 */
[----:B------:R-:W-:-:S04]  /*0a40*/  ISETP.GT.AND P0, PT, R8, 0x1b, PT ;  /* 0x0000001b0800780c */ /* 0x000fc80003f04270 */
[----:B------:R-:W0:Y:S01]  /*0a50*/  SHFL.DOWN PT, R3, R0, 0x4, 0x1f ;  /* 0x08801f0000037f89 */ /* 0x000e2200000e0000 */
[----:B--2---:R-:W-:-:S04]  /*0a60*/  @!P1 LEA R5, R6, R5, 0x18 ;  /* 0x0000000506059211 */ /* 0x004fc800078ec0ff */
        /* <DEDUP_REMOVED lines=16> */
[----:B0-----:R-:W0:Y:S04]  /*0b70*/  LDS.128 R4, [UR4+0x10] ;  /* 0x00001004ff047984 */ /* 0x001e280008000c00 */
[----:B------:R-:W1:Y:S04]  /*0b80*/  LDS.128 R12, [UR4+0x20] ;  /* 0x00002004ff0c7984 */ /* 0x000e680008000c00 */
[----:B------:R-:W2:Y:S04]  /*0b90*/  LDS.128 R8, [UR4+0x30] ;  /* 0x00003004ff087984 */ /* 0x000ea80008000c00 */
        /* <DEDUP_REMOVED lines=17> */
.L_x_374:
        /* <DEDUP_REMOVED lines=45> */
[----:B------:R-:W0:Y:S04]  /*0f80*/  LDS.128 R16, [UR4+0x10] ;  /* 0x00001004ff107984 */ /* 0x000e280008000c00 */
[----:B----4-:R-:W1:Y:S04]  /*0f90*/  LDS.128 R4, [UR4+0x20] ;  /* 0x00002004ff047984 */ /* 0x010e680008000c00 */
[----:B------:R-:W2:Y:S04]  /*0fa0*/  LDS.128 R8, [UR4+0x30] ;  /* 0x00003004ff087984 */ /* 0x000ea80008000c00 */
[----:B------:R-:W3:Y:S01]  /*0fb0*/  LDS.128 R12, [UR4+0x40] ;  /* 0x00004004ff0c7984 */ /* 0x000ee20008000c00 */
[----:B0-----:R-:W-:Y:S01]  /*0fc0*/  @P2 FADD R0, R0, R17 ;  /* 0x0000001100002221 */ /* 0x001fe20000000000 */
[----:B------:R-:W-:-:S03]  /*0fd0*/  ISETP.GT.AND P2, PT, R3, 0x80, PT ;  /* 0x000000800300780c */ /* 0x000fc60003f44270 */
[----:B------:R-:W-:Y:S01]  /*0fe0*/  @P3 FADD R0, R0, R18 ;  /* 0x0000001200003221 */ /* 0x000fe20000000000 */
[----:B------:R-:W-:-:S03]  /*0ff0*/  ISETP.GT.AND P3, PT, R3, 0xa0, PT ;  /* 0x000000a00300780c */ /* 0x000fc60003f64270 */
[----:B------:R-:W-:Y:S01]  /*1000*/  @P1 FADD R0, R0, R19 ;  /* 0x0000001300001221 */ /* 0x000fe20000000000 */
[----:B------:R-:W-:-:S05]  /*1010*/  ISETP.GT.AND P1, PT, R3, 0xe0, PT ;  /* 0x000000e00300780c */ /* 0x000fca0003f24270 */
[----:B-1----:R-:W-:Y:S01]  /*1020*/  @P2 FADD R0, R0, R4 ;  /* 0x0000000400002221 */ /* 0x002fe20000000000 */
[----:B------:R-:W-:-:S03]  /*1030*/  ISETP.GT.AND P2, PT, R3, 0x100, PT ;  /* 0x000001000300780c */ /* 0x000fc60003f44270 */
[----:B------:R-:W-:Y:S01]  /*1040*/  @P3 FADD R0, R0, R5 ;  /* 0x0000000500003221 */ /* 0x000fe20000000000 */
[----:B------:R-:W-:-:S03]  /*1050*/  ISETP.GT.AND P3, PT, R3, 0x120, PT ;  /* 0x000001200300780c */ /* 0x000fc60003f64270 */
[----:B------:R-:W-:Y:S01]  /*1060*/  @P4 FADD R0, R0, R6 ;  /* 0x0000000600004221 */ /* 0x000fe20000000000 */
[----:B------:R-:W-:-:S03]  /*1070*/  ISETP.GT.AND P4, PT, R3, 0x140, PT ;  /* 0x000001400300780c */ /* 0x000fc60003f84270 */
[----:B------:R-:W-:Y:S01]  /*1080*/  @P1 FADD R0, R0, R7 ;  /* 0x0000000700001221 */ /* 0x000fe20000000000 */
[----:B------:R-:W-:-:S03]  /*1090*/  ISETP.GT.AND P1, PT, R3, 0x160, PT ;  /* 0x000001600300780c */ /* 0x000fc60003f24270 */
[----:B--2---:R-:W-:Y:S01]  /*10a0*/  @P2 FADD R0, R0, R8 ;  /* 0x0000000800002221 */ /* 0x004fe20000000000 */
[----:B------:R-:W-:-:S03]  /*10b0*/  ISETP.GT.AND P2, PT, R3, 0x180, PT ;  /* 0x000001800300780c */ /* 0x000fc60003f44270 */
[----:B------:R-:W-:Y:S01]  /*10c0*/  @P3 FADD R0, R0, R9 ;  /* 0x0000000900003221 */ /* 0x000fe20000000000 */
[----:B------:R-:W-:-:S03]  /*10d0*/  ISETP.GT.AND P3, PT, R3, 0x1a0, PT ;  /* 0x000001a00300780c */ /* 0x000fc60003f64270 */
[----:B------:R-:W-:Y:S01]  /*10e0*/  @P4 FADD R0, R0, R10 ;  /* 0x0000000a00004221 */ /* 0x000fe20000000000 */
[----:B------:R-:W-:-:S03]  /*10f0*/  ISETP.GT.AND P4, PT, R3, 0x1c0, PT ;  /* 0x000001c00300780c */ /* 0x000fc60003f84270 */
[----:B------:R-:W-:Y:S01]  /*1100*/  @P1 FADD R0, R0, R11 ;  /* 0x0000000b00001221 */ /* 0x000fe20000000000 */
[----:B------:R-:W-:-:S03]  /*1110*/  ISETP.GT.AND P1, PT, R3, 0x1e0, PT ;  /* 0x000001e00300780c */ /* 0x000fc60003f24270 */
[----:B---3--:R-:W-:-:S04]  /*1120*/  @P2 FADD R0, R0, R12 ;  /* 0x0000000c00002221 */ /* 0x008fc80000000000 */
[----:B------:R-:W-:-:S04]  /*1130*/  @P3 FADD R0, R0, R13 ;  /* 0x0000000d00003221 */ /* 0x000fc80000000000 */
[----:B------:R-:W-:-:S04]  /*1140*/  @P4 FADD R0, R0, R14 ;  /* 0x0000000e00004221 */ /* 0x000fc80000000000 */
[----:B------:R-:W-:Y:S01]  /*1150*/  @P1 FADD R0, R0, R15 ;  /* 0x0000000f00001221 */ /* 0x000fe20000000000 */
[----:B------:R-:W-:Y:S06]  /*1160*/  BRA `(.L_x_375) ;  /* 0x0000003000407947 */ /* 0x000fec0003800000 */
.L_x_361:
[----:B------:R-:W0:Y:S01]  /*1170*/  S2R R2, SR_TID.X ;  /* 0x0000000000027919 */ /* 0x000e220000002100 */
[----:B------:R-:W1:Y:S01]  /*1180*/  LDC.64 R4, c[0x0][0x380] ;  /* 0x0000e000ff047b82 */ /* 0x000e620000000a00 */
[----:B0-----:R-:W-:-:S05]  /*1190*/  SHF.L.U32 R7, R2, 0x1, RZ ;  /* 0x0000000102077819 */ /* 0x001fca00000006ff */
[----:B-1----:R-:W-:-:S05]  /*11a0*/  IMAD.WIDE.U32 R4, R7, 0x4, R4 ;  /* 0x0000000407047825 */ /* 0x002fca00078e0004 */
[----:B------:R-:W2:Y:S04]  /*11b0*/  LDG.E.64.CONSTANT R14, desc[UR6][R4.64] ;  /* 0x00000006040e7981 */ /* 0x000ea8000c1e9b00 */
[----:B------:R-:W3:Y:S04]  /*11c0*/  LDG.E.64.CONSTANT R16, desc[UR6][R4.64+0x1000] ;  /* 0x0010000604107981 */ /* 0x000ee8000c1e9b00 */
[----:B------:R-:W4:Y:S04]  /*11d0*/  LDG.E.64.CONSTANT R18, desc[UR6][R4.64+0x2000] ;  /* 0x0020000604127981 */ /* 0x000f28000c1e9b00 */
[----:B------:R-:W5:Y:S04]  /*11e0*/  LDG.E.64.CONSTANT R20, desc[UR6][R4.64+0x3000] ;  /* 0x0030000604147981 */ /* 0x000f68000c1e9b00 */
[----:B------:R-:W5:Y:S04]  /*11f0*/  LDG.E.64.CONSTANT R12, desc[UR6][R4.64+0x4000] ;  /* 0x00400006040c7981 */ /* 0x000f68000c1e9b00 */
[----:B------:R-:W5:Y:S04]  /*1200*/  LDG.E.64.CONSTANT R10, desc[UR6][R4.64+0x5000] ;  /* 0x00500006040a7981 */ /* 0x000f68000c1e9b00 */
[----:B------:R-:W5:Y:S04]  /*1210*/  LDG.E.64.CONSTANT R6, desc[UR6][R4.64+0x6000] ;  /* 0x0060000604067981 */ /* 0x000f68000c1e9b00 */
[----:B------:R-:W5:Y:S01]  /*1220*/  LDG.E.64.CONSTANT R8, desc[UR6][R4.64+0x7000] ;  /* 0x0070000604087981 */ /* 0x000f62000c1e9b00 */
[----:B------:R-:W-:Y:S01]  /*1230*/  ISETP.GE.U32.AND P0, PT, R3, 0x4000, PT ;  /* 0x000040000300780c */ /* 0x000fe20003f06070 */
[----:B--2---:R-:W-:Y:S01]  /*1240*/  FADD R14, R14, R15 ;  /* 0x0000000f0e0e7221 */ /* 0x004fe20000000000 */
[----:B---3--:R-:W-:Y:S01]  /*1250*/  FADD R17, R16, R17 ;  /* 0x0000001110117221 */ /* 0x008fe20000000000 */
[----:B----4-:R-:W-:-:S03]  /*1260*/  FADD R18, R18, R19 ;  /* 0x0000001312127221 */ /* 0x010fc60000000000 */
[----:B------:R-:W-:Y:S01]  /*1270*/  FADD R14, R14, R17 ;  /* 0x000000110e0e7221 */ /* 0x000fe20000000000 */
[----:B-----5:R-:W-:Y:S01]  /*1280*/  FADD R21, R20, R21 ;  /* 0x0000001514157221 */ /* 0x020fe20000000000 */
[----:B------:R-:W-:Y:S02]  /*1290*/  HFMA2 R20, -RZ, RZ, 0, 0.0078125 ;  /* 0x00002000ff147431 */ /* 0x000fe400000001ff */
[----:B------:R-:W-:Y:S01]  /*12a0*/  FADD R12, R12, R13 ;  /* 0x0000000d0c0c7221 */ /* 0x000fe20000000000 */
[----:B------:R-:W-:Y:S01]  /*12b0*/  FADD R21, R18, R21 ;  /* 0x0000001512157221 */ /* 0x000fe20000000000 */
[----:B------:R-:W-:-:S03]  /*12c0*/  FADD R11, R10, R11 ;  /* 0x0000000b0a0b7221 */ /* 0x000fc60000000000 */
[----:B------:R-:W-:Y:S01]  /*12d0*/  FADD R14, R14, R21 ;  /* 0x000000150e0e7221 */ /* 0x000fe20000000000 */
[----:B------:R-:W-:Y:S01]  /*12e0*/  FADD R6, R6, R7 ;  /* 0x0000000706067221 */ /* 0x000fe20000000000 */
[----:B------:R-:W-:Y:S01]  /*12f0*/  FADD R11, R12, R11 ;  /* 0x0000000b0c0b7221 */ /* 0x000fe20000000000 */
[----:B------:R-:W-:-:S04]  /*1300*/  FADD R9, R8, R9 ;  /* 0x0000000908097221 */ /* 0x000fc80000000000 */
[----:B------:R-:W-:-:S04]  /*1310*/  FADD R6, R6, R9 ;  /* 0x0000000906067221 */ /* 0x000fc80000000000 */
[----:B------:R-:W-:-:S04]  /*1320*/  FADD R11, R11, R6 ;  /* 0x000000060b0b7221 */ /* 0x000fc80000000000 */
[----:B------:R-:W-:Y:S01]  /*1330*/  FADD R0, R14, R11 ;  /* 0x0000000b0e007221 */ /* 0x000fe20000000000 */
[----:B------:R-:W-:Y:S06]  /*1340*/  @!P0 BRA `(.L_x_376) ;  /* 0x00000000008c8947 */ /* 0x000fec0003800000 */
[----:B------:R-:W0:Y:S01]  /*1350*/  LDC R24, c[0x0][0x390] ;  /* 0x0000e400ff187b82 */ /* 0x000e220000000800 */
[----:B------:R-:W-:Y:S02]  /*1360*/  IADD3 R21, PT, PT, R3, -0x2000, RZ ;  /* 0xffffe00003157810 */ /* 0x000fe40007ffe0ff */
[----:B------:R-:W-:-:S07]  /*1370*/  MOV R20, 0x2000 ;  /* 0x0000200000147802 */ /* 0x000fce0000000f00 */
.L_x_378:
[----:B------:R-:W-:-:S05]  /*1380*/  IMAD.WIDE R26, R20, 0x4, R4 ;  /* 0x00000004141a7825 */ /* 0x000fca00078e0204 */
[----:B------:R-:W2:Y:S04]  /*1390*/  LDG.E.64.CONSTANT R14, desc[UR6][R26.64+0x6000] ;  /* 0x006000061a0e7981 */ /* 0x000ea8000c1e9b00 */
[----:B------:R-:W2:Y:S04]  /*13a0*/  LDG.E.64.CONSTANT R6, desc[UR6][R26.64+0x7000] ;  /* 0x007000061a067981 */ /* 0x000ea8000c1e9b00 */
[----:B------:R-:W3:Y:S04]  /*13b0*/  LDG.E.64.CONSTANT R22, desc[UR6][R26.64] ;  /* 0x000000061a167981 */ /* 0x000ee8000c1e9b00 */
[----:B------:R-:W4:Y:S04]  /*13c0*/  LDG.E.64.CONSTANT R18, desc[UR6][R26.64+0x1000] ;  /* 0x001000061a127981 */ /* 0x000f28000c1e9b00 */
[----:B------:R-:W5:Y:S04]  /*13d0*/  LDG.E.64.CONSTANT R16, desc[UR6][R26.64+0x2000] ;  /* 0x002000061a107981 */ /* 0x000f68000c1e9b00 */
[----:B------:R-:W5:Y:S04]  /*13e0*/  LDG.E.64.CONSTANT R12, desc[UR6][R26.64+0x3000] ;  /* 0x003000061a0c7981 */ /* 0x000f68000c1e9b00 */
[----:B------:R-:W5:Y:S04]  /*13f0*/  LDG.E.64.CONSTANT R10, desc[UR6][R26.64+0x4000] ;  /* 0x004000061a0a7981 */ /* 0x000f68000c1e9b00 */
[----:B------:R-:W5:Y:S01]  /*1400*/  LDG.E.64.CONSTANT R8, desc[UR6][R26.64+0x5000] ;  /* 0x005000061a087981 */ /* 0x000f62000c1e9b00 */
[----:B0-----:R-:W-:Y:S01]  /*1410*/  MOV R3, R24 ;  /* 0x0000001800037202 */ /* 0x001fe20000000f00 */
[----:B--2---:R-:W-:-:S03]  /*1420*/  FADD R15, R15, R6 ;  /* 0x000000060f0f7221 */ /* 0x004fc60000000000 */
[----:B------:R-:W-:Y:S01]  /*1430*/  IADD3 R6, PT, PT, -R20, R3, RZ ;  /* 0x0000000314067210 */ /* 0x000fe20007ffe1ff */
[----:B---3--:R-:W-:-:S03]  /*1440*/  FADD R0, R22, R0 ;  /* 0x0000000016007221 */ /* 0x008fc60000000000 */
[----:B------:R-:W-:Y:S01]  /*1450*/  ISETP.GE.AND P0, PT, R6, 0x2000, PT ;  /* 0x000020000600780c */ /* 0x000fe20003f06270 */
[----:B----4-:R-:W-:Y:S01]  /*1460*/  FADD R23, R23, R18 ;  /* 0x0000001217177221 */ /* 0x010fe20000000000 */
[----:B-----5:R-:W-:Y:S01]  /*1470*/  FADD R18, R19, R16 ;  /* 0x0000001013127221 */ /* 0x020fe20000000000 */
[----:B------:R-:W-:Y:S01]  /*1480*/  FADD R17, R17, R12 ;  /* 0x0000000c11117221 */ /* 0x000fe20000000000 */
[----:B------:R-:W-:Y:S01]  /*1490*/  FADD R12, R13, R10 ;  /* 0x0000000a0d0c7221 */ /* 0x000fe20000000000 */
[----:B------:R-:W-:Y:S01]  /*14a0*/  FADD R11, R11, R8 ;  /* 0x000000080b0b7221 */ /* 0x000fe20000000000 */
[----:B------:R-:W-:Y:S01]  /*14b0*/  FADD R8, R9, R14 ;  /* 0x0000000e09087221 */ /* 0x000fe20000000000 */
[----:B------:R-:W-:Y:S01]  /*14c0*/  FADD R0, R0, R23 ;  /* 0x0000001700007221 */ /* 0x000fe20000000000 */
[----:B------:R-:W-:Y:S01]  /*14d0*/  FADD R17, R18, R17 ;  /* 0x0000001112117221 */ /* 0x000fe20000000000 */
[----:B------:R-:W-:Y:S01]  /*14e0*/  FADD R11, R12, R11 ;  /* 0x0000000b0c0b7221 */ /* 0x000fe20000000000 */
[----:B------:R-:W-:-:S02]  /*14f0*/  FADD R8, R8, R15 ;  /* 0x0000000f08087221 */ /* 0x000fc40000000000 */
[----:B------:R-:W-:Y:S02]  /*1500*/  FADD R0, R0, R17 ;  /* 0x0000001100007221 */ /* 0x000fe40000000000 */
[----:B------:R-:W-:-:S04]  /*1510*/  FADD R11, R11, R8 ;  /* 0x000000080b0b7221 */ /* 0x000fc80000000000 */
[----:B------:R-:W-:-:S04]  /*1520*/  FADD R11, R0, R11 ;  /* 0x0000000b000b7221 */ /* 0x000fc80000000000 */
[----:B------:R-:W-:Y:S01]  /*1530*/  FADD R0, R7, R11 ;  /* 0x0000000b07007221 */ /* 0x000fe20000000000 */
[----:B------:R-:W-:Y:S06]  /*1540*/  @!P0 BRA `(.L_x_377) ;  /* 0x0000000800308947 */ /* 0x000fec0003800000 */
[----:B------:R-:W-:-:S04]  /*1550*/  IADD3 R20, PT, PT, R20, 0x2000, RZ ;  /* 0x0000200014147810 */ /* 0x000fc80007ffe0ff */
[----:B------:R-:W-:-:S13]  /*1560*/  ISETP.GT.AND P0, PT, R20, R21, PT ;  /* 0x000000151400720c */ /* 0x000fda0003f04270 */
[----:B------:R-:W-:Y:S05]  /*1570*/  @!P0 BRA `(.L_x_378) ;  /* 0xfffffffc00808947 */ /* 0x000fea000383ffff */
.L_x_376:
        /* <DEDUP_REMOVED lines=20> */
.L_x_382:
        /* <DEDUP_REMOVED lines=8> */
.L_x_381:
[----:B------:R-:W-:Y:S05]  /*1740*/  BSYNC.RECONVERGENT B2 ;  /* 0x0000000000027941 */ /* 0x000fea0003800200 */
.L_x_380:
[----:B------:R-:W-:Y:S05]  /*1750*/  @!P1 BRA `(.L_x_379) ;  /* 0x0000000400a89947 */ /* 0x000fea0003800000 */
[----:B------:R-:W0:Y:S01]  /*1760*/  LDCU.64 UR4, c[0x0][0x380] ;  /* 0x00007000ff0477ac */ /* 0x000e220008000a00 */
[----:B------:R-:W-:Y:S01]  /*1770*/  IADD3 R5, PT, PT, R11, -R10, RZ ;  /* 0x8000000a0b057210 */ /* 0x000fe20007ffe0ff */
[----:B------:R-:W-:Y:S01]  /*1780*/  BSSY.RECONVERGENT B2, `(.L_x_383) ;  /* 0x000003b000027945 */ /* 0x000fe20003800200 */
[----:B------:R-:W-:Y:S02]  /*1790*/  IADD3 R3, P0, PT, R10, R20, RZ ;  /* 0x000000140a037210 */ /* 0x000fe40007f1e0ff */
[----:B------:R-:W-:Y:S02]  /*17a0*/  ISETP.GT.AND P1, PT, R5, 0x1800, PT ;  /* 0x000018000500780c */ /* 0x000fe40003f24270 */
[----:B------:R-:W-:Y:S02]  /*17b0*/  IADD3.X R6, PT, PT, RZ, RZ, RZ, P0, !PT ;  /* 0x000000ffff067210 */ /* 0x000fe400007fe4ff */
[----:B0-----:R-:W-:-:S04]  /*17c0*/  LEA R4, P0, R3, UR4, 0x2 ;  /* 0x0000000403047c11 */ /* 0x001fc8000f8010ff */
[----:B------:R-:W-:Y:S02]  /*17d0*/  LEA.HI.X R3, R3, UR5, R6, 0x2, P0 ;  /* 0x0000000503037c11 */ /* 0x000fe400080f1406 */
[----:B------:R-:W-:-:S04]  /*17e0*/  IADD3 R4, P0, PT, R4, 0x1000, RZ ;  /* 0x0000100004047810 */ /* 0x000fc80007f1e0ff */
[----:B------:R-:W-:Y:S02]  /*17f0*/  IADD3.X R5, PT, PT, RZ, R3, RZ, P0, !PT ;  /* 0x00000003ff057210 */ /* 0x000fe400007fe4ff */
[----:B------:R-:W-:Y:S02]  /*1800*/  PLOP3.LUT P0, PT, PT, PT, PT, 0x80, 0x8 ;  /* 0x000000000008781c */ /* 0x000fe40003f0f070 */
[----:B------:R-:W-:Y:S01]  /*1810*/  IADD3 R3, PT, PT, R10, R20, RZ ;  /* 0x000000140a037210 */ /* 0x000fe20007ffe0ff */
[----:B------:R-:W-:Y:S10]  /*1820*/  @!P1 BRA `(.L_x_384) ;  /* 0x0000000000c09947 */ /* 0x000ff40003800000 */
[----:B------:R-:W-:Y:S02]  /*1830*/  PLOP3.LUT P0, PT, PT, PT, PT, 0x8, 0x80 ;  /* 0x000000000080781c */ /* 0x000fe40003f0e170 */
[----:B------:R-:W-:-:S11]  /*1840*/  IADD3 R13, PT, PT, R11, -0x1800, RZ ;  /* 0xffffe8000b0d7810 */ /* 0x000fd60007ffe0ff */
.L_x_385:
        /* <DEDUP_REMOVED lines=46> */
.L_x_384:
[----:B------:R-:W-:Y:S05]  /*1b30*/  BSYNC.RECONVERGENT B2 ;  /* 0x0000000000027941 */ /* 0x000fea0003800200 */
.L_x_383:
        /* <DEDUP_REMOVED lines=31> */
.L_x_387:
[----:B------:R-:W-:Y:S05]  /*1d30*/  BSYNC.RECONVERGENT B2 ;  /* 0x0000000000027941 */ /* 0x000fea0003800200 */
.L_x_386:
        /* <DEDUP_REMOVED lines=9> */
[----:B----4-:R-:W-:-:S04]  /*1dd0*/  FADD R0, R0, R3 ;  /* 0x0000000300007221 */ /* 0x010fc80000000000 */
[----:B--2---:R-:W-:-:S04]  /*1de0*/  FADD R0, R0, R9 ;  /* 0x0000000900007221 */ /* 0x004fc80000000000 */
[----:B---3--:R-:W-:-:S07]  /*1df0*/  FADD R0, R0, R11 ;  /* 0x0000000b00007221 */ /* 0x008fce0000000000 */
.L_x_379:
[----:B------:R-:W-:Y:S05]  /*1e00*/  BSYNC.RECONVERGENT B1 ;  /* 0x0000000000017941 */ /* 0x000fea0003800200 */
.L_x_377:
        /* <DEDUP_REMOVED lines=32> */
[----:B---3--:R-:W0:Y:S04]  /*2010*/  LDS.128 R4, [UR4+0x10] ;  /* 0x00001004ff047984 */ /* 0x008e280008000c00 */
        /* <DEDUP_REMOVED lines=19> */
.L_x_360:
        /* <DEDUP_REMOVED lines=12> */
.L_x_390:
[----:B------:R-:W-:Y:S05]  /*2210*/  BSYNC.RECONVERGENT B1 ;  /* 0x0000000000017941 */ /* 0x000fea0003800200 */
.L_x_389:
        /* <DEDUP_REMOVED lines=16> */
.L_x_395:
        /* <DEDUP_REMOVED lines=9> */
.L_x_394:
[----:B------:R-:W-:Y:S05]  /*23b0*/  BSYNC.RECONVERGENT B2 ;  /* 0x0000000000027941 */ /* 0x000fea0003800200 */
.L_x_393:
        /* <DEDUP_REMOVED lines=8> */
.L_x_398:
        /* <DEDUP_REMOVED lines=43> */
.L_x_397:
[----:B------:R-:W-:Y:S05]  /*26f0*/  BSYNC.RECONVERGENT B2 ;  /* 0x0000000000027941 */ /* 0x000fea0003800200 */
.L_x_396:
        /* <DEDUP_REMOVED lines=26> */
.L_x_400:
[----:B------:R-:W-:Y:S05]  /*28a0*/  BSYNC.RECONVERGENT B2 ;  /* 0x0000000000027941 */ /* 0x000fea0003800200 */
.L_x_399:
        /* <DEDUP_REMOVED lines=12> */
.L_x_392:
[----:B------:R-:W-:Y:S05]  /*2970*/  BSYNC.RECONVERGENT B1 ;  /* 0x0000000000017941 */ /* 0x000fea0003800200 */
.L_x_391:
[----:B------:R-:W-:Y:S02]  /*2980*/  ISETP.GE.AND P0, PT, R3, 0x200, PT ;  /* 0x000002000300780c */ /* 0x000fe40003f06270 */
[----:B0----5:R-:W-:-:S11]  /*2990*/  MOV R5, R0 ;  /* 0x0000000000057202 */ /* 0x021fd60000000f00 */
[----:B------:R-:W-:Y:S05]  /*29a0*/  @!P0 BRA `(.L_x_401) ;  /* 0x0000000000d08947 */ /* 0x000fea0003800000 */
[----:B------:R-:W0:Y:S01]  /*29b0*/  S2R R7, SR_LANEID ;  /* 0x0000000000077919 */ /* 0x000e220000000000 */
[----:B------:R-:W1:Y:S02]  /*29c0*/  SHFL.DOWN PT, R0, R5, 0x1, 0x1f ;  /* 0x08201f0005007f89 */ /* 0x000e6400000e0000 */
[----:B-1----:R-:W-:Y:S01]  /*29d0*/  FADD R0, R0, R5 ;  /* 0x0000000500007221 */ /* 0x002fe20000000000 */
[C---:B0-----:R-:W-:Y:S02]  /*29e0*/  ISETP.GT.AND P0, PT, R7.reuse, 0x1e, PT ;  /* 0x0000001e0700780c */ /* 0x041fe40003f04270 */
[----:B------:R-:W-:Y:S02]  /*29f0*/  ISETP.NE.AND P1, PT, R7, RZ, PT ;  /* 0x000000ff0700720c */ /* 0x000fe40003f25270 */
        /* <DEDUP_REMOVED lines=27> */
[----:B--2---:R-:W0:Y:S04]  /*2bb0*/  LDS.128 R4, [UR4+0x10] ;  /* 0x00001004ff047984 */ /* 0x004e280008000c00 */
        /* <DEDUP_REMOVED lines=19> */
.L_x_401:
[----:B------:R-:W0:Y:S01]  /*2cf0*/  S2R R4, SR_LANEID ;  /* 0x0000000000047919 */ /* 0x000e220000000000 */
[----:B------:R-:W-:-:S04]  /*2d00*/  LOP3.LUT R0, R2, 0x3e0, RZ, 0xc0, !PT ;  /* 0x000003e002007812 */ /* 0x000fc800078ec0ff */
[----:B------:R-:W-:Y:S02]  /*2d10*/  IADD3 R6, PT, PT, R0, 0x20, RZ ;  /* 0x0000002000067810 */ /* 0x000fe40007ffe0ff */
[----:B------:R-:W-:Y:S02]  /*2d20*/  LOP3.LUT R0, RZ, R0, RZ, 0x33, !PT ;  /* 0x00000000ff007212 */ /* 0x000fe400078e33ff */
[-C--:B------:R-:W-:Y:S02]  /*2d30*/  ISETP.GT.AND P0, PT, R6, R3.reuse, PT ;  /* 0x000000030600720c */ /* 0x080fe40003f04270 */
        /* <DEDUP_REMOVED lines=41> */
[----:B-1----:R-:W1:Y:S04]  /*2fd0*/  LDS.128 R4, [UR4+0x20] ;  /* 0x00002004ff047984 */ /* 0x002e680008000c00 */
        /* <DEDUP_REMOVED lines=29> */
.L_x_388:
        /* <DEDUP_REMOVED lines=28> */
[----:B------:R-:W-:Y:S02]  /*3370*/  HFMA2 R11, -RZ, RZ, 0, 0.0078125 ;  /* 0x00002000ff0b7431 */ /* 0x000fe400000001ff */
        /* <DEDUP_REMOVED lines=11> */
.L_x_404:
[----:B------:R-:W-:-:S05]  /*3430*/  IMAD.WIDE R2, R11, 0x4, R4 ;  /* 0x000000040b027825 */ /* 0x000fca00078e0204 */
        /* <DEDUP_REMOVED lines=15> */
[----:B------:R0:W5:Y:S02]  /*3530*/  LDG.E.CONSTANT R18, desc[UR6][R2.64+0x7800] ;  /* 0x0078000602127981 */ /* 0x000164000c1e9900 */
[----:B0-----:R-:W-:-:S04]  /*3540*/  MOV R3, R7 ;  /* 0x0000000700037202 */ /* 0x001fc80000000f00 */
[----:B------:R-:W-:-:S04]  /*3550*/  IADD3 R2, PT, PT, -R11, R3, RZ ;  /* 0x000000030b027210 */ /* 0x000fc80007ffe1ff */
[----:B------:R-:W-:Y:S01]  /*3560*/  ISETP.GE.AND P0, PT, R2, 0x2000, PT ;  /* 0x000020000200780c */ /* 0x000fe20003f06270 */
        /* <DEDUP_REMOVED lines=17> */
[----:B------:R-:W-:-:S04]  /*3680*/  IADD3 R11, PT, PT, R11, 0x2000, RZ ;  /* 0x000020000b0b7810 */ /* 0x000fc80007ffe0ff */
[----:B------:R-:W-:-:S13]  /*3690*/  ISETP.GT.AND P0, PT, R11, R6, PT ;  /* 0x000000060b00720c */ /* 0x000fda0003f04270 */
[----:B------:R-:W-:Y:S05]  /*36a0*/  @!P0 BRA `(.L_x_404) ;  /* 0xfffffffc00608947 */ /* 0x000fea000383ffff */
.L_x_402:
        /* <DEDUP_REMOVED lines=20> */
.L_x_408:
        /* <DEDUP_REMOVED lines=8> */
.L_x_407:
[----:B------:R-:W-:Y:S05]  /*3870*/  BSYNC.RECONVERGENT B2 ;  /* 0x0000000000027941 */ /* 0x000fea0003800200 */
.L_x_406:
        /* <DEDUP_REMOVED lines=16> */
.L_x_411:
        /* <DEDUP_REMOVED lines=46> */
.L_x_410:
[----:B------:R-:W-:Y:S05]  /*3c60*/  BSYNC.RECONVERGENT B2 ;  /* 0x0000000000027941 */ /* 0x000fea0003800200 */
.L_x_409:
        /* <DEDUP_REMOVED lines=31> */
.L_x_413:
[----:B------:R-:W-:Y:S05]  /*3e60*/  BSYNC.RECONVERGENT B2 ;  /* 0x0000000000027941 */ /* 0x000fea0003800200 */
.L_x_412:
        /* <DEDUP_REMOVED lines=12> */
.L_x_405:
[----:B------:R-:W-:Y:S05]  /*3f30*/  BSYNC.RECONVERGENT B1 ;  /* 0x0000000000017941 */ /* 0x000fea0003800200 */
.L_x_403:
        /* <DEDUP_REMOVED lines=51> */
.L_x_375:
[----:B------:R-:W-:Y:S05]  /*4270*/  BSYNC.RECONVERGENT B0 ;  /* 0x0000000000007941 */ /* 0x000fea0003800200 */
.L_x_359:
[----:B------:R-:W-:Y:S05]  /*4280*/  @P0 EXIT ;  /* 0x000000000000094d */ /* 0x000fea0003800000 */
[----:B0-23--:R-:W0:Y:S01]  /*4290*/  LDC.64 R2, c[0x0][0x388] ;  /* 0x0000e200ff027b82 */ /* 0x00de220000000a00 */
[----:B------:R-:W4:Y:S02]  /*42a0*/  LDCU UR4, c[0x0][0x398] ;  /* 0x00007300ff0477ac */ /* 0x000f240008000800 */
[----:B----4-:R-:W-:-:S05]  /*42b0*/  FADD R5, R0, UR4 ;  /* 0x0000000400057e21 */ /* 0x010fca0008000000 */
[----:B0-----:R-:W-:Y:S01]  /*42c0*/  STG.E desc[UR6][R2.64], R5 ;  /* 0x0000000502007986 */ /* 0x001fe2000c101906 */
[----:B------:R-:W-:Y:S05]  /*42d0*/  EXIT ;  /* 0x000000000000794d */ /* 0x000fea0003800000 */
.L_x_414:
        /* <DEDUP_REMOVED lines=10> */
.L_x_523:


//--------------------- .text._ZN3cub18CUB_300001_SM_10006detail6reduce18DeviceReduceKernelINS2_10policy_hubIfjN4cuda3std3__44plusIfEEE10Policy1000EN6thrust24THRUST_300001_SM_1000_NS6detail15normal_iteratorINSD_10device_ptrIKfEEEEjS9_f11variance_opEEvT0_PT3_T1_NS0_13GridEvenShareISO_EET2_T4_ --------------------------
	.section	.text._ZN3cub18CUB_300001_SM_10006detail6reduce18DeviceReduceKernelINS2_10policy_hubIfjN4cuda3std3__44plusIfEEE10Policy1000EN6thrust24THRUST_300001_SM_1000_NS6detail15normal_iteratorINSD_10device_ptrIKfEEEEjS9_f11variance_opEEvT0_PT3_T1_NS0_13GridEvenShareISO_EET2_T4_,"ax",@progbits
	.align	128
        .global         _ZN3cub18CUB_300001_SM_10006detail6reduce18DeviceReduceKernelINS2_10policy_hubIfjN4cuda3std3__44plusIfEEE10Policy1000EN6thrust24THRUST_300001_SM_1000_NS6detail15normal_iteratorINSD_10device_ptrIKfEEEEjS9_f11variance_opEEvT0_PT3_T1_NS0_13GridEvenShareISO_EET2_T4_
        .type           _ZN3cub18CUB_300001_SM_10006detail6reduce18DeviceReduceKernelINS2_10policy_hubIfjN4cuda3std3__44plusIfEEE10Policy1000EN6thrust24THRUST_300001_SM_1000_NS6detail15normal_iteratorINSD_10device_ptrIKfEEEEjS9_f11variance_opEEvT0_PT3_T1_NS0_13GridEvenShareISO_EET2_T4_,@function
        .size           _ZN3cub18CUB_300001_SM_10006detail6reduce18DeviceReduceKernelINS2_10policy_hubIfjN4cuda3std3__44plusIfEEE10Policy1000EN6thrust24THRUST_300001_SM_1000_NS6detail15normal_iteratorINSD_10device_ptrIKfEEEEjS9_f11variance_opEEvT0_PT3_T1_NS0_13GridEvenShareISO_EET2_T4_,(.L_x_524 - _ZN3cub18CUB_300001_SM_10006detail6reduce18DeviceReduceKernelINS2_10policy_hubIfjN4cuda3std3__44plusIfEEE10Policy1000EN6thrust24THRUST_300001_SM_1000_NS6detail15normal_iteratorINSD_10device_ptrIKfEEEEjS9_f11variance_opEEvT0_PT3_T1_NS0_13GridEvenShareISO_EET2_T4_)
        .other          _ZN3cub18CUB_300001_SM_10006detail6reduce18DeviceReduceKernelINS2_10policy_hubIfjN4cuda3std3__44plusIfEEE10Policy1000EN6thrust24THRUST_300001_SM_1000_NS6detail15normal_iteratorINSD_10device_ptrIKfEEEEjS9_f11variance_opEEvT0_PT3_T1_NS0_13GridEvenShareISO_EET2_T4_,@"STO_CUDA_ENTRY STV_DEFAULT"
_ZN3cub18CUB_300001_SM_10006detail6reduce18DeviceReduceKernelINS2_10policy_hubIfjN4cuda3std3__44plusIfEEE10Policy1000EN6thrust24THRUST_300001_SM_1000_NS6detail15normal_iteratorINSD_10device_ptrIKfEEEEjS9_f11variance_opEEvT0_PT3_T1_NS0_13GridEvenShareISO_EET2_T4_:
.text._ZN3cub18CUB_300001_SM_10006detail6reduce18DeviceReduceKernelINS2_10policy_hubIfjN4cuda3std3__44plusIfEEE10Policy1000EN6thrust24THRUST_300001_SM_1000_NS6detail15normal_iteratorINSD_10device_ptrIKfEEEEjS9_f11variance_opEEvT0_PT3_T1_NS0_13GridEvenShareISO_EET2_T4_:
[----:B------:R-:W-:Y:S08]  /*0000*/  LDC R1, c[0x0][0x37c] ;  /* 0x0000df00ff017b82 */ /* 0x000ff00000000800 */
[----:B------:R-:W0:Y:S01]  /*0010*/  S2UR UR14, SR_CTAID.X ;  /* 0x00000000000e79c3 */ /* 0x000e220000002500 */
[----:B------:R-:W1:Y:S01]  /*0020*/  LDCU.64 UR8, c[0x0][0x3a8] ;  /* 0x00007500ff0877ac */ /* 0x000e620008000a00 */
[----:B------:R-:W-:Y:S01]  /*0030*/  BSSY.RECONVERGENT B0, `(.L_x_415) ;  /* 0x0000304000007945 */ /* 0x000fe20003800200 */
[----:B------:R-:W2:Y:S01]  /*0040*/  LDCU.64 UR12, c[0x0][0x358] ;  /* 0x00006b00ff0c77ac */ /* 0x000ea20008000a00 */
[----:B-1----:R-:W-:-:S02]  /*0050*/  USHF.L.U32 UR5, UR9, 0xd, URZ ;  /* 0x0000000d09057899 */ /* 0x002fc400080006ff */
[----:B0-----:R-:W-:-:S04]  /*0060*/  UIMAD UR10, UR14, -0x2000, UR8 ;  /* 0xffffe0000e0a78a4 */ /* 0x001fc8000f8e0208 */
[----:B------:R-:W-:-:S09]  /*0070*/  UISETP.GT.U32.AND UP0, UPT, UR10, 0x1fff, UPT ;  /* 0x00001fff0a00788c */ /* 0x000fd2000bf04070 */
[----:B--2---:R-:W-:Y:S05]  /*0080*/  BRA.U UP0, `(.L_x_416) ;  /* 0x0000001500b87547 */ /* 0x004fea000b800000 */
[----:B------:R-:W0:Y:S01]  /*0090*/  S2R R0, SR_TID.X ;  /* 0x0000000000007919 */ /* 0x000e220000002100 */
[----:B------:R-:W1:Y:S01]  /*00a0*/  LDCU UR5, c[0x0][0x3c0] ;  /* 0x00007800ff0577ac */ /* 0x000e620008000800 */
[----:B------:R-:W-:Y:S01]  /*00b0*/  BSSY.RECONVERGENT B1, `(.L_x_417) ;  /* 0x000000e000017945 */ /* 0x000fe20003800200 */
[----:B------:R-:W-:Y:S01]  /*00c0*/  HFMA2 R6, -RZ, RZ, 0, 0 ;  /* 0x00000000ff067431 */ /* 0x000fe200000001ff */
[----:B0-----:R-:W-:Y:S02]  /*00d0*/  ISETP.GE.U32.AND P0, PT, R0, UR10, PT ;  /* 0x0000000a00007c0c */ /* 0x001fe4000bf06070 */
[----:B------:R-:W-:-:S11]  /*00e0*/  MOV R7, R0 ;  /* 0x0000000000077202 */ /* 0x000fd60000000f00 */
[----:B-1----:R-:W-:Y:S05]  /*00f0*/  @P0 BRA `(.L_x_418) ;  /* 0x0000000000240947 */ /* 0x002fea0003800000 */
[----:B------:R-:W0:Y:S01]  /*0100*/  LDC.64 R2, c[0x0][0x380] ;  /* 0x0000e000ff027b82 */ /* 0x000e220000000a00 */
[----:B------:R-:W-:Y:S01]  /*0110*/  MOV R5, UR14 ;  /* 0x0000000e00057c02 */ /* 0x000fe20008000f00 */
[----:B------:R-:W1:Y:S03]  /*0120*/  LDCU UR4, c[0x0][0x3c0] ;  /* 0x00007800ff0477ac */ /* 0x000e660008000800 */
[----:B------:R-:W-:-:S05]  /*0130*/  LEA R5, R5, R0, 0xd ;  /* 0x0000000005057211 */ /* 0x000fca00078e68ff */
[----:B0-----:R-:W-:-:S06]  /*0140*/  IMAD.WIDE.U32 R2, R5, 0x4, R2 ;  /* 0x0000000405027825 */ /* 0x001fcc00078e0002 */
[----:B------:R-:W1:Y:S01]  /*0150*/  LDG.E R2, desc[UR12][R2.64] ;  /* 0x0000000c02027981 */ /* 0x000e62000c1e1900 */
[----:B------:R-:W-:Y:S01]  /*0160*/  IADD3 R7, PT, PT, R0, 0x200, RZ ;  /* 0x0000020000077810 */ /* 0x000fe20007ffe0ff */
[----:B-1----:R-:W-:-:S04]  /*0170*/  FADD R6, R2, -UR4 ;  /* 0x8000000402067e21 */ /* 0x002fc80008000000 */
[----:B------:R-:W-:-:S07]  /*0180*/  FMUL R6, R6, R6 ;  /* 0x0000000606067220 */ /* 0x000fce0000400000 */
.L_x_418:
[----:B------:R-:W-:Y:S05]  /*0190*/  BSYNC.RECONVERGENT B1 ;  /* 0x0000000000017941 */ /* 0x000fea0003800200 */
.L_x_417:
[----:B------:R-:W-:Y:S01]  /*01a0*/  ISETP.GE.U32.AND P0, PT, R7, UR10, PT ;  /* 0x0000000a07007c0c */ /* 0x000fe2000bf06070 */
[----:B------:R-:W-:-:S12]  /*01b0*/  BSSY.RECONVERGENT B1, `(.L_x_419) ;  /* 0x00000ca000017945 */ /* 0x000fd80003800200 */
[----:B------:R-:W-:Y:S05]  /*01c0*/  @P0 BRA `(.L_x_420) ;  /* 0x0000000c00200947 */ /* 0x000fea0003800000 */
[----:B------:R-:W-:Y:S01]  /*01d0*/  LOP3.LUT R2, RZ, R7, RZ, 0x33, !PT ;  /* 0x00000007ff027212 */ /* 0x000fe200078e33ff */
[----:B------:R-:W-:Y:S01]  /*01e0*/  BSSY.RECONVERGENT B2, `(.L_x_421) ;  /* 0x0000065000027945 */ /* 0x000fe20003800200 */
[----:B------:R-:W-:Y:S02]  /*01f0*/  MOV R3, UR14 ;  /* 0x0000000e00037c02 */ /* 0x000fe40008000f00 */
[----:B------:R-:W-:-:S05]  /*0200*/  IADD3 R2, PT, PT, R2, UR8, RZ ;  /* 0x0000000802027c10 */ /* 0x000fca000fffe0ff */
[----:B------:R-:W-:-:S05]  /*0210*/  IMAD R2, R3, -0x2000, R2 ;  /* 0xffffe00003027824 */ /* 0x000fca00078e0202 */
[C---:B------:R-:W-:Y:S02]  /*0220*/  ISETP.GE.U32.AND P0, PT, R2.reuse, 0x1e00, PT ;  /* 0x00001e000200780c */ /* 0x040fe40003f06070 */
[----:B------:R-:W-:-:S04]  /*0230*/  LEA.HI R3, R2, 0x1, RZ, 0x17 ;  /* 0x0000000102037811 */ /* 0x000fc800078fb8ff */
[----:B------:R-:W-:-:S07]  /*0240*/  LOP3.LUT R4, R3, 0xf, RZ, 0xc0, !PT ;  /* 0x0000000f03047812 */ /* 0x000fce00078ec0ff */
[----:B------:R-:W-:Y:S05]  /*0250*/  @!P0 BRA `(.L_x_422) ;  /* 0x0000000400748947 */ /* 0x000fea0003800000 */
[----:B------:R-:W0:Y:S01]  /*0260*/  LDC.64 R12, c[0x0][0x380] ;  /* 0x0000e000ff0c7b82 */ /* 0x000e220000000a00 */
[----:B------:R-:W-:Y:S01]  /*0270*/  MOV R2, UR14 ;  /* 0x0000000e00027c02 */ /* 0x000fe20008000f00 */
[----:B------:R-:W-:Y:S01]  /*0280*/  BSSY.RECONVERGENT B3, `(.L_x_423) ;  /* 0x0000059000037945 */ /* 0x000fe20003800200 */
[----:B------:R-:W-:Y:S02]  /*0290*/  LOP3.LUT R8, R3, 0xfffff0, RZ, 0xc0, !PT ;  /* 0x00fffff003087812 */ /* 0x000fe400078ec0ff */
[----:B------:R-:W-:Y:S02]  /*02a0*/  LEA R2, R2, R7, 0xd ;  /* 0x0000000702027211 */ /* 0x000fe400078e68ff */
[----:B------:R-:W-:Y:S02]  /*02b0*/  LOP3.LUT R5, R7, 0x1000, RZ, 0xfc, !PT ;  /* 0x0000100007057812 */ /* 0x000fe400078efcff */
[----:B------:R-:W-:-:S07]  /*02c0*/  IADD3 R8, PT, PT, -R8, RZ, RZ ;  /* 0x000000ff08087210 */ /* 0x000fce0007ffe1ff */
.L_x_424:
[C---:B------:R-:W-:Y:S01]  /*02d0*/  IADD3 R17, PT, PT, R2.reuse, 0x200, RZ ;  /* 0x0000020002117810 */ /* 0x040fe20007ffe0ff */
[C---:B0-----:R-:W-:Y:S01]  /*02e0*/  IMAD.WIDE.U32 R14, R2.reuse, 0x4, R12 ;  /* 0x00000004020e7825 */ /* 0x041fe200078e000c */
        /* <DEDUP_REMOVED lines=12> */
[C---:B0-----:R-:W-:Y:S01]  /*03b0*/  IADD3 R15, PT, PT, R2.reuse, 0xc00, RZ ;  /* 0x00000c00020f7810 */ /* 0x041fe20007ffe0ff */
[--C-:B------:R-:W-:Y:S02]  /*03c0*/  IMAD.WIDE.U32 R22, R23, 0x4, R12.reuse ;  /* 0x0000000417167825 */ /* 0x100fe400078e000c */
[----:B------:R-:W5:Y:S01]  /*03d0*/  LDG.E R27, desc[UR12][R18.64] ;  /* 0x0000000c121b7981 */ /* 0x000f62000c1e1900 */
[C---:B------:R-:W-:Y:S01]  /*03e0*/  IADD3 R21, PT, PT, R2.reuse, 0xe00, RZ ;  /* 0x00000e0002157810 */ /* 0x040fe20007ffe0ff */
[--C-:B-1----:R-:W-:Y:S02]  /*03f0*/  IMAD.WIDE.U32 R16, R15, 0x4, R12.reuse ;  /* 0x000000040f107825 */ /* 0x102fe400078e000c */
[----:B------:R-:W5:Y:S01]  /*0400*/  LDG.E R26, desc[UR12][R22.64] ;  /* 0x0000000c161a7981 */ /* 0x000f62000c1e1900 */
[----:B----4-:R-:W-:Y:S01]  /*0410*/  IADD3 R11, PT, PT, R2, 0x1000, RZ ;  /* 0x00001000020b7810 */ /* 0x010fe20007ffe0ff */
[----:B------:R-:W-:-:S02]  /*0420*/  IMAD.WIDE.U32 R14, R21, 0x4, R12 ;  /* 0x00000004150e7825 */ /* 0x000fc400078e000c */
[----:B------:R0:W4:Y:S01]  /*0430*/  LDG.E R25, desc[UR12][R16.64] ;  /* 0x0000000c10197981 */ /* 0x000122000c1e1900 */
[----:B------:R-:W-:-:S03]  /*0440*/  IADD3 R21, PT, PT, R2, 0x1200, RZ ;  /* 0x0000120002157810 */ /* 0x000fc60007ffe0ff */
[----:B------:R1:W4:Y:S01]  /*0450*/  LDG.E R24, desc[UR12][R14.64] ;  /* 0x0000000c0e187981 */ /* 0x000322000c1e1900 */
[----:B------:R-:W-:Y:S01]  /*0460*/  IADD3 R29, PT, PT, R2, 0x1600, RZ ;  /* 0x00001600021d7810 */ /* 0x000fe20007ffe0ff */
[----:B------:R-:W-:-:S04]  /*0470*/  IMAD.WIDE.U32 R20, R21, 0x4, R12 ;  /* 0x0000000415147825 */ /* 0x000fc800078e000c */
[--C-:B0-----:R-:W-:Y:S01]  /*0480*/  IMAD.WIDE.U32 R16, R11, 0x4, R12.reuse ;  /* 0x000000040b107825 */ /* 0x101fe200078e000c */
[----:B------:R-:W-:Y:S01]  /*0490*/  IADD3 R11, PT, PT, R2, 0x1400, RZ ;  /* 0x00001400020b7810 */ /* 0x000fe20007ffe0ff */
[----:B------:R-:W4:Y:S04]  /*04a0*/  LDG.E R18, desc[UR12][R20.64] ;  /* 0x0000000c14127981 */ /* 0x000f28000c1e1900 */
[----:B------:R0:W4:Y:S01]  /*04b0*/  LDG.E R19, desc[UR12][R16.64] ;  /* 0x0000000c10137981 */ /* 0x000122000c1e1900 */
[----:B------:R-:W-:-:S04]  /*04c0*/  IMAD.WIDE.U32 R22, R11, 0x4, R12 ;  /* 0x000000040b167825 */ /* 0x000fc800078e000c */
[----:B-1----:R-:W-:Y:S01]  /*04d0*/  IMAD.WIDE.U32 R14, R29, 0x4, R12 ;  /* 0x000000041d0e7825 */ /* 0x002fe200078e000c */
[----:B------:R-:W4:Y:S01]  /*04e0*/  LDG.E R11, desc[UR12][R22.64] ;  /* 0x0000000c160b7981 */ /* 0x000f22000c1e1900 */
[----:B0-----:R-:W-:-:S03]  /*04f0*/  IADD3 R17, PT, PT, R2, 0x1800, RZ ;  /* 0x0000180002117810 */ /* 0x001fc60007ffe0ff */
[----:B------:R0:W4:Y:S01]  /*0500*/  LDG.E R29, desc[UR12][R14.64] ;  /* 0x0000000c0e1d7981 */ /* 0x000122000c1e1900 */
[----:B------:R-:W-:Y:S01]  /*0510*/  IADD3 R21, PT, PT, R2, 0x1a00, RZ ;  /* 0x00001a0002157810 */ /* 0x000fe20007ffe0ff */
[----:B0-----:R-:W-:-:S04]  /*0520*/  IMAD.WIDE.U32 R14, R17, 0x4, R12 ;  /* 0x00000004110e7825 */ /* 0x001fc800078e000c */
[----:B------:R-:W-:Y:S01]  /*0530*/  IMAD.WIDE.U32 R16, R21, 0x4, R12 ;  /* 0x0000000415107825 */ /* 0x000fe200078e000c */
[C---:B------:R-:W-:Y:S01]  /*0540*/  IADD3 R21, PT, PT, R2.reuse, 0x1c00, RZ ;  /* 0x00001c0002157810 */ /* 0x040fe20007ffe0ff */
[----:B------:R-:W4:Y:S01]  /*0550*/  LDG.E R14, desc[UR12][R14.64] ;  /* 0x0000000c0e0e7981 */ /* 0x000f22000c1e1900 */
[----:B------:R-:W-:-:S03]  /*0560*/  IADD3 R23, PT, PT, R2, 0x1e00, RZ ;  /* 0x00001e0002177810 */ /* 0x000fc60007ffe0ff */
[--C-:B------:R-:W-:Y:S01]  /*0570*/  IMAD.WIDE.U32 R20, R21, 0x4, R12.reuse ;  /* 0x0000000415147825 */ /* 0x100fe200078e000c */
[----:B------:R-:W4:Y:S03]  /*0580*/  LDG.E R16, desc[UR12][R16.64] ;  /* 0x0000000c10107981 */ /* 0x000f26000c1e1900 */
[----:B------:R-:W-:Y:S02]  /*0590*/  IMAD.WIDE.U32 R22, R23, 0x4, R12 ;  /* 0x0000000417167825 */ /* 0x000fe400078e000c */
[----:B------:R-:W4:Y:S04]  /*05a0*/  LDG.E R20, desc[UR12][R20.64] ;  /* 0x0000000c14147981 */ /* 0x000f28000c1e1900 */
[----:B------:R-:W4:Y:S01]  /*05b0*/  LDG.E R22, desc[UR12][R22.64] ;  /* 0x0000000c16167981 */ /* 0x000f22000c1e1900 */
[----:B------:R-:W-:-:S04]  /*05c0*/  IADD3 R8, PT, PT, R8, 0x10, RZ ;  /* 0x0000001008087810 */ /* 0x000fc80007ffe0ff */
[----:B------:R-:W-:Y:S02]  /*05d0*/  ISETP.NE.AND P0, PT, R8, RZ, PT ;  /* 0x000000ff0800720c */ /* 0x000fe40003f05270 */
[----:B------:R-:W-:Y:S02]  /*05e0*/  IADD3 R5, PT, PT, R5, 0x2000, RZ ;  /* 0x0000200005057810 */ /* 0x000fe40007ffe0ff */
[----:B------:R-:W-:Y:S01]  /*05f0*/  IADD3 R2, PT, PT, R2, 0x2000, RZ ;  /* 0x0000200002027810 */ /* 0x000fe20007ffe0ff */
[----:B--2---:R-:W-:-:S04]  /*0600*/  FADD R7, R7, -UR5 ;  /* 0x8000000507077e21 */ /* 0x004fc80008000000 */
[----:B------:R-:W-:Y:S01]  /*0610*/  FFMA R6, R7, R7, R6 ;  /* 0x0000000707067223 */ /* 0x000fe20000000006 */
[----:B---3--:R-:W-:-:S04]  /*0620*/  FADD R9, R9, -UR5 ;  /* 0x8000000509097e21 */ /* 0x008fc80008000000 */
[----:B------:R-:W-:Y:S01]  /*0630*/  FFMA R6, R9, R9, R6 ;  /* 0x0000000909067223 */ /* 0x000fe20000000006 */
[----:B-----5:R-:W-:-:S04]  /*0640*/  FADD R7, R10, -UR5 ;  /* 0x800000050a077e21 */ /* 0x020fc80008000000 */
[----:B------:R-:W-:Y:S01]  /*0650*/  FFMA R6, R7, R7, R6 ;  /* 0x0000000707067223 */ /* 0x000fe20000000006 */
[----:B------:R-:W-:Y:S01]  /*0660*/  FADD R7, R28, -UR5 ;  /* 0x800000051c077e21 */ /* 0x000fe20008000000 */
[----:B------:R-:W-:-:S03]  /*0670*/  FADD R27, R27, -UR5 ;  /* 0x800000051b1b7e21 */ /* 0x000fc60008000000 */
[----:B------:R-:W-:Y:S01]  /*0680*/  FFMA R6, R7, R7, R6 ;  /* 0x0000000707067223 */ /* 0x000fe20000000006 */
[----:B------:R-:W-:-:S03]  /*0690*/  FADD R7, R26, -UR5 ;  /* 0x800000051a077e21 */ /* 0x000fc60008000000 */
[----:B------:R-:W-:Y:S01]  /*06a0*/  FFMA R6, R27, R27, R6 ;  /* 0x0000001b1b067223 */ /* 0x000fe20000000006 */
[----:B----4-:R-:W-:-:S03]  /*06b0*/  FADD R25, R25, -UR5 ;  /* 0x8000000519197e21 */ /* 0x010fc60008000000 */
[----:B------:R-:W-:Y:S01]  /*06c0*/  FFMA R6, R7, R7, R6 ;  /* 0x0000000707067223 */ /* 0x000fe20000000006 */
[----:B------:R-:W-:-:S03]  /*06d0*/  FADD R7, R24, -UR5 ;  /* 0x8000000518077e21 */ /* 0x000fc60008000000 */
[----:B------:R-:W-:-:S04]  /*06e0*/  FFMA R6, R25, R25, R6 ;  /* 0x0000001919067223 */ /* 0x000fc80000000006 */
[----:B------:R-:W-:Y:S01]  /*06f0*/  FFMA R6, R7, R7, R6 ;  /* 0x0000000707067223 */ /* 0x000fe20000000006 */
[----:B------:R-:W-:Y:S01]  /*0700*/  FADD R7, R18, -UR5 ;  /* 0x8000000512077e21 */ /* 0x000fe20008000000 */
[----:B------:R-:W-:-:S04]  /*0710*/  FADD R19, R19, -UR5 ;  /* 0x8000000513137e21 */ /* 0x000fc80008000000 */
[----:B------:R-:W-:Y:S01]  /*0720*/  FFMA R6, R19, R19, R6 ;  /* 0x0000001313067223 */ /* 0x000fe20000000006 */
[----:B------:R-:W-:-:S03]  /*0730*/  FADD R11, R11, -UR5 ;  /* 0x800000050b0b7e21 */ /* 0x000fc60008000000 */
[----:B------:R-:W-:Y:S01]  /*0740*/  FFMA R6, R7, R7, R6 ;  /* 0x0000000707067223 */ /* 0x000fe20000000006 */
[----:B------:R-:W-:-:S03]  /*0750*/  FADD R29, R29, -UR5 ;  /* 0x800000051d1d7e21 */ /* 0x000fc60008000000 */
[----:B------:R-:W-:-:S04]  /*0760*/  FFMA R6, R11, R11, R6 ;  /* 0x0000000b0b067223 */ /* 0x000fc80000000006 */
[----:B------:R-:W-:Y:S01]  /*0770*/  FFMA R6, R29, R29, R6 ;  /* 0x0000001d1d067223 */ /* 0x000fe20000000006 */
[----:B------:R-:W-:-:S04]  /*0780*/  FADD R7, R14, -UR5 ;  /* 0x800000050e077e21 */ /* 0x000fc80008000000 */
[----:B------:R-:W-:Y:S01]  /*0790*/  FFMA R6, R7, R7, R6 ;  /* 0x0000000707067223 */ /* 0x000fe20000000006 */
[----:B------:R-:W-:-:S04]  /*07a0*/  FADD R7, R16, -UR5 ;  /* 0x8000000510077e21 */ /* 0x000fc80008000000 */
[----:B------:R-:W-:Y:S01]  /*07b0*/  FFMA R6, R7, R7, R6 ;  /* 0x0000000707067223 */ /* 0x000fe20000000006 */
[----:B------:R-:W-:Y:S01]  /*07c0*/  FADD R7, R20, -UR5 ;  /* 0x8000000514077e21 */ /* 0x000fe20008000000 */
[----:B------:R-:W-:-:S03]  /*07d0*/  FADD R9, R22, -UR5 ;  /* 0x8000000516097e21 */ /* 0x000fc60008000000 */
[----:B------:R-:W-:-:S04]  /*07e0*/  FFMA R6, R7, R7, R6 ;  /* 0x0000000707067223 */ /* 0x000fc80000000006 */
[----:B------:R-:W-:Y:S01]  /*07f0*/  FFMA R6, R9, R9, R6 ;  /* 0x0000000909067223 */ /* 0x000fe20000000006 */
[----:B------:R-:W-:Y:S06]  /*0800*/  @P0 BRA `(.L_x_424) ;  /* 0xfffffff800b00947 */ /* 0x000fec000383ffff */
[----:B------:R-:W-:Y:S05]  /*0810*/  BSYNC.RECONVERGENT B3 ;  /* 0x0000000000037941 */ /* 0x000fea0003800200 */
.L_x_423:
[----:B------:R-:W-:-:S07]  /*0820*/  IADD3 R7, PT, PT, R5, -0x1000, RZ ;  /* 0xfffff00005077810 */ /* 0x000fce0007ffe0ff */
.L_x_422:
[----:B------:R-:W-:Y:S05]  /*0830*/  BSYNC.RECONVERGENT B2 ;  /* 0x0000000000027941 */ /* 0x000fea0003800200 */
.L_x_421:
[----:B------:R-:W-:-:S13]  /*0840*/  ISETP.NE.AND P0, PT, R4, RZ, PT ;  /* 0x000000ff0400720c */ /* 0x000fda0003f05270 */
[----:B------:R-:W-:Y:S05]  /*0850*/  @!P0 BRA `(.L_x_420) ;  /* 0x00000004007c8947 */ /* 0x000fea0003800000 */
[----:B------:R-:W-:Y:S01]  /*0860*/  ISETP.GE.U32.AND P0, PT, R4, 0x8, PT ;  /* 0x000000080400780c */ /* 0x000fe20003f06070 */
[----:B------:R-:W-:Y:S01]  /*0870*/  BSSY.RECONVERGENT B2, `(.L_x_425) ;  /* 0x0000030000027945 */ /* 0x000fe20003800200 */
[----:B------:R-:W-:-:S04]  /*0880*/  LOP3.LUT R22, R3, 0x7, RZ, 0xc0, !PT ;  /* 0x0000000703167812 */ /* 0x000fc800078ec0ff */
[----:B------:R-:W-:-:S07]  /*0890*/  ISETP.NE.AND P1, PT, R22, RZ, PT ;  /* 0x000000ff1600720c */ /* 0x000fce0003f25270 */
[----:B------:R-:W-:Y:S06]  /*08a0*/  @!P0 BRA `(.L_x_426) ;  /* 0x0000000000b08947 */ /* 0x000fec0003800000 */
[----:B------:R-:W0:Y:S01]  /*08b0*/  LDC.64 R4, c[0x0][0x380] ;  /* 0x0000e000ff047b82 */ /* 0x000e220000000a00 */
[----:B------:R-:W-:Y:S01]  /*08c0*/  MOV R2, UR14 ;  /* 0x0000000e00027c02 */ /* 0x000fe20008000f00 */
[----:B------:R-:W1:Y:S03]  /*08d0*/  LDCU UR4, c[0x0][0x3c0] ;  /* 0x00007800ff0477ac */ /* 0x000e660008000800 */
[----:B------:R-:W-:-:S04]  /*08e0*/  LEA R9, R2, R7, 0xd ;  /* 0x0000000702097211 */ /* 0x000fc800078e68ff */
[C---:B------:R-:W-:Y:S02]  /*08f0*/  IADD3 R17, PT, PT, R9.reuse, 0x200, RZ ;  /* 0x0000020009117810 */ /* 0x040fe40007ffe0ff */
[C---:B------:R-:W-:Y:S02]  /*0900*/  IADD3 R19, PT, PT, R9.reuse, 0x400, RZ ;  /* 0x0000040009137810 */ /* 0x040fe40007ffe0ff */
[C---:B------:R-:W-:Y:S01]  /*0910*/  IADD3 R21, PT, PT, R9.reuse, 0x600, RZ ;  /* 0x0000060009157810 */ /* 0x040fe20007ffe0ff */
[----:B0-----:R-:W-:-:S04]  /*0920*/  IMAD.WIDE.U32 R14, R9, 0x4, R4 ;  /* 0x00000004090e7825 */ /* 0x001fc800078e0004 */
[--C-:B------:R-:W-:Y:S01]  /*0930*/  IMAD.WIDE.U32 R16, R17, 0x4, R4.reuse ;  /* 0x0000000411107825 */ /* 0x100fe200078e0004 */
[----:B------:R0:W1:Y:S03]  /*0940*/  LDG.E R2, desc[UR12][R14.64] ;  /* 0x0000000c0e027981 */ /* 0x000066000c1e1900 */
[--C-:B------:R-:W-:Y:S01]  /*0950*/  IMAD.WIDE.U32 R18, R19, 0x4, R4.reuse ;  /* 0x0000000413127825 */ /* 0x100fe200078e0004 */
[----:B------:R2:W3:Y:S01]  /*0960*/  LDG.E R10, desc[UR12][R16.64] ;  /* 0x0000000c100a7981 */ /* 0x0004e2000c1e1900 */
[----:B------:R-:W-:Y:S02]  /*0970*/  IADD3 R25, PT, PT, R9, 0x800, RZ ;  /* 0x0000080009197810 */ /* 0x000fe40007ffe0ff */
[----:B------:R-:W-:Y:S01]  /*0980*/  IMAD.WIDE.U32 R20, R21, 0x4, R4 ;  /* 0x0000000415147825 */ /* 0x000fe200078e0004 */
[----:B------:R-:W4:Y:S01]  /*0990*/  LDG.E R12, desc[UR12][R18.64] ;  /* 0x0000000c120c7981 */ /* 0x000f22000c1e1900 */
[----:B------:R-:W-:-:S02]  /*09a0*/  IADD3 R23, PT, PT, R9, 0xa00, RZ ;  /* 0x00000a0009177810 */ /* 0x000fc40007ffe0ff */
[--C-:B------:R-:W-:Y:S01]  /*09b0*/  IMAD.WIDE.U32 R24, R25, 0x4, R4.reuse ;  /* 0x0000000419187825 */ /* 0x100fe200078e0004 */
[----:B------:R-:W5:Y:S01]  /*09c0*/  LDG.E R11, desc[UR12][R20.64] ;  /* 0x0000000c140b7981 */ /* 0x000f62000c1e1900 */
[----:B------:R-:W-:Y:S02]  /*09d0*/  IADD3 R27, PT, PT, R9, 0xc00, RZ ;  /* 0x00000c00091b7810 */ /* 0x000fe40007ffe0ff */
[--C-:B0-----:R-:W-:Y:S01]  /*09e0*/  IMAD.WIDE.U32 R14, R23, 0x4, R4.reuse ;  /* 0x00000004170e7825 */ /* 0x101fe200078e0004 */
[----:B------:R-:W5:Y:S01]  /*09f0*/  LDG.E R13, desc[UR12][R24.64] ;  /* 0x0000000c180d7981 */ /* 0x000f62000c1e1900 */
[----:B--2---:R-:W-:Y:S02]  /*0a00*/  IADD3 R17, PT, PT, R9, 0xe00, RZ ;  /* 0x00000e0009117810 */ /* 0x004fe40007ffe0ff */
[--C-:B------:R-:W-:Y:S02]  /*0a10*/  IMAD.WIDE.U32 R8, R27, 0x4, R4.reuse ;  /* 0x000000041b087825 */ /* 0x100fe400078e0004 */
[----:B------:R-:W2:Y:S02]  /*0a20*/  LDG.E R14, desc[UR12][R14.64] ;  /* 0x0000000c0e0e7981 */ /* 0x000ea4000c1e1900 */
[----:B------:R-:W-:-:S02]  /*0a30*/  IMAD.WIDE.U32 R4, R17, 0x4, R4 ;  /* 0x0000000411047825 */ /* 0x000fc400078e0004 */
[----:B------:R-:W2:Y:S04]  /*0a40*/  LDG.E R8, desc[UR12][R8.64] ;  /* 0x0000000c08087981 */ /* 0x000ea8000c1e1900 */
[----:B------:R2:W2:Y:S01]  /*0a50*/  LDG.E R4, desc[UR12][R4.64] ;  /* 0x0000000c04047981 */ /* 0x0004a2000c1e1900 */
[----:B------:R-:W-:Y:S01]  /*0a60*/  IADD3 R7, PT, PT, R7, 0x1000, RZ ;  /* 0x0000100007077810 */ /* 0x000fe20007ffe0ff */
[----:B-1----:R-:W-:-:S04]  /*0a70*/  FADD R17, R2, -UR4 ;  /* 0x8000000402117e21 */ /* 0x002fc80008000000 */
[----:B------:R-:W-:Y:S01]  /*0a80*/  FFMA R6, R17, R17, R6 ;  /* 0x0000001111067223 */ /* 0x000fe20000000006 */
[----:B---3--:R-:W-:-:S04]  /*0a90*/  FADD R17, R10, -UR4 ;  /* 0x800000040a117e21 */ /* 0x008fc80008000000 */
[----:B------:R-:W-:Y:S01]  /*0aa0*/  FFMA R6, R17, R17, R6 ;  /* 0x0000001111067223 */ /* 0x000fe20000000006 */
[----:B----4-:R-:W-:Y:S01]  /*0ab0*/  FADD R17, R12, -UR4 ;  /* 0x800000040c117e21 */ /* 0x010fe20008000000 */
[----:B-----5:R-:W-:-:S03]  /*0ac0*/  FADD R11, R11, -UR4 ;  /* 0x800000040b0b7e21 */ /* 0x020fc60008000000 */
[----:B------:R-:W-:Y:S01]  /*0ad0*/  FFMA R6, R17, R17, R6 ;  /* 0x0000001111067223 */ /* 0x000fe20000000006 */
[----:B------:R-:W-:-:S03]  /*0ae0*/  FADD R13, R13, -UR4 ;  /* 0x800000040d0d7e21 */ /* 0x000fc60008000000 */
[----:B------:R-:W-:Y:S01]  /*0af0*/  FFMA R6, R11, R11, R6 ;  /* 0x0000000b0b067223 */ /* 0x000fe20000000006 */
[----:B--2---:R-:W-:-:S03]  /*0b00*/  FADD R5, R14, -UR4 ;  /* 0x800000040e057e21 */ /* 0x004fc60008000000 */
[----:B------:R-:W-:Y:S01]  /*0b10*/  FFMA R6, R13, R13, R6 ;  /* 0x0000000d0d067223 */ /* 0x000fe20000000006 */
[----:B------:R-:W-:-:S03]  /*0b20*/  FADD R9, R8, -UR4 ;  /* 0x8000000408097e21 */ /* 0x000fc60008000000 */
[----:B------:R-:W-:Y:S01]  /*0b30*/  FFMA R6, R5, R5, R6 ;  /* 0x0000000505067223 */ /* 0x000fe20000000006 */
[----:B------:R-:W-:-:S03]  /*0b40*/  FADD R5, R4, -UR4 ;  /* 0x8000000404057e21 */ /* 0x000fc60008000000 */
[----:B------:R-:W-:-:S04]  /*0b50*/  FFMA R6, R9, R9, R6 ;  /* 0x0000000909067223 */ /* 0x000fc80000000006 */
[----:B------:R-:W-:-:S07]  /*0b60*/  FFMA R6, R5, R5, R6 ;  /* 0x0000000505067223 */ /* 0x000fce0000000006 */
.L_x_426:
[----:B------:R-:W-:Y:S05]  /*0b70*/  BSYNC.RECONVERGENT B2 ;  /* 0x0000000000027941 */ /* 0x000fea0003800200 */
.L_x_425:
        /* <DEDUP_REMOVED lines=14> */
[--C-:B------:R-:W-:Y:S02]  /*0c60*/  IMAD.WIDE.U32 R10, R11, 0x4, R4.reuse ;  /* 0x000000040b0a7825 */ /* 0x100fe400078e0004 */
[----:B------:R-:W1:Y:S02]  /*0c70*/  LDG.E R8, desc[UR12][R8.64] ;  /* 0x0000000c08087981 */ /* 0x000e64000c1e1900 */
[--C-:B------:R-:W-:Y:S02]  /*0c80*/  IMAD.WIDE.U32 R12, R15, 0x4, R4.reuse ;  /* 0x000000040f0c7825 */ /* 0x100fe400078e0004 */
[----:B------:R-:W2:Y:S02]  /*0c90*/  LDG.E R10, desc[UR12][R10.64] ;  /* 0x0000000c0a0a7981 */ /* 0x000ea4000c1e1900 */
[----:B------:R-:W-:Y:S02]  /*0ca0*/  IMAD.WIDE.U32 R4, R17, 0x4, R4 ;  /* 0x0000000411047825 */ /* 0x000fe400078e0004 */
        /* <DEDUP_REMOVED lines=11> */
.L_x_428:
[----:B------:R-:W-:Y:S05]  /*0d60*/  BSYNC.RECONVERGENT B2 ;  /* 0x0000000000027941 */ /* 0x000fea0003800200 */
.L_x_427:
[----:B------:R-:W-:Y:S05]  /*0d70*/  @!P1 BRA `(.L_x_420) ;  /* 0x0000000000349947 */ /* 0x000fea0003800000 */
[----:B------:R-:W0:Y:S01]  /*0d80*/  LDC.64 R4, c[0x0][0x380] ;  /* 0x0000e000ff047b82 */ /* 0x000e220000000a00 */
[----:B------:R-:W-:Y:S02]  /*0d90*/  MOV R2, UR14 ;  /* 0x0000000e00027c02 */ /* 0x000fe40008000f00 */
[----:B------:R-:W-:Y:S02]  /*0da0*/  IADD3 R8, PT, PT, -R3, RZ, RZ ;  /* 0x000000ff03087210 */ /* 0x000fe40007ffe1ff */
[----:B------:R-:W-:-:S07]  /*0db0*/  LEA R7, R2, R7, 0xd ;  /* 0x0000000702077211 */ /* 0x000fce00078e68ff */
.L_x_429:
[C---:B0-----:R-:W-:Y:S01]  /*0dc0*/  IMAD.WIDE.U32 R2, R7.reuse, 0x4, R4 ;  /* 0x0000000407027825 */ /* 0x041fe200078e0004 */
        /* <DEDUP_REMOVED lines=8> */
.L_x_420:
[----:B------:R-:W-:Y:S05]  /*0e50*/  BSYNC.RECONVERGENT B1 ;  /* 0x0000000000017941 */ /* 0x000fea0003800200 */
.L_x_419:
[----:B------:R-:W-:-:S09]  /*0e60*/  UISETP.GE.U32.AND UP0, UPT, UR10, 0x200, UPT ;  /* 0x000002000a00788c */ /* 0x000fd2000bf06070 */
[----:B------:R-:W-:Y:S05]  /*0e70*/  BRA.U !UP0, `(.L_x_430) ;  /* 0x0000000108d07547 */ /* 0x000fea000b800000 */
        /* <DEDUP_REMOVED lines=32> */
[----:B-1----:R-:W0:Y:S04]  /*1080*/  LDS.128 R4, [UR4+0x10] ;  /* 0x00001004ff047984 */ /* 0x002e280008000c00 */
        /* <DEDUP_REMOVED lines=19> */
.L_x_430:
[----:B------:R-:W0:Y:S01]  /*11c0*/  S2R R8, SR_LANEID ;  /* 0x0000000000087919 */ /* 0x000e220000000000 */
[----:B------:R-:W-:-:S04]  /*11d0*/  LOP3.LUT R2, R0, 0x3e0, RZ, 0xc0, !PT ;  /* 0x000003e000027812 */ /* 0x000fc800078ec0ff */
[----:B------:R-:W-:Y:S02]  /*11e0*/  IADD3 R3, PT, PT, R2, 0x20, RZ ;  /* 0x0000002002037810 */ /* 0x000fe40007ffe0ff */
[----:B------:R-:W-:Y:S02]  /*11f0*/  LOP3.LUT R2, RZ, R2, RZ, 0x33, !PT ;  /* 0x00000002ff027212 */ /* 0x000fe400078e33ff */
[----:B------:R-:W-:Y:S02]  /*1200*/  ISETP.GT.U32.AND P0, PT, R3, UR10, PT ;  /* 0x0000000a03007c0c */ /* 0x000fe4000bf04070 */
[----:B------:R-:W-:-:S04]  /*1210*/  IADD3 R2, PT, PT, R2, UR10, RZ ;  /* 0x0000000a02027c10 */ /* 0x000fc8000fffe0ff */
        /* <DEDUP_REMOVED lines=34> */
[----:B------:R-:W-:Y:S02]  /*1440*/  UISETP.GT.U32.AND UP1, UPT, UR10, 0x20, UPT ;  /* 0x000000200a00788c */ /* 0x000fe4000bf24070 */
[----:B------:R-:W-:-:S04]  /*1450*/  UISETP.GT.U32.AND UP0, UPT, UR10, 0x40, UPT ;  /* 0x000000400a00788c */ /* 0x000fc8000bf04070 */
[----:B------:R-:W-:Y:S01]  /*1460*/  PLOP3.LUT P2, PT, PT, PT, UP1, 0x80, 0x8 ;  /* 0x000000000008781c */ /* 0x000fe20003f4f018 */
[----:B------:R-:W-:Y:S01]  /*1470*/  UISETP.GT.U32.AND UP1, UPT, UR10, 0x60, UPT ;  /* 0x000000600a00788c */ /* 0x000fe2000bf24070 */
[----:B------:R-:W-:Y:S01]  /*1480*/  PLOP3.LUT P3, PT, PT, PT, UP0, 0x80, 0x8 ;  /* 0x000000000008781c */ /* 0x000fe20003f6f008 */
[----:B------:R-:W-:-:S04]  /*1490*/  UISETP.GT.U32.AND UP0, UPT, UR10, 0x80, UPT ;  /* 0x000000800a00788c */ /* 0x000fc8000bf04070 */
[----:B------:R-:W-:Y:S01]  /*14a0*/  PLOP3.LUT P1, PT, PT, PT, UP1, 0x80, 0x8 ;  /* 0x000000000008781c */ /* 0x000fe20003f2f018 */
[----:B------:R-:W-:Y:S02]  /*14b0*/  UISETP.GT.U32.AND UP1, UPT, UR10, 0xa0, UPT ;  /* 0x000000a00a00788c */ /* 0x000fe4000bf24070 */
[----:B-1----:R-:W-:-:S09]  /*14c0*/  ULEA UR4, UR5, UR4, 0x18 ;  /* 0x0000000405047291 */ /* 0x002fd2000f8ec0ff */
[----:B------:R-:W1:Y:S04]  /*14d0*/  LDS.128 R16, [UR4+0x10] ;  /* 0x00001004ff107984 */ /* 0x000e680008000c00 */
[----:B0-----:R-:W0:Y:S04]  /*14e0*/  LDS.128 R4, [UR4+0x20] ;  /* 0x00002004ff047984 */ /* 0x001e280008000c00 */
[----:B------:R-:W2:Y:S04]  /*14f0*/  LDS.128 R8, [UR4+0x30] ;  /* 0x00003004ff087984 */ /* 0x000ea80008000c00 */
[----:B------:R-:W3:Y:S01]  /*1500*/  LDS.128 R12, [UR4+0x40] ;  /* 0x00004004ff0c7984 */ /* 0x000ee20008000c00 */
[----:B-1----:R-:W-:Y:S01]  /*1510*/  @P2 FADD R2, R2, R17 ;  /* 0x0000001102022221 */ /* 0x002fe20000000000 */
[----:B------:R-:W-:Y:S01]  /*1520*/  PLOP3.LUT P2, PT, PT, PT, UP0, 0x80, 0x8 ;  /* 0x000000000008781c */ /* 0x000fe20003f4f008 */
[----:B------:R-:W-:-:S02]  /*1530*/  UISETP.GT.U32.AND UP0, UPT, UR10, 0xc0, UPT ;  /* 0x000000c00a00788c */ /* 0x000fc4000bf04070 */
[----:B------:R-:W-:Y:S01]  /*1540*/  @P3 FADD R2, R2, R18 ;  /* 0x0000001202023221 */ /* 0x000fe20000000000 */
[----:B------:R-:W-:Y:S01]  /*1550*/  PLOP3.LUT P3, PT, PT, PT, UP1, 0x80, 0x8 ;  /* 0x000000000008781c */ /* 0x000fe20003f6f018 */
[----:B------:R-:W-:Y:S02]  /*1560*/  UISETP.GT.U32.AND UP1, UPT, UR10, 0xe0, UPT ;  /* 0x000000e00a00788c */ /* 0x000fe4000bf24070 */
[----:B------:R-:W-:Y:S01]  /*1570*/  PLOP3.LUT P4, PT, PT, PT, UP0, 0x80, 0x8 ;  /* 0x000000000008781c */ /* 0x000fe20003f8f008 */
[----:B------:R-:W-:Y:S01]  /*1580*/  @P1 FADD R2, R2, R19 ;  /* 0x0000001302021221 */ /* 0x000fe20000000000 */
[----:B------:R-:W-:Y:S02]  /*1590*/  UISETP.GT.U32.AND UP0, UPT, UR10, 0x100, UPT ;  /* 0x000001000a00788c */ /* 0x000fe4000bf04070 */
[----:B------:R-:W-:Y:S01]  /*15a0*/  PLOP3.LUT P1, PT, PT, PT, UP1, 0x80, 0x8 ;  /* 0x000000000008781c */ /* 0x000fe20003f2f018 */
[----:B------:R-:W-:Y:S01]  /*15b0*/  UISETP.GT.U32.AND UP1, UPT, UR10, 0x120, UPT ;  /* 0x000001200a00788c */ /* 0x000fe2000bf24070 */
[----:B0-----:R-:W-:-:S02]  /*15c0*/  @P2 FADD R2, R2, R4 ;  /* 0x0000000402022221 */ /* 0x001fc40000000000 */
[----:B------:R-:W-:Y:S01]  /*15d0*/  PLOP3.LUT P2, PT, PT, PT, UP0, 0x80, 0x8 ;  /* 0x000000000008781c */ /* 0x000fe20003f4f008 */
[----:B------:R-:W-:Y:S01]  /*15e0*/  UISETP.GT.U32.AND UP0, UPT, UR10, 0x140, UPT ;  /* 0x000001400a00788c */ /* 0x000fe2000bf04070 */
[----:B------:R-:W-:Y:S01]  /*15f0*/  @P3 FADD R2, R2, R5 ;  /* 0x0000000502023221 */ /* 0x000fe20000000000 */
[----:B------:R-:W-:Y:S01]  /*1600*/  PLOP3.LUT P3, PT, PT, PT, UP1, 0x80, 0x8 ;  /* 0x000000000008781c */ /* 0x000fe20003f6f018 */
[----:B------:R-:W-:Y:S02]  /*1610*/  UISETP.GT.U32.AND UP1, UPT, UR10, 0x160, UPT ;  /* 0x000001600a00788c */ /* 0x000fe4000bf24070 */
[----:B------:R-:W-:Y:S01]  /*1620*/  @P4 FADD R2, R2, R6 ;  /* 0x0000000602024221 */ /* 0x000fe20000000000 */
[----:B------:R-:W-:Y:S01]  /*1630*/  PLOP3.LUT P4, PT, PT, PT, UP0, 0x80, 0x8 ;  /* 0x000000000008781c */ /* 0x000fe20003f8f008 */
[----:B------:R-:W-:Y:S02]  /*1640*/  UISETP.GT.U32.AND UP0, UPT, UR10, 0x180, UPT ;  /* 0x000001800a00788c */ /* 0x000fe4000bf04070 */
[----:B------:R-:W-:Y:S01]  /*1650*/  @P1 FADD R2, R2, R7 ;  /* 0x0000000702021221 */ /* 0x000fe20000000000 */
[----:B------:R-:W-:Y:S01]  /*1660*/  PLOP3.LUT P1, PT, PT, PT, UP1, 0x80, 0x8 ;  /* 0x000000000008781c */ /* 0x000fe20003f2f018 */
[----:B------:R-:W-:-:S02]  /*1670*/  UISETP.GT.U32.AND UP1, UPT, UR10, 0x1a0, UPT ;  /* 0x000001a00a00788c */ /* 0x000fc4000bf24070 */
[----:B--2---:R-:W-:Y:S01]  /*1680*/  @P2 FADD R2, R2, R8 ;  /* 0x0000000802022221 */ /* 0x004fe20000000000 */
[----:B------:R-:W-:Y:S01]  /*1690*/  PLOP3.LUT P2, PT, PT, PT, UP0, 0x80, 0x8 ;  /* 0x000000000008781c */ /* 0x000fe20003f4f008 */
[----:B------:R-:W-:Y:S02]  /*16a0*/  UISETP.GT.U32.AND UP0, UPT, UR10, 0x1c0, UPT ;  /* 0x000001c00a00788c */ /* 0x000fe4000bf04070 */
[----:B------:R-:W-:Y:S01]  /*16b0*/  @P3 FADD R2, R2, R9 ;  /* 0x0000000902023221 */ /* 0x000fe20000000000 */
[----:B------:R-:W-:Y:S01]  /*16c0*/  PLOP3.LUT P3, PT, PT, PT, UP1, 0x80, 0x8 ;  /* 0x000000000008781c */ /* 0x000fe20003f6f018 */
[----:B------:R-:W-:Y:S02]  /*16d0*/  UISETP.GT.U32.AND UP1, UPT, UR10, 0x1e0, UPT ;  /* 0x000001e00a00788c */ /* 0x000fe4000bf24070 */
[----:B------:R-:W-:Y:S01]  /*16e0*/  @P4 FADD R2, R2, R10 ;  /* 0x0000000a02024221 */ /* 0x000fe20000000000 */
[----:B------:R-:W-:-:S03]  /*16f0*/  PLOP3.LUT P4, PT, PT, PT, UP0, 0x80, 0x8 ;  /* 0x000000000008781c */ /* 0x000fc60003f8f008 */
[----:B------:R-:W-:Y:S01]  /*1700*/  @P1 FADD R2, R2, R11 ;  /* 0x0000000b02021221 */ /* 0x000fe20000000000 */
[----:B------:R-:W-:-:S03]  /*1710*/  PLOP3.LUT P1, PT, PT, PT, UP1, 0x80, 0x8 ;  /* 0x000000000008781c */ /* 0x000fc60003f2f018 */
[----:B---3--:R-:W-:-:S04]  /*1720*/  @P2 FADD R2, R2, R12 ;  /* 0x0000000c02022221 */ /* 0x008fc80000000000 */
[----:B------:R-:W-:-:S04]  /*1730*/  @P3 FADD R2, R2, R13 ;  /* 0x0000000d02023221 */ /* 0x000fc80000000000 */
[----:B------:R-:W-:-:S04]  /*1740*/  @P4 FADD R2, R2, R14 ;  /* 0x0000000e02024221 */ /* 0x000fc80000000000 */
[----:B------:R-:W-:Y:S01]  /*1750*/  @P1 FADD R2, R2, R15 ;  /* 0x0000000f02021221 */ /* 0x000fe20000000000 */
[----:B------:R-:W-:Y:S06]  /*1760*/  BRA `(.L_x_431) ;  /* 0x0000001800407947 */ /* 0x000fec0003800000 */
.L_x_416:
[----:B------:R-:W0:Y:S01]  /*1770*/  S2R R0, SR_TID.X ;  /* 0x0000000000007919 */ /* 0x000e220000002100 */
[----:B------:R-:W1:Y:S01]  /*1780*/  LDCU.64 UR6, c[0x0][0x380] ;  /* 0x00007000ff0677ac */ /* 0x000e620008000a00 */
[----:B------:R-:W-:Y:S01]  /*1790*/  MOV R3, UR14 ;  /* 0x0000000e00037c02 */ /* 0x000fe20008000f00 */
[----:B------:R-:W2:Y:S01]  /*17a0*/  LDCU UR9, c[0x0][0x3c0] ;  /* 0x00007800ff0977ac */ /* 0x000ea20008000800 */
[----:B-1----:R-:W-:Y:S02]  /*17b0*/  MOV R12, UR6 ;  /* 0x00000006000c7c02 */ /* 0x002fe40008000f00 */
[----:B------:R-:W-:Y:S02]  /*17c0*/  MOV R13, UR7 ;  /* 0x00000007000d7c02 */ /* 0x000fe40008000f00 */
[----:B0-----:R-:W-:-:S05]  /*17d0*/  LEA R3, R3, R0, 0xd ;  /* 0x0000000003037211 */ /* 0x001fca00078e68ff */
[----:B------:R-:W-:-:S05]  /*17e0*/  IMAD.WIDE.U32 R2, R3, 0x4, R12 ;  /* 0x0000000403027825 */ /* 0x000fca00078e000c */
        /* <DEDUP_REMOVED lines=16> */
[----:B------:R-:W-:Y:S01]  /*18f0*/  UISETP.GE.U32.AND UP0, UPT, UR10, UR5, UPT ;  /* 0x000000050a00728c */ /* 0x000fe2000bf06070 */
[----:B--2---:R-:W-:Y:S01]  /*1900*/  FADD R15, R15, -UR9 ;  /* 0x800000090f0f7e21 */ /* 0x004fe20008000000 */
[----:B---3--:R-:W-:-:S03]  /*1910*/  FADD R17, R17, -UR9 ;  /* 0x8000000911117e21 */ /* 0x008fc60008000000 */
[----:B------:R-:W-:Y:S01]  /*1920*/  FMUL R15, R15, R15 ;  /* 0x0000000f0f0f7220 */ /* 0x000fe20000400000 */
[----:B----4-:R-:W-:Y:S01]  /*1930*/  FADD R19, R19, -UR9 ;  /* 0x8000000913137e21 */ /* 0x010fe20008000000 */
[----:B-----5:R-:W-:Y:S01]  /*1940*/  FADD R21, R21, -UR9 ;  /* 0x8000000915157e21 */ /* 0x020fe20008000000 */
[----:B------:R-:W-:Y:S01]  /*1950*/  FADD R4, R4, -UR9 ;  /* 0x8000000904047e21 */ /* 0x000fe20008000000 */
[----:B------:R-:W-:Y:S01]  /*1960*/  FADD R6, R6, -UR9 ;  /* 0x8000000906067e21 */ /* 0x000fe20008000000 */
[----:B------:R-:W-:Y:S01]  /*1970*/  FADD R8, R8, -UR9 ;  /* 0x8000000908087e21 */ /* 0x000fe20008000000 */
[----:B------:R-:W-:Y:S01]  /*1980*/  FADD R11, R11, -UR9 ;  /* 0x800000090b0b7e21 */ /* 0x000fe20008000000 */
[----:B0-----:R-:W-:Y:S01]  /*1990*/  FMUL R3, R17, R17 ;  /* 0x0000001111037220 */ /* 0x001fe20000400000 */
        /* <DEDUP_REMOVED lines=29> */
[----:B------:R-:W-:Y:S06]  /*1b70*/  BRA.U !UP0, `(.L_x_432) ;  /* 0x0000001108747547 */ /* 0x000fec000b800000 */
[----:B------:R-:W-:Y:S01]  /*1b80*/  ULEA UR6, UR14, UR5, 0xd ;  /* 0x000000050e067291 */ /* 0x000fe2000f8e68ff */
[----:B------:R-:W-:Y:S01]  /*1b90*/  LOP3.LUT R2, RZ, R0, RZ, 0x33, !PT ;  /* 0x00000000ff027212 */ /* 0x000fe200078e33ff */
[----:B------:R-:W-:Y:S01]  /*1ba0*/  UIADD3 UR11, UPT, UPT, UR8, -0x2000, URZ ;  /* 0xffffe000080b7890 */ /* 0x000fe2000fffe0ff */
[----:B------:R-:W-:Y:S01]  /*1bb0*/  MOV R3, UR5 ;  /* 0x0000000500037c02 */ /* 0x000fe20008000f00 */
[----:B------:R-:W-:Y:S02]  /*1bc0*/  UMOV UR4, URZ ;  /* 0x000000ff00047c82 */ /* 0x000fe40008000000 */
[----:B------:R-:W-:Y:S01]  /*1bd0*/  UISETP.GT.U32.AND UP0, UPT, UR6, UR11, UPT ;  /* 0x0000000b0600728c */ /* 0x000fe2000bf04070 */
[----:B------:R-:W-:Y:S01]  /*1be0*/  IADD3 R2, PT, PT, -R3, UR8, R2 ;  /* 0x0000000803027c10 */ /* 0x000fe2000fffe102 */
[----:B------:R-:W-:Y:S01]  /*1bf0*/  UMOV UR7, UR6 ;  /* 0x0000000600077c82 */ /* 0x000fe20008000000 */
[----:B------:R-:W-:Y:S02]  /*1c00*/  MOV R3, UR14 ;  /* 0x0000000e00037c02 */ /* 0x000fe40008000f00 */
[----:B------:R-:W-:-:S02]  /*1c10*/  MOV R7, UR6 ;  /* 0x0000000600077c02 */ /* 0x000fc40008000f00 */
[----:B------:R-:W-:Y:S01]  /*1c20*/  MOV R5, UR6 ;  /* 0x0000000600057c02 */ /* 0x000fe20008000f00 */
[----:B------:R-:W-:Y:S01]  /*1c30*/  IMAD R3, R3, -0x2000, R2 ;  /* 0xffffe00003037824 */ /* 0x000fe200078e0202 */
[----:B------:R-:W-:Y:S01]  /*1c40*/  IADD3 R2, PT, PT, R7, 0x1000, R0 ;  /* 0x0000100007027810 */ /* 0x000fe20007ffe000 */
[----:B------:R-:W-:Y:S06]  /*1c50*/  BRA.U UP0, `(.L_x_433) ;  /* 0x00000005001c7547 */ /* 0x000fec000b800000 */
[----:B------:R-:W0:Y:S01]  /*1c60*/  LDC.64 R12, c[0x0][0x380] ;  /* 0x0000e000ff0c7b82 */ /* 0x000e220000000a00 */
[----:B------:R-:W1:Y:S01]  /*1c70*/  LDCU UR9, c[0x0][0x3c0] ;  /* 0x00007800ff0977ac */ /* 0x000e620008000800 */
[----:B------:R-:W2:Y:S01]  /*1c80*/  LDCU UR8, c[0x0][0x3a8] ;  /* 0x00007500ff0877ac */ /* 0x000ea20008000800 */
[----:B------:R-:W-:Y:S01]  /*1c90*/  NOP ;  /* 0x0000000000007918 */ /* 0x000fe20000000000 */
.L_x_434:
[----:B------:R-:W-:-:S05]  /*1ca0*/  IADD3 R7, PT, PT, R0, R5, RZ ;  /* 0x0000000500077210 */ /* 0x000fca0007ffe0ff */
[----:B0-----:R-:W-:-:S05]  /*1cb0*/  IMAD.WIDE.U32 R6, R7, 0x4, R12 ;  /* 0x0000000407067825 */ /* 0x001fca00078e000c */
[----:B------:R-:W1:Y:S04]  /*1cc0*/  LDG.E R24, desc[UR12][R6.64] ;  /* 0x0000000c06187981 */ /* 0x000e68000c1e1900 */
[----:B------:R-:W3:Y:S04]  /*1cd0*/  LDG.E R20, desc[UR12][R6.64+0x3000] ;  /* 0x0030000c06147981 */ /* 0x000ee8000c1e1900 */
[----:B------:R-:W4:Y:S04]  /*1ce0*/  LDG.E R19, desc[UR12][R6.64+0x2800] ;  /* 0x0028000c06137981 */ /* 0x000f28000c1e1900 */
[----:B------:R-:W5:Y:S04]  /*1cf0*/  LDG.E R8, desc[UR12][R6.64+0x4000] ;  /* 0x0040000c06087981 */ /* 0x000f68000c1e1900 */
[----:B------:R-:W2:Y:S04]  /*1d00*/  LDG.E R11, desc[UR12][R6.64+0x7000] ;  /* 0x0070000c060b7981 */ /* 0x000ea8000c1e1900 */
        /* <DEDUP_REMOVED lines=10> */
[----:B------:R0:W2:Y:S01]  /*1db0*/  LDG.E R18, desc[UR12][R6.64+0x7800] ;  /* 0x0078000c06127981 */ /* 0x0000a2000c1e1900 */
[----:B-1----:R-:W-:-:S04]  /*1dc0*/  FADD R24, R24, -UR9 ;  /* 0x8000000918187e21 */ /* 0x002fc80008000000 */
[----:B------:R-:W-:Y:S01]  /*1dd0*/  FFMA R17, R24, R24, R17 ;  /* 0x0000001818117223 */ /* 0x000fe20000000011 */
[----:B---3--:R-:W-:Y:S01]  /*1de0*/  FADD R24, R20, -UR9 ;  /* 0x8000000914187e21 */ /* 0x008fe20008000000 */
[----:B----4-:R-:W-:-:S03]  /*1df0*/  FADD R19, R19, -UR9 ;  /* 0x8000000913137e21 */ /* 0x010fc60008000000 */
[----:B------:R-:W-:Y:S01]  /*1e00*/  FMUL R24, R24, R24 ;  /* 0x0000001818187220 */ /* 0x000fe20000400000 */
[----:B-----5:R-:W-:-:S03]  /*1e10*/  FADD R8, R8, -UR9 ;  /* 0x8000000908087e21 */ /* 0x020fc60008000000 */
[----:B0-----:R-:W-:Y:S01]  /*1e20*/  FFMA R7, R19, R19, R24 ;  /* 0x0000001313077223 */ /* 0x001fe20000000018 */
[----:B--2---:R-:W-:Y:S01]  /*1e30*/  FADD R19, R11, -UR9 ;  /* 0x800000090b137e21 */ /* 0x004fe20008000000 */
[----:B------:R-:W-:Y:S01]  /*1e40*/  FMUL R11, R8, R8 ;  /* 0x00000008080b7220 */ /* 0x000fe20000400000 */
[----:B------:R-:W-:Y:S01]  /*1e50*/  FADD R25, R25, -UR9 ;  /* 0x8000000919197e21 */ /* 0x000fe20008000000 */
        /* <DEDUP_REMOVED lines=10> */
[----:B------:R-:W-:Y:S01]  /*1f00*/  FFMA R11, R4, R4, R11 ;  /* 0x00000004040b7223 */ /* 0x000fe2000000000b */
[----:B------:R-:W-:Y:S01]  /*1f10*/  FADD R22, R22, -UR9 ;  /* 0x8000000916167e21 */ /* 0x000fe20008000000 */
[----:B------:R-:W-:Y:S01]  /*1f20*/  IADD3 R4, PT, PT, -R5, UR8, RZ ;  /* 0x0000000805047c10 */ /* 0x000fe2000fffe1ff */
        /* <DEDUP_REMOVED lines=8> */
[----:B------:R-:W-:Y:S01]  /*1fb0*/  ISETP.GE.U32.AND P0, PT, R4, UR5, PT ;  /* 0x0000000504007c0c */ /* 0x000fe2000bf06070 */
[----:B------:R-:W-:Y:S01]  /*1fc0*/  FADD R6, R17, R6 ;  /* 0x0000000611067221 */ /* 0x000fe20000000000 */
[----:B------:R-:W-:Y:S01]  /*1fd0*/  FADD R7, R22, R7 ;  /* 0x0000000716077221 */ /* 0x000fe20000000000 */
[----:B------:R-:W-:Y:S01]  /*1fe0*/  FADD R11, R11, R16 ;  /* 0x000000100b0b7221 */ /* 0x000fe20000000000 */
[----:B------:R-:W-:-:S02]  /*1ff0*/  FADD R14, R15, R14 ;  /* 0x0000000e0f0e7221 */ /* 0x000fc40000000000 */
[----:B------:R-:W-:Y:S02]  /*2000*/  FADD R6, R6, R7 ;  /* 0x0000000706067221 */ /* 0x000fe40000000000 */
[----:B------:R-:W-:Y:S01]  /*2010*/  FADD R11, R11, R14 ;  /* 0x0000000e0b0b7221 */ /* 0x000fe20000000000 */
[----:B------:R-:W-:-:S03]  /*2020*/  FADD R18, R18, -UR9 ;  /* 0x8000000912127e21 */ /* 0x000fc60008000000 */
[----:B------:R-:W-:-:S04]  /*2030*/  FADD R11, R6, R11 ;  /* 0x0000000b060b7221 */ /* 0x000fc80000000000 */
[----:B------:R-:W-:Y:S01]  /*2040*/  FFMA R17, R18, R18, R11 ;  /* 0x0000001212117223 */ /* 0x000fe2000000000b */
[----:B------:R-:W-:Y:S06]  /*2050*/  @!P0 BRA `(.L_x_432) ;  /* 0x0000000c003c8947 */ /* 0x000fec0003800000 */
[----:B------:R-:W-:Y:S01]  /*2060*/  IADD3 R5, PT, PT, R5, UR5, RZ ;  /* 0x0000000505057c10 */ /* 0x000fe2000fffe0ff */
[----:B------:R-:W-:Y:S01]  /*2070*/  UIADD3 UR4, UPT, UPT, UR4, 0x1, URZ ;  /* 0x0000000104047890 */ /* 0x000fe2000fffe0ff */
[----:B------:R-:W-:Y:S01]  /*2080*/  IADD3 R3, PT, PT, R3, -UR5, RZ ;  /* 0x8000000503037c10 */ /* 0x000fe2000fffe0ff */
[----:B------:R-:W-:Y:S01]  /*2090*/  UIADD3 UR7, UPT, UPT, UR5, UR7, URZ ;  /* 0x0000000705077290 */ /* 0x000fe2000fffe0ff */
[----:B------:R-:W-:Y:S02]  /*20a0*/  ISETP.GT.U32.AND P0, PT, R5, UR11, PT ;  /* 0x0000000b05007c0c */ /* 0x000fe4000bf04070 */
[----:B------:R-:W-:-:S11]  /*20b0*/  IADD3 R2, PT, PT, R2, UR5, RZ ;  /* 0x0000000502027c10 */ /* 0x000fd6000fffe0ff */
[----:B------:R-:W-:Y:S05]  /*20c0*/  @!P0 BRA `(.L_x_434) ;  /* 0xfffffff800f48947 */ /* 0x000fea000383ffff */
.L_x_433:
[----:B------:R-:W-:Y:S01]  /*20d0*/  IADD3 R7, PT, PT, -R5, UR8, RZ ;  /* 0x0000000805077c10 */ /* 0x000fe2000fffe1ff */
[----:B------:R-:W-:Y:S03]  /*20e0*/  BSSY.RECONVERGENT B1, `(.L_x_432) ;  /* 0x00000c6000017945 */ /* 0x000fe60003800200 */
[----:B------:R-:W-:-:S04]  /*20f0*/  ISETP.GE.AND P0, PT, R0, R7, PT ;  /* 0x000000070000720c */ /* 0x000fc80003f06270 */
[----:B------:R-:W-:-:S13]  /*2100*/  ISETP.GE.U32.OR P0, PT, R5, UR8, P0 ;  /* 0x0000000805007c0c */ /* 0x000fda0008706470 */
[----:B------:R-:W-:Y:S05]  /*2110*/  @P0 BRA `(.L_x_435) ;  /* 0x0000000c00080947 */ /* 0x000fea0003800000 */
[----:B------:R-:W0:Y:S01]  /*2120*/  LDC R7, c[0x0][0x3ac] ;  /* 0x0000eb00ff077b82 */ /* 0x000e220000000800 */
[----:B------:R-:W-:Y:S01]  /*2130*/  LOP3.LUT R4, RZ, R0, RZ, 0x33, !PT ;  /* 0x00000000ff047212 */ /* 0x000fe200078e33ff */
[----:B------:R-:W-:Y:S01]  /*2140*/  BSSY.RECONVERGENT B2, `(.L_x_436) ;  /* 0x0000065000027945 */ /* 0x000fe20003800200 */
[----:B------:R-:W-:-:S04]  /*2150*/  MOV R9, UR6 ;  /* 0x0000000600097c02 */ /* 0x000fc80008000f00 */
[----:B------:R-:W-:Y:S01]  /*2160*/  IADD3 R4, PT, PT, -R9, UR8, R4 ;  /* 0x0000000809047c10 */ /* 0x000fe2000fffe104 */
[----:B0-----:R-:W-:-:S04]  /*2170*/  IMAD R7, R7, UR4, RZ ;  /* 0x0000000407077c24 */ /* 0x001fc8000f8e02ff */
[----:B------:R-:W-:-:S05]  /*2180*/  IMAD R4, R7, -0x2000, R4 ;  /* 0xffffe00007047824 */ /* 0x000fca00078e0204 */
[C---:B------:R-:W-:Y:S02]  /*2190*/  ISETP.GE.U32.AND P0, PT, R4.reuse, 0x1e00, PT ;  /* 0x00001e000400780c */ /* 0x040fe40003f06070 */
[----:B------:R-:W-:Y:S02]  /*21a0*/  LEA.HI R6, R4, 0x1, RZ, 0x17 ;  /* 0x0000000104067811 */ /* 0x000fe400078fb8ff */
[----:B------:R-:W-:Y:S02]  /*21b0*/  MOV R4, R0 ;  /* 0x0000000000047202 */ /* 0x000fe40000000f00 */
[----:B------:R-:W-:-:S07]  /*21c0*/  LOP3.LUT R7, R6, 0xf, RZ, 0xc0, !PT ;  /* 0x0000000f06077812 */ /* 0x000fce00078ec0ff */
[----:B------:R-:W-:Y:S05]  /*21d0*/  @!P0 BRA `(.L_x_437) ;  /* 0x00000004006c8947 */ /* 0x000fea0003800000 */
[----:B------:R-:W-:Y:S01]  /*21e0*/  LEA.HI R4, R3, 0x1, RZ, 0x17 ;  /* 0x0000000103047811 */ /* 0x000fe200078fb8ff */
[----:B------:R-:W-:Y:S01]  /*21f0*/  BSSY.RECONVERGENT B3, `(.L_x_438) ;  /* 0x0000058000037945 */ /* 0x000fe20003800200 */
[----:B------:R-:W-:Y:S02]  /*2200*/  LOP3.LUT R8, R0, 0x1000, RZ, 0xfc, !PT ;  /* 0x0000100000087812 */ /* 0x000fe400078efcff */
[----:B------:R-:W-:-:S04]  /*2210*/  LOP3.LUT R4, R4, 0xfffff0, RZ, 0xc0, !PT ;  /* 0x00fffff004047812 */ /* 0x000fc800078ec0ff */
[----:B------:R-:W-:-:S07]  /*2220*/  IADD3 R10, PT, PT, -R4, RZ, RZ ;  /* 0x000000ff040a7210 */ /* 0x000fce0007ffe1ff */
.L_x_439:
[C---:B------:R-:W-:Y:S02]  /*2230*/  IADD3 R25, PT, PT, R2.reuse, -0x1000, RZ ;  /* 0xfffff00002197810 */ /* 0x040fe40007ffe0ff */
[----:B------:R-:W-:-:S03]  /*2240*/  IADD3 R15, PT, PT, R2, -0xe00, RZ ;  /* 0xfffff200020f7810 */ /* 0x000fc60007ffe0ff */
[----:B------:R-:W-:-:S04]  /*2250*/  IMAD.WIDE.U32 R24, R25, 0x4, R12 ;  /* 0x0000000419187825 */ /* 0x000fc800078e000c */
[--C-:B------:R-:W-:Y:S02]  /*2260*/  IMAD.WIDE.U32 R14, R15, 0x4, R12.reuse ;  /* 0x000000040f0e7825 */ /* 0x100fe400078e000c */
[----:B------:R-:W2:Y:S04]  /*2270*/  LDG.E R24, desc[UR12][R24.64] ;  /* 0x0000000c18187981 */ /* 0x000ea8000c1e1900 */
[----:B------:R0:W3:Y:S01]  /*2280*/  LDG.E R16, desc[UR12][R14.64] ;  /* 0x0000000c0e107981 */ /* 0x0000e2000c1e1900 */
[C---:B------:R-:W-:Y:S02]  /*2290*/  IADD3 R19, PT, PT, R2.reuse, -0xc00, RZ ;  /* 0xfffff40002137810 */ /* 0x040fe40007ffe0ff */
[C---:B------:R-:W-:Y:S02]  /*22a0*/  IADD3 R29, PT, PT, R2.reuse, -0xa00, RZ ;  /* 0xfffff600021d7810 */ /* 0x040fe40007ffe0ff */
[C---:B------:R-:W-:Y:S01]  /*22b0*/  IADD3 R23, PT, PT, R2.reuse, -0x800, RZ ;  /* 0xfffff80002177810 */ /* 0x040fe20007ffe0ff */
[----:B------:R-:W-:Y:S01]  /*22c0*/  IMAD.WIDE.U32 R18, R19, 0x4, R12 ;  /* 0x0000000413127825 */ /* 0x000fe200078e000c */
[----:B------:R-:W-:-:S03]  /*22d0*/  IADD3 R21, PT, PT, R2, -0x600, RZ ;  /* 0xfffffa0002157810 */ /* 0x000fc60007ffe0ff */
[--C-:B------:R-:W-:Y:S01]  /*22e0*/  IMAD.WIDE.U32 R28, R29, 0x4, R12.reuse ;  /* 0x000000041d1c7825 */ /* 0x100fe200078e000c */
[----:B------:R-:W4:Y:S03]  /*22f0*/  LDG.E R9, desc[UR12][R18.64] ;  /* 0x0000000c12097981 */ /* 0x000f26000c1e1900 */
[--C-:B------:R-:W-:Y:S01]  /*2300*/  IMAD.WIDE.U32 R22, R23, 0x4, R12.reuse ;  /* 0x0000000417167825 */ /* 0x100fe200078e000c */
[----:B------:R1:W5:Y:S01]  /*2310*/  LDG.E R11, desc[UR12][R28.64] ;  /* 0x0000000c1c0b7981 */ /* 0x000362000c1e1900 */
[C---:B0-----:R-:W-:Y:S02]  /*2320*/  IADD3 R15, PT, PT, R2.reuse, -0x400, RZ ;  /* 0xfffffc00020f7810 */ /* 0x041fe40007ffe0ff */
[----:B------:R-:W-:Y:S01]  /*2330*/  IMAD.WIDE.U32 R20, R21, 0x4, R12 ;  /* 0x0000000415147825 */ /* 0x000fe200078e000c */
[----:B------:R-:W5:Y:S01]  /*2340*/  LDG.E R4, desc[UR12][R22.64] ;  /* 0x0000000c16047981 */ /* 0x000f62000c1e1900 */
[----:B------:R-:W-:-:S02]  /*2350*/  IADD3 R25, PT, PT, R2, -0x200, RZ ;  /* 0xfffffe0002197810 */ /* 0x000fc40007ffe0ff */
[----:B------:R-:W-:Y:S01]  /*2360*/  IMAD.WIDE.U32 R14, R15, 0x4, R12 ;  /* 0x000000040f0e7825 */ /* 0x000fe200078e000c */
[----:B------:R0:W5:Y:S01]  /*2370*/  LDG.E R27, desc[UR12][R20.64] ;  /* 0x0000000c141b7981 */ /* 0x000162000c1e1900 */
[----:B-1----:R-:W-:-:S03]  /*2380*/  IADD3 R29, PT, PT, R2, 0x200, RZ ;  /* 0x00000200021d7810 */ /* 0x002fc60007ffe0ff */
[----:B------:R1:W5:Y:S01]  /*2390*/  LDG.E R26, desc[UR12][R14.64] ;  /* 0x0000000c0e1a7981 */ /* 0x000362000c1e1900 */
[----:B0-----:R-:W-:-:S04]  /*23a0*/  IMAD.WIDE.U32 R20, R25, 0x4, R12 ;  /* 0x0000000419147825 */ /* 0x001fc800078e000c */
[C-C-:B-1----:R-:W-:Y:S01]  /*23b0*/  IMAD.WIDE.U32 R14, R2.reuse, 0x4, R12.reuse ;  /* 0x00000004020e7825 */ /* 0x142fe200078e000c */
[----:B------:R0:W5:Y:S01]  /*23c0*/  LDG.E R19, desc[UR12][R20.64] ;  /* 0x0000000c14137981 */ /* 0x000162000c1e1900 */
[C---:B------:R-:W-:Y:S02]  /*23d0*/  IADD3 R23, PT, PT, R2.reuse, 0x400, RZ ;  /* 0x0000040002177810 */ /* 0x040fe40007ffe0ff */
[--C-:B------:R-:W-:Y:S01]  /*23e0*/  IMAD.WIDE.U32 R28, R29, 0x4, R12.reuse ;  /* 0x000000041d1c7825 */ /* 0x100fe200078e000c */
[----:B------:R1:W5:Y:S01]  /*23f0*/  LDG.E R18, desc[UR12][R14.64] ;  /* 0x0000000c0e127981 */ /* 0x000362000c1e1900 */
[C---:B------:R-:W-:Y:S02]  /*2400*/  IADD3 R25, PT, PT, R2.reuse, 0x600, RZ ;  /* 0x0000060002197810 */ /* 0x040fe40007ffe0ff */
[--C-:B------:R-:W-:Y:S02]  /*2410*/  IMAD.WIDE.U32 R22, R23, 0x4, R12.reuse ;  /* 0x0000000417167825 */ /* 0x100fe400078e000c */
[----:B------:R-:W5:Y:S02]  /*2420*/  LDG.E R28, desc[UR12][R28.64] ;  /* 0x0000000c1c1c7981 */ /* 0x000f64000c1e1900 */
[----:B0-----:R-:W-:Y:S01]  /*2430*/  IMAD.WIDE.U32 R20, R25, 0x4, R12 ;  /* 0x0000000419147825 */ /* 0x001fe200078e000c */
[----:B------:R-:W-:-:S05]  /*2440*/  IADD3 R25, PT, PT, R2, 0x800, RZ ;  /* 0x0000080002197810 */ /* 0x000fca0007ffe0ff */
[----:B-1----:R-:W-:Y:S01]  /*2450*/  IMAD.WIDE.U32 R14, R25, 0x4, R12 ;  /* 0x00000004190e7825 */ /* 0x002fe200078e000c */
[----:B------:R-:W5:Y:S04]  /*2460*/  LDG.E R21, desc[UR12][R20.64] ;  /* 0x0000000c14157981 */ /* 0x000f68000c1e1900 */
[----:B------:R0:W5:Y:S01]  /*2470*/  LDG.E R29, desc[UR12][R22.64] ;  /* 0x0000000c161d7981 */ /* 0x000162000c1e1900 */
[----:B------:R-:W-:-:S03]  /*2480*/  IADD3 R25, PT, PT, R2, 0xc00, RZ ;  /* 0x00000c0002197810 */ /* 0x000fc60007ffe0ff */
[----:B------:R-:W5:Y:S02]  /*2490*/  LDG.E R14, desc[UR12][R14.64] ;  /* 0x0000000c0e0e7981 */ /* 0x000f64000c1e1900 */
[----:B0-----:R-:W-:Y:S01]  /*24a0*/  IMAD.WIDE.U32 R22, R25, 0x4, R12 ;  /* 0x0000000419167825 */ /* 0x001fe200078e000c */
[----:B------:R-:W-:-:S05]  /*24b0*/  IADD3 R25, PT, PT, R2, 0xe00, RZ ;  /* 0x00000e0002197810 */ /* 0x000fca0007ffe0ff */
[----:B------:R-:W5:Y:S01]  /*24c0*/  LDG.E R22, desc[UR12][R22.64] ;  /* 0x0000000c16167981 */ /* 0x000f62000c1e1900 */
[----:B--2---:R-:W-:-:S04]  /*24d0*/  FADD R24, R24, -UR9 ;  /* 0x8000000918187e21 */ /* 0x004fc80008000000 */
[----:B------:R-:W-:Y:S01]  /*24e0*/  FFMA R17, R24, R24, R17 ;  /* 0x0000001818117223 */ /* 0x000fe20000000011 */
[----:B---3--:R-:W-:Y:S01]  /*24f0*/  FADD R16, R16, -UR9 ;  /* 0x8000000910107e21 */ /* 0x008fe20008000000 */
[----:B------:R-:W-:-:S03]  /*2500*/  IADD3 R24, PT, PT, R2, 0xa00, RZ ;  /* 0x00000a0002187810 */ /* 0x000fc60007ffe0ff */
[----:B------:R-:W-:Y:S02]  /*2510*/  FFMA R20, R16, R16, R17 ;  /* 0x0000001010147223 */ /* 0x000fe40000000011 */
[----:B------:R-:W-:-:S06]  /*2520*/  IMAD.WIDE.U32 R16, R24, 0x4, R12 ;  /* 0x0000000418107825 */ /* 0x000fcc00078e000c */
[----:B------:R-:W2:Y:S01]  /*2530*/  LDG.E R16, desc[UR12][R16.64] ;  /* 0x0000000c10107981 */ /* 0x000ea2000c1e1900 */
[----:B------:R-:W-:-:S06]  /*2540*/  IMAD.WIDE.U32 R24, R25, 0x4, R12 ;  /* 0x0000000419187825 */ /* 0x000fcc00078e000c */
[----:B------:R-:W3:Y:S01]  /*2550*/  LDG.E R24, desc[UR12][R24.64] ;  /* 0x0000000c18187981 */ /* 0x000ee2000c1e1900 */
[----:B----4-:R-:W-:Y:S01]  /*2560*/  FADD R9, R9, -UR9 ;  /* 0x8000000909097e21 */ /* 0x010fe20008000000 */
        /* <DEDUP_REMOVED lines=15> */
[----:B------:R-:W-:Y:S01]  /*2660*/  FADD R21, R21, -UR9 ;  /* 0x8000000915157e21 */ /* 0x000fe20008000000 */
[----:B------:R-:W-:Y:S01]  /*2670*/  FADD R29, R29, -UR9 ;  /* 0x800000091d1d7e21 */ /* 0x000fe20008000000 */
[----:B------:R-:W-:-:S03]  /*2680*/  IADD3 R10, PT, PT, R10, 0x10, RZ ;  /* 0x000000100a0a7810 */ /* 0x000fc60007ffe0ff */
[----:B------:R-:W-:Y:S01]  /*2690*/  FFMA R20, R29, R29, R20 ;  /* 0x0000001d1d147223 */ /* 0x000fe20000000014 */
[----:B------:R-:W-:-:S03]  /*26a0*/  FADD R9, R14, -UR9 ;  /* 0x800000090e097e21 */ /* 0x000fc60008000000 */
[----:B------:R-:W-:Y:S01]  /*26b0*/  FFMA R20, R21, R21, R20 ;  /* 0x0000001515147223 */ /* 0x000fe20000000014 */
[----:B------:R-:W-:-:S03]  /*26c0*/  ISETP.NE.AND P0, PT, R10, RZ, PT ;  /* 0x000000ff0a00720c */ /* 0x000fc60003f05270 */
[----:B------:R-:W-:Y:S01]  /*26d0*/  FFMA R20, R9, R9, R20 ;  /* 0x0000000909147223 */ /* 0x000fe20000000014 */
[----:B------:R-:W-:Y:S02]  /*26e0*/  IADD3 R8, PT, PT, R8, 0x2000, RZ ;  /* 0x0000200008087810 */ /* 0x000fe40007ffe0ff */
[----:B------:R-:W-:Y:S01]  /*26f0*/  IADD3 R2, PT, PT, R2, 0x2000, RZ ;  /* 0x0000200002027810 */ /* 0x000fe20007ffe0ff */
[----:B--2---:R-:W-:-:S04]  /*2700*/  FADD R9, R16, -UR9 ;  /* 0x8000000910097e21 */ /* 0x004fc80008000000 */
[----:B------:R-:W-:Y:S01]  /*2710*/  FFMA R20, R9, R9, R20 ;  /* 0x0000000909147223 */ /* 0x000fe20000000014 */
[----:B------:R-:W-:Y:S01]  /*2720*/  FADD R9, R22, -UR9 ;  /* 0x8000000916097e21 */ /* 0x000fe20008000000 */
[----:B---3--:R-:W-:-:S03]  /*2730*/  FADD R17, R24, -UR9 ;  /* 0x8000000918117e21 */ /* 0x008fc60008000000 */
[----:B------:R-:W-:-:S04]  /*2740*/  FFMA R20, R9, R9, R20 ;  /* 0x0000000909147223 */ /* 0x000fc80000000014 */
[----:B------:R-:W-:Y:S01]  /*2750*/  FFMA R17, R17, R17, R20 ;  /* 0x0000001111117223 */ /* 0x000fe20000000014 */
[----:B------:R-:W-:Y:S06]  /*2760*/  @P0 BRA `(.L_x_439) ;  /* 0xfffffff800b00947 */ /* 0x000fec000383ffff */
[----:B------:R-:W-:Y:S05]  /*2770*/  BSYNC.RECONVERGENT B3 ;  /* 0x0000000000037941 */ /* 0x000fea0003800200 */
.L_x_438:
[----:B------:R-:W-:-:S07]  /*2780*/  IADD3 R4, PT, PT, R8, -0x1000, RZ ;  /* 0xfffff00008047810 */ /* 0x000fce0007ffe0ff */
.L_x_437:
[----:B------:R-:W-:Y:S05]  /*2790*/  BSYNC.RECONVERGENT B2 ;  /* 0x0000000000027941 */ /* 0x000fea0003800200 */
.L_x_436:
        /* <DEDUP_REMOVED lines=17> */
[----:B------:R-:W-:Y:S01]  /*28b0*/  IMAD.WIDE.U32 R20, R21, 0x4, R12 ;  /* 0x0000000415147825 */ /* 0x000fe200078e000c */
[----:B------:R-:W4:Y:S01]  /*28c0*/  LDG.E R16, desc[UR12][R22.64] ;  /* 0x0000000c16107981 */ /* 0x000f22000c1e1900 */
[----:B------:R-:W-:-:S02]  /*28d0*/  IADD3 R27, PT, PT, R9, 0xa00, RZ ;  /* 0x00000a00091b7810 */ /* 0x000fc40007ffe0ff */
[--C-:B------:R-:W-:Y:S01]  /*28e0*/  IMAD.WIDE.U32 R24, R25, 0x4, R12.reuse ;  /* 0x0000000419187825 */ /* 0x100fe200078e000c */
[----:B------:R2:W5:Y:S01]  /*28f0*/  LDG.E R18, desc[UR12][R20.64] ;  /* 0x0000000c14127981 */ /* 0x000562000c1e1900 */
[----:B------:R-:W-:Y:S02]  /*2900*/  IADD3 R29, PT, PT, R9, 0xc00, RZ ;  /* 0x00000c00091d7810 */ /* 0x000fe40007ffe0ff */
[--C-:B0-----:R-:W-:Y:S01]  /*2910*/  IMAD.WIDE.U32 R10, R27, 0x4, R12.reuse ;  /* 0x000000041b0a7825 */ /* 0x101fe200078e000c */
[----:B------:R-:W5:Y:S01]  /*2920*/  LDG.E R19, desc[UR12][R24.64] ;  /* 0x0000000c18137981 */ /* 0x000f62000c1e1900 */
[----:B-1----:R-:W-:Y:S02]  /*2930*/  IADD3 R15, PT, PT, R9, 0xe00, RZ ;  /* 0x00000e00090f7810 */ /* 0x002fe40007ffe0ff */
[--C-:B------:R-:W-:Y:S02]  /*2940*/  IMAD.WIDE.U32 R8, R29, 0x4, R12.reuse ;  /* 0x000000041d087825 */ /* 0x100fe400078e000c */
[----:B------:R-:W5:Y:S02]  /*2950*/  LDG.E R10, desc[UR12][R10.64] ;  /* 0x0000000c0a0a7981 */ /* 0x000f64000c1e1900 */
[----:B------:R-:W-:-:S02]  /*2960*/  IMAD.WIDE.U32 R14, R15, 0x4, R12 ;  /* 0x000000040f0e7825 */ /* 0x000fc400078e000c */
        /* <DEDUP_REMOVED lines=15> */
[----:B------:R-:W-:Y:S01]  /*2a60*/  FFMA R17, R10, R10, R17 ;  /* 0x0000000a0a117223 */ /* 0x000fe20000000011 */
[----:B------:R-:W-:-:S03]  /*2a70*/  FADD R14, R14, -UR9 ;  /* 0x800000090e0e7e21 */ /* 0x000fc60008000000 */
[----:B------:R-:W-:-:S04]  /*2a80*/  FFMA R17, R8, R8, R17 ;  /* 0x0000000808117223 */ /* 0x000fc80000000011 */
[----:B------:R-:W-:-:S07]  /*2a90*/  FFMA R17, R14, R14, R17 ;  /* 0x0000000e0e117223 */ /* 0x000fce0000000011 */
.L_x_441:
[----:B------:R-:W-:Y:S05]  /*2aa0*/  BSYNC.RECONVERGENT B2 ;  /* 0x0000000000027941 */ /* 0x000fea0003800200 */
.L_x_440:
        /* <DEDUP_REMOVED lines=26> */
.L_x_443:
[----:B------:R-:W-:Y:S05]  /*2c50*/  BSYNC.RECONVERGENT B2 ;  /* 0x0000000000027941 */ /* 0x000fea0003800200 */
.L_x_442:
[----:B------:R-:W-:Y:S05]  /*2c60*/  @!P1 BRA `(.L_x_435) ;  /* 0x0000000000349947 */ /* 0x000fea0003800000 */
[----:B------:R-:W-:Y:S02]  /*2c70*/  LOP3.LUT R2, R3, 0xffff, RZ, 0xc0, !PT ;  /* 0x0000ffff03027812 */ /* 0x000fe400078ec0ff */
[----:B------:R-:W-:Y:S02]  /*2c80*/  IADD3 R5, PT, PT, R4, UR7, RZ ;  /* 0x0000000704057c10 */ /* 0x000fe4000fffe0ff */
[----:B------:R-:W-:-:S04]  /*2c90*/  LEA.HI R2, R2, 0x1, RZ, 0x17 ;  /* 0x0000000102027811 */ /* 0x000fc800078fb8ff */
[----:B------:R-:W-:-:S04]  /*2ca0*/  LOP3.LUT R2, R2, 0x3, RZ, 0xc0, !PT ;  /* 0x0000000302027812 */ /* 0x000fc800078ec0ff */
[----:B------:R-:W-:-:S07]  /*2cb0*/  IADD3 R4, PT, PT, -R2, RZ, RZ ;  /* 0x000000ff02047210 */ /* 0x000fce0007ffe1ff */
.L_x_444:
[----:B------:R-:W-:-:S06]  /*2cc0*/  IMAD.WIDE.U32 R2, R5, 0x4, R12 ;  /* 0x0000000405027825 */ /* 0x000fcc00078e000c */
[----:B------:R-:W2:Y:S01]  /*2cd0*/  LDG.E R2, desc[UR12][R2.64] ;  /* 0x0000000c02027981 */ /* 0x000ea2000c1e1900 */
[----:B------:R-:W-:Y:S02]  /*2ce0*/  IADD3 R4, PT, PT, R4, 0x1, RZ ;  /* 0x0000000104047810 */ /* 0x000fe40007ffe0ff */
[----:B------:R-:W-:Y:S02]  /*2cf0*/  IADD3 R5, PT, PT, R5, 0x200, RZ ;  /* 0x0000020005057810 */ /* 0x000fe40007ffe0ff */
[----:B------:R-:W-:Y:S01]  /*2d00*/  ISETP.NE.AND P0, PT, R4, RZ, PT ;  /* 0x000000ff0400720c */ /* 0x000fe20003f05270 */
[----:B--2---:R-:W-:-:S04]  /*2d10*/  FADD R6, R2, -UR9 ;  /* 0x8000000902067e21 */ /* 0x004fc80008000000 */
[----:B------:R-:W-:-:S08]  /*2d20*/  FFMA R17, R6, R6, R17 ;  /* 0x0000000606117223 */ /* 0x000fd00000000011 */
[----:B------:R-:W-:Y:S05]  /*2d30*/  @P0 BRA `(.L_x_444) ;  /* 0xfffffffc00e00947 */ /* 0x000fea000383ffff */
.L_x_435:
[----:B------:R-:W-:Y:S05]  /*2d40*/  BSYNC.RECONVERGENT B1 ;  /* 0x0000000000017941 */ /* 0x000fea0003800200 */
.L_x_432:
        /* <DEDUP_REMOVED lines=50> */
.L_x_431:
[----:B------:R-:W-:Y:S05]  /*3070*/  BSYNC.RECONVERGENT B0 ;  /* 0x0000000000007941 */ /* 0x000fea0003800200 */
.L_x_415:
[----:B------:R-:W-:Y:S05]  /*3080*/  @P0 EXIT ;  /* 0x000000000000094d */ /* 0x000fea0003800000 */
[----:B------:R-:W3:Y:S02]  /*3090*/  LDCU.64 UR4, c[0x0][0x388] ;  /* 0x00007100ff0477ac */ /* 0x000ee40008000a00 */
[----:B---3--:R-:W-:-:S06]  /*30a0*/  UIMAD.WIDE.U32 UR4, UR14, 0x4, UR4 ;  /* 0x000000040e0478a5 */ /* 0x008fcc000f8e0004 */
[----:B-12---:R-:W-:Y:S02]  /*30b0*/  MOV R4, UR4 ;  /* 0x0000000400047c02 */ /* 0x006fe40008000f00 */
[----:B0-----:R-:W-:-:S05]  /*30c0*/  MOV R5, UR5 ;  /* 0x0000000500057c02 */ /* 0x001fca0008000f00 */
[----:B------:R-:W-:Y:S01]  /*30d0*/  STG.E desc[UR12][R4.64], R2 ;  /* 0x0000000204007986 */ /* 0x000fe2000c10190c */
[----:B------:R-:W-:Y:S05]  /*30e0*/  EXIT ;  /* 0x000000000000794d */ /* 0x000fea0003800000 */
.L_x_445:
        /* <DEDUP_REMOVED lines=9> */
.L_x_524:


//--------------------- .text._ZN3cub18CUB_300001_SM_10006detail6reduce28DeviceReduceSingleTileKernelINS2_10policy_hubIfjN4cuda3std3__44plusIfEEE10Policy1000EN6thrust24THRUST_300001_SM_1000_NS6detail15normal_iteratorINSD_10device_ptrIKfEEEEPfjS9_ff11variance_opEEvT0_T1_T2_T3_T4_T6_ --------------------------
	.section	.text._ZN3cub18CUB_300001_SM_10006detail6reduce28DeviceReduceSingleTileKernelINS2_10policy_hubIfjN4cuda3std3__44plusIfEEE10Policy1000EN6thrust24THRUST_300001_SM_1000_NS6detail15normal_iteratorINSD_10device_ptrIKfEEEEPfjS9_ff11variance_opEEvT0_T1_T2_T3_T4_T6_,"ax",@progbits
	.align	128
        .global         _ZN3cub18CUB_300001_SM_10006detail6reduce28DeviceReduceSingleTileKernelINS2_10policy_hubIfjN4cuda3std3__44plusIfEEE10Policy1000EN6thrust24THRUST_300001_SM_1000_NS6detail15normal_iteratorINSD_10device_ptrIKfEEEEPfjS9_ff11variance_opEEvT0_T1_T2_T3_T4_T6_
        .type           _ZN3cub18CUB_300001_SM_10006detail6reduce28DeviceReduceSingleTileKernelINS2_10policy_hubIfjN4cuda3std3__44plusIfEEE10Policy1000EN6thrust24THRUST_300001_SM_1000_NS6detail15normal_iteratorINSD_10device_ptrIKfEEEEPfjS9_ff11variance_opEEvT0_T1_T2_T3_T4_T6_,@function
        .size           _ZN3cub18CUB_300001_SM_10006detail6reduce28DeviceReduceSingleTileKernelINS2_10policy_hubIfjN4cuda3std3__44plusIfEEE10Policy1000EN6thrust24THRUST_300001_SM_1000_NS6detail15normal_iteratorINSD_10device_ptrIKfEEEEPfjS9_ff11variance_opEEvT0_T1_T2_T3_T4_T6_,(.L_x_525 - _ZN3cub18CUB_300001_SM_10006detail6reduce28DeviceReduceSingleTileKernelINS2_10policy_hubIfjN4cuda3std3__44plusIfEEE10Policy1000EN6thrust24THRUST_300001_SM_1000_NS6detail15normal_iteratorINSD_10device_ptrIKfEEEEPfjS9_ff11variance_opEEvT0_T1_T2_T3_T4_T6_)
        .other          _ZN3cub18CUB_300001_SM_10006detail6reduce28DeviceReduceSingleTileKernelINS2_10policy_hubIfjN4cuda3std3__44plusIfEEE10Policy1000EN6thrust24THRUST_300001_SM_1000_NS6detail15normal_iteratorINSD_10device_ptrIKfEEEEPfjS9_ff11variance_opEEvT0_T1_T2_T3_T4_T6_,@"STO_CUDA_ENTRY STV_DEFAULT"
_ZN3cub18CUB_300001_SM_10006detail6reduce28DeviceReduceSingleTileKernelINS2_10policy_hubIfjN4cuda3std3__44plusIfEEE10Policy1000EN6thrust24THRUST_300001_SM_1000_NS6detail15normal_iteratorINSD_10device_ptrIKfEEEEPfjS9_ff11variance_opEEvT0_T1_T2_T3_T4_T6_:
.text._ZN3cub18CUB_300001_SM_10006detail6reduce28DeviceReduceSingleTileKernelINS2_10policy_hubIfjN4cuda3std3__44plusIfEEE10Policy1000EN6thrust24THRUST_300001_SM_1000_NS6detail15normal_iteratorINSD_10device_ptrIKfEEEEPfjS9_ff11variance_opEEvT0_T1_T2_T3_T4_T6_:
        /* <DEDUP_REMOVED lines=13> */
.L_x_446:
[----:B------:R-:W-:Y:S01]  /*00d0*/  ISETP.GT.U32.AND P0, PT, R4, 0x1fff, PT ;  /* 0x00001fff0400780c */ /* 0x000fe20003f04070 */
[----:B------:R-:W-:-:S12]  /*00e0*/  BSSY.RECONVERGENT B0, `(.L_x_447) ;  /* 0x000029f000007945 */ /* 0x000fd80003800200 */
        /* <DEDUP_REMOVED lines=15> */
.L_x_450:
[----:B------:R-:W-:Y:S05]  /*01e0*/  BSYNC.RECONVERGENT B1 ;  /* 0x0000000000017941 */ /* 0x000fea0003800200 */
.L_x_449:
        /* <DEDUP_REMOVED lines=17> */
.L_x_455:
        /* <DEDUP_REMOVED lines=23> */
[----:B---3--:R-:W-:-:S04]  /*0470*/  FADD R25, R24, -UR5 ;  /* 0x8000000518197e21 */ /* 0x008fc80008000000 */
[----:B------:R-:W-:Y:S01]  /*0480*/  FFMA R0, R25, R25, R0 ;  /* 0x0000001919007223 */ /* 0x000fe20000000000 */
[----:B----4-:R-:W-:Y:S01]  /*0490*/  FADD R25, R26, -UR5 ;  /* 0x800000051a197e21 */ /* 0x010fe20008000000 */
        /* <DEDUP_REMOVED lines=27> */
[----:B------:R-:W-:Y:S06]  /*0650*/  @P0 BRA `(.L_x_455) ;  /* 0xfffffffc00280947 */ /* 0x000fec000383ffff */
.L_x_454:
[----:B------:R-:W-:Y:S05]  /*0660*/  BSYNC.RECONVERGENT B2 ;  /* 0x0000000000027941 */ /* 0x000fea0003800200 */
.L_x_453:
        /* <DEDUP_REMOVED lines=18> */
[----:B-1----:R-:W-:-:S04]  /*0790*/  FADD R9, R8, -UR4 ;  /* 0x8000000408097e21 */ /* 0x002fc80008000000 */
        /* <DEDUP_REMOVED lines=15> */
.L_x_457:
[----:B------:R-:W-:Y:S05]  /*0890*/  BSYNC.RECONVERGENT B2 ;  /* 0x0000000000027941 */ /* 0x000fea0003800200 */
.L_x_456:
        /* <DEDUP_REMOVED lines=22> */
.L_x_459:
[----:B------:R-:W-:Y:S05]  /*0a00*/  BSYNC.RECONVERGENT B2 ;  /* 0x0000000000027941 */ /* 0x000fea0003800200 */
.L_x_458:
[----:B------:R-:W-:Y:S05]  /*0a10*/  @!P1 BRA `(.L_x_452) ;  /* 0x0000000000389947 */ /* 0x000fea0003800000 */
[----:B------:R-:W0:Y:S01]  /*0a20*/  LDC.64 R2, c[0x0][0x380] ;  /* 0x0000e000ff027b82 */ /* 0x000e220000000a00 */
[----:B------:R-:W-:Y:S01]  /*0a30*/  IADD3 R6, PT, PT, -R6, RZ, RZ ;  /* 0x000000ff06067210 */ /* 0x000fe20007ffe1ff */
[----:B0-----:R-:W-:-:S03]  /*0a40*/  IMAD.WIDE.U32 R2, R7, 0x4, R2 ;  /* 0x0000000407027825 */ /* 0x001fc600078e0002 */
[----:B------:R-:W-:-:S07]  /*0a50*/  MOV R8, R2 ;  /* 0x0000000200087202 */ /* 0x000fce0000000f00 */
.L_x_460:
[----:B------:R-:W-:Y:S01]  /*0a60*/  MOV R2, R8 ;  /* 0x0000000800027202 */ /* 0x000fe20000000f00 */
[----:B------:R-:W0:Y:S05]  /*0a70*/  LDCU UR4, c[0x0][0x39c] ;  /* 0x00007380ff0477ac */ /* 0x000e2a0008000800 */
[----:B------:R1:W0:Y:S01]  /*0a80*/  LDG.E R2, desc[UR6][R2.64] ;  /* 0x0000000602027981 */ /* 0x000222000c1e1900 */
[----:B------:R-:W-:Y:S02]  /*0a90*/  IADD3 R6, PT, PT, R6, 0x1, RZ ;  /* 0x0000000106067810 */ /* 0x000fe40007ffe0ff */
[----:B------:R-:W-:Y:S02]  /*0aa0*/  IADD3 R8, P1, PT, R8, 0x800, RZ ;  /* 0x0000080008087810 */ /* 0x000fe40007f3e0ff */
[----:B------:R-:W-:-:S02]  /*0ab0*/  ISETP.NE.AND P0, PT, R6, RZ, PT ;  /* 0x000000ff0600720c */ /* 0x000fc40003f05270 */
[----:B-1----:R-:W-:Y:S01]  /*0ac0*/  IADD3.X R3, PT, PT, RZ, R3, RZ, P1, !PT ;  /* 0x00000003ff037210 */ /* 0x002fe20000ffe4ff */
[----:B0-----:R-:W-:-:S04]  /*0ad0*/  FADD R7, R2, -UR4 ;  /* 0x8000000402077e21 */ /* 0x001fc80008000000 */
[----:B------:R-:W-:-:S06]  /*0ae0*/  FFMA R0, R7, R7, R0 ;  /* 0x0000000707007223 */ /* 0x000fcc0000000000 */
[----:B------:R-:W-:Y:S05]  /*0af0*/  @P0 BRA `(.L_x_460) ;  /* 0xfffffffc00d80947 */ /* 0x000fea000383ffff */
.L_x_452:
[----:B------:R-:W-:Y:S05]  /*0b00*/  BSYNC.RECONVERGENT B1 ;  /* 0x0000000000017941 */ /* 0x000fea0003800200 */
.L_x_451:
[----:B------:R-:W-:Y:S02]  /*0b10*/  ISETP.GE.U32.AND P0, PT, R4, 0x200, PT ;  /* 0x000002000400780c */ /* 0x000fe40003f06070 */
        /* <DEDUP_REMOVED lines=54> */
.L_x_461:
[----:B------:R-:W0:Y:S01]  /*0e80*/  S2R R6, SR_LANEID ;  /* 0x0000000000067919 */ /* 0x000e220000000000 */
[----:B------:R-:W-:-:S04]  /*0e90*/  LOP3.LUT R0, R5, 0x3e0, RZ, 0xc0, !PT ;  /* 0x000003e005007812 */ /* 0x000fc800078ec0ff */
        /* <DEDUP_REMOVED lines=74> */
.L_x_448:
[----:B------:R-:W0:Y:S01]  /*1340*/  S2R R0, SR_TID.X ;  /* 0x0000000000007919 */ /* 0x000e220000002100 */
[----:B------:R-:W1:Y:S02]  /*1350*/  LDCU.64 UR4, c[0x0][0x380] ;  /* 0x00007000ff0477ac */ /* 0x000e640008000a00 */
[----:B-1----:R-:W-:Y:S01]  /*1360*/  MOV R12, UR4 ;  /* 0x00000004000c7c02 */ /* 0x002fe20008000f00 */
[----:B------:R-:W1:Y:S01]  /*1370*/  LDCU UR4, c[0x0][0x39c] ;  /* 0x00007380ff0477ac */ /* 0x000e620008000800 */
[----:B------:R-:W-:-:S03]  /*1380*/  MOV R13, UR5 ;  /* 0x00000005000d7c02 */ /* 0x000fc60008000f00 */
        /* <DEDUP_REMOVED lines=17> */
[----:B------:R-:W-:Y:S01]  /*14a0*/  UMOV UR5, 0x2000 ;  /* 0x0000200000057882 */ /* 0x000fe20000000000 */
[----:B-1----:R-:W-:Y:S01]  /*14b0*/  FADD R20, R20, -UR4 ;  /* 0x8000000414147e21 */ /* 0x002fe20008000000 */
[----:B--2---:R-:W-:-:S03]  /*14c0*/  FADD R22, R22, -UR4 ;  /* 0x8000000416167e21 */ /* 0x004fc60008000000 */
[----:B------:R-:W-:Y:S01]  /*14d0*/  FMUL R20, R20, R20 ;  /* 0x0000001414147220 */ /* 0x000fe20000400000 */
[----:B---3--:R-:W-:Y:S01]  /*14e0*/  FADD R18, R18, -UR4 ;  /* 0x8000000412127e21 */ /* 0x008fe20008000000 */
[----:B------:R-:W-:Y:S01]  /*14f0*/  FMUL R22, R22, R22 ;  /* 0x0000001616167220 */ /* 0x000fe20000400000 */
[----:B----4-:R-:W-:Y:S02]  /*1500*/  FADD R17, R17, -UR4 ;  /* 0x8000000411117e21 */ /* 0x010fe40008000000 */
[----:B0-----:R-:W-:Y:S01]  /*1510*/  FMUL R3, R18, R18 ;  /* 0x0000001212037220 */ /* 0x001fe20000400000 */
[----:B-----5:R-:W-:Y:S01]  /*1520*/  FADD R19, R19, -UR4 ;  /* 0x8000000413137e21 */ /* 0x020fe20008000000 */
[----:B------:R-:W-:Y:S01]  /*1530*/  FMUL R18, R17, R17 ;  /* 0x0000001111127220 */ /* 0x000fe20000400000 */
[----:B------:R-:W-:Y:S02]  /*1540*/  FADD R21, R21, -UR4 ;  /* 0x8000000415157e21 */ /* 0x000fe40008000000 */
[----:B------:R-:W-:Y:S01]  /*1550*/  FFMA R20, R19, R19, R20 ;  /* 0x0000001313147223 */ /* 0x000fe20000000014 */
[----:B------:R-:W-:Y:S01]  /*1560*/  FADD R16, R16, -UR4 ;  /* 0x8000000410107e21 */ /* 0x000fe20008000000 */
[----:B------:R-:W-:Y:S01]  /*1570*/  FFMA R21, R21, R21, R22 ;  /* 0x0000001515157223 */ /* 0x000fe20000000016 */
[----:B------:R-:W-:-:S02]  /*1580*/  FADD R15, R15, -UR4 ;  /* 0x800000040f0f7e21 */ /* 0x000fc40008000000 */
[----:B------:R-:W-:Y:S01]  /*1590*/  FFMA R3, R16, R16, R3 ;  /* 0x0000001010037223 */ /* 0x000fe20000000003 */
[----:B------:R-:W-:Y:S01]  /*15a0*/  FADD R2, R20, R21 ;  /* 0x0000001514027221 */ /* 0x000fe20000000000 */
[----:B------:R-:W-:Y:S01]  /*15b0*/  FFMA R16, R15, R15, R18 ;  /* 0x0000000f0f107223 */ /* 0x000fe20000000012 */
[----:B------:R-:W-:Y:S01]  /*15c0*/  FADD R7, R7, -UR4 ;  /* 0x8000000407077e21 */ /* 0x000fe20008000000 */
[----:B------:R-:W-:Y:S01]  /*15d0*/  IADD3 R21, PT, PT, R4, -0x2000, RZ ;  /* 0xffffe00004157810 */ /* 0x000fe20007ffe0ff */
[----:B------:R-:W-:Y:S01]  /*15e0*/  FADD R11, R11, -UR4 ;  /* 0x800000040b0b7e21 */ /* 0x000fe20008000000 */
[----:B------:R-:W-:Y:S01]  /*15f0*/  FADD R15, R10, -UR4 ;  /* 0x800000040a0f7e21 */ /* 0x000fe20008000000 */
[----:B------:R-:W-:Y:S02]  /*1600*/  FADD R14, R14, -UR4 ;  /* 0x800000040e0e7e21 */ /* 0x000fe40008000000 */
[----:B------:R-:W-:Y:S01]  /*1610*/  FMUL R11, R11, R11 ;  /* 0x0000000b0b0b7220 */ /* 0x000fe20000400000 */
[----:B------:R-:W-:Y:S01]  /*1620*/  FMUL R15, R15, R15 ;  /* 0x0000000f0f0f7220 */ /* 0x000fe20000400000 */
[----:B------:R-:W-:Y:S01]  /*1630*/  FADD R10, R6, -UR4 ;  /* 0x80000004060a7e21 */ /* 0x000fe20008000000 */
[----:B------:R-:W-:Y:S01]  /*1640*/  FMUL R6, R7, R7 ;  /* 0x0000000707067220 */ /* 0x000fe20000400000 */
[----:B------:R-:W-:Y:S01]  /*1650*/  FMUL R14, R14, R14 ;  /* 0x0000000e0e0e7220 */ /* 0x000fe20000400000 */
[----:B------:R-:W-:Y:S01]  /*1660*/  ISETP.GE.U32.AND P0, PT, R21, 0x2000, PT ;  /* 0x000020001500780c */ /* 0x000fe20003f06070 */
[----:B------:R-:W-:Y:S01]  /*1670*/  FADD R5, R5, -UR4 ;  /* 0x8000000405057e21 */ /* 0x000fe20008000000 */
[----:B------:R-:W-:Y:S01]  /*1680*/  FADD R8, R8, -UR4 ;  /* 0x8000000408087e21 */ /* 0x000fe20008000000 */
[----:B------:R-:W-:-:S02]  /*1690*/  FADD R9, R9, -UR4 ;  /* 0x8000000409097e21 */ /* 0x000fc40008000000 */
[----:B------:R-:W-:Y:S01]  /*16a0*/  FFMA R6, R5, R5, R6 ;  /* 0x0000000505067223 */ /* 0x000fe20000000006 */
[----:B------:R-:W-:Y:S01]  /*16b0*/  FFMA R11, R8, R8, R11 ;  /* 0x00000008080b7223 */ /* 0x000fe2000000000b */
[----:B------:R-:W-:Y:S01]  /*16c0*/  FFMA R15, R10, R10, R15 ;  /* 0x0000000a0a0f7223 */ /* 0x000fe2000000000f */
[----:B------:R-:W-:Y:S01]  /*16d0*/  FFMA R14, R9, R9, R14 ;  /* 0x00000009090e7223 */ /* 0x000fe2000000000e */
[----:B------:R-:W-:Y:S01]  /*16e0*/  FADD R3, R3, R16 ;  /* 0x0000001003037221 */ /* 0x000fe20000000000 */
[----:B------:R-:W-:Y:S02]  /*16f0*/  FADD R6, R6, R11 ;  /* 0x0000000b06067221 */ /* 0x000fe40000000000 */
[----:B------:R-:W-:Y:S01]  /*1700*/  FADD R15, R15, R14 ;  /* 0x0000000e0f0f7221 */ /* 0x000fe20000000000 */
[----:B------:R-:W-:-:S03]  /*1710*/  FADD R2, R2, R3 ;  /* 0x0000000302027221 */ /* 0x000fc60000000000 */
[----:B------:R-:W-:-:S04]  /*1720*/  FADD R15, R6, R15 ;  /* 0x0000000f060f7221 */ /* 0x000fc80000000000 */
[----:B------:R-:W-:Y:S01]  /*1730*/  FADD R6, R2, R15 ;  /* 0x0000000f02067221 */ /* 0x000fe20000000000 */
[----:B------:R-:W-:Y:S06]  /*1740*/  @!P0 BRA `(.L_x_463) ;  /* 0x00000004000c8947 */ /* 0x000fec0003800000 */
[----:B------:R-:W0:Y:S01]  /*1750*/  LDC R4, c[0x0][0x390] ;  /* 0x0000e400ff047b82 */ /* 0x000e220000000800 */
[----:B------:R-:W1:Y:S01]  /*1760*/  LDCU UR4, c[0x0][0x39c] ;  /* 0x00007380ff0477ac */ /* 0x000e620008000800 */
[----:B------:R-:W-:-:S06]  /*1770*/  UMOV UR5, 0x2000 ;  /* 0x0000200000057882 */ /* 0x000fcc0000000000 */
[----:B------:R-:W2:Y:S02]  /*1780*/  LDC.64 R12, c[0x0][0x380] ;  /* 0x0000e000ff0c7b82 */ /* 0x000ea40000000a00 */
.L_x_465:
[----:B------:R-:W-:-:S05]  /*1790*/  IADD3 R3, PT, PT, R0, UR5, RZ ;  /* 0x0000000500037c10 */ /* 0x000fca000fffe0ff */
[----:B--2---:R-:W-:-:S05]  /*17a0*/  IMAD.WIDE.U32 R2, R3, 0x4, R12 ;  /* 0x0000000403027825 */ /* 0x004fca00078e000c */
        /* <DEDUP_REMOVED lines=22> */
[----:B0-----:R-:W-:Y:S01]  /*1910*/  FFMA R3, R17, R17, R18 ;  /* 0x0000001111037223 */ /* 0x001fe20000000012 */
[----:B-----5:R-:W-:Y:S01]  /*1920*/  FADD R24, R24, -UR4 ;  /* 0x8000000418187e21 */ /* 0x020fe20008000000 */
[----:B------:R-:W-:Y:S01]  /*1930*/  FFMA R6, R23, R23, R6 ;  /* 0x0000001717067223 */ /* 0x000fe20000000006 */
[----:B------:R-:W-:Y:S02]  /*1940*/  FADD R19, R19, -UR4 ;  /* 0x8000000413137e21 */ /* 0x000fe40008000000 */
[----:B------:R-:W-:Y:S01]  /*1950*/  FFMA R25, R24, R24, R25 ;  /* 0x0000001818197223 */ /* 0x000fe20000000019 */
        /* <DEDUP_REMOVED lines=10> */
[----:B------:R-:W-:Y:S01]  /*1a00*/  IADD3 R5, PT, PT, R4, -UR5, RZ ;  /* 0x8000000504057c10 */ /* 0x000fe2000fffe0ff */
[----:B------:R-:W-:Y:S01]  /*1a10*/  FADD R7, R7, -UR4 ;  /* 0x8000000407077e21 */ /* 0x000fe20008000000 */
[----:B------:R-:W-:Y:S01]  /*1a20*/  FADD R2, R6, R25 ;  /* 0x0000001906027221 */ /* 0x000fe20000000000 */
        /* <DEDUP_REMOVED lines=8> */
[----:B------:R-:W-:Y:S01]  /*1ab0*/  ISETP.GE.U32.AND P0, PT, R5, 0x2000, PT ;  /* 0x000020000500780c */ /* 0x000fe20003f06070 */
        /* <DEDUP_REMOVED lines=9> */
[----:B------:R-:W-:-:S06]  /*1b50*/  UIADD3 UR5, UPT, UPT, UR5, 0x2000, URZ ;  /* 0x0000200005057890 */ /* 0x000fcc000fffe0ff */
[----:B------:R-:W-:-:S13]  /*1b60*/  ISETP.LT.U32.AND P0, PT, R21, UR5, PT ;  /* 0x0000000515007c0c */ /* 0x000fda000bf01070 */
[----:B------:R-:W-:Y:S05]  /*1b70*/  @!P0 BRA `(.L_x_465) ;  /* 0xfffffffc00048947 */ /* 0x000fea000383ffff */
.L_x_463:
        /* <DEDUP_REMOVED lines=18> */
.L_x_470:
[C---:B------:R-:W-:Y:S01]  /*1ca0*/  IADD3 R29, PT, PT, R2.reuse, 0x200, RZ ;  /* 0x00000200021d7810 */ /* 0x040fe20007ffe0ff */
[C---:B------:R-:W-:Y:S01]  /*1cb0*/  IMAD.WIDE.U32 R10, R2.reuse, 0x4, R12 ;  /* 0x00000004020a7825 */ /* 0x040fe200078e000c */
[----:B------:R-:W-:-:S03]  /*1cc0*/  IADD3 R17, PT, PT, R2, 0x400, RZ ;  /* 0x0000040002117810 */ /* 0x000fc60007ffe0ff */
[--C-:B------:R-:W-:Y:S01]  /*1cd0*/  IMAD.WIDE.U32 R28, R29, 0x4, R12.reuse ;  /* 0x000000041d1c7825 */ /* 0x100fe200078e000c */
[----:B------:R0:W2:Y:S01]  /*1ce0*/  LDG.E R7, desc[UR6][R10.64] ;  /* 0x000000060a077981 */ /* 0x0000a2000c1e1900 */
[C---:B------:R-:W-:Y:S02]  /*1cf0*/  IADD3 R9, PT, PT, R2.reuse, 0x600, RZ ;  /* 0x0000060002097810 */ /* 0x040fe40007ffe0ff */
[----:B------:R-:W-:Y:S02]  /*1d00*/  IMAD.WIDE.U32 R16, R17, 0x4, R12 ;  /* 0x0000000411107825 */ /* 0x000fe400078e000c */
[----:B------:R-:W3:Y:S01]  /*1d10*/  LDG.E R28, desc[UR6][R28.64] ;  /* 0x000000061c1c7981 */ /* 0x000ee2000c1e1900 */
[----:B------:R-:W-:-:S03]  /*1d20*/  IADD3 R19, PT, PT, R2, 0x800, RZ ;  /* 0x0000080002137810 */ /* 0x000fc60007ffe0ff */
[----:B------:R-:W4:Y:S01]  /*1d30*/  LDG.E R27, desc[UR6][R16.64] ;  /* 0x00000006101b7981 */ /* 0x000f22000c1e1900 */
[----:B0-----:R-:W-:Y:S01]  /*1d40*/  IMAD.WIDE.U32 R10, R9, 0x4, R12 ;  /* 0x00000004090a7825 */ /* 0x001fe200078e000c */
[----:B------:R-:W-:-:S03]  /*1d50*/  IADD3 R21, PT, PT, R2, 0xa00, RZ ;  /* 0x00000a0002157810 */ /* 0x000fc60007ffe0ff */
[--C-:B------:R-:W-:Y:S01]  /*1d60*/  IMAD.WIDE.U32 R18, R19, 0x4, R12.reuse ;  /* 0x0000000413127825 */ /* 0x100fe200078e000c */
[----:B------:R0:W5:Y:S01]  /*1d70*/  LDG.E R26, desc[UR6][R10.64] ;  /* 0x000000060a1a7981 */ /* 0x000162000c1e1900 */
[C---:B------:R-:W-:Y:S02]  /*1d80*/  IADD3 R15, PT, PT, R2.reuse, 0xc00, RZ ;  /* 0x00000c00020f7810 */ /* 0x040fe40007ffe0ff */
[--C-:B------:R-:W-:Y:S01]  /*1d90*/  IMAD.WIDE.U32 R20, R21, 0x4, R12.reuse ;  /* 0x0000000415147825 */ /* 0x100fe200078e000c */
[----:B------:R1:W5:Y:S01]  /*1da0*/  LDG.E R25, desc[UR6][R18.64] ;  /* 0x0000000612197981 */ /* 0x000362000c1e1900 */
[C---:B------:R-:W-:Y:S02]  /*1db0*/  IADD3 R9, PT, PT, R2.reuse, 0xe00, RZ ;  /* 0x00000e0002097810 */ /* 0x040fe40007ffe0ff */
[----:B------:R-:W-:Y:S01]  /*1dc0*/  IMAD.WIDE.U32 R14, R15, 0x4, R12 ;  /* 0x000000040f0e7825 */ /* 0x000fe200078e000c */
[----:B------:R-:W5:Y:S01]  /*1dd0*/  LDG.E R24, desc[UR6][R20.64] ;  /* 0x0000000614187981 */ /* 0x000f62000c1e1900 */
[----:B0-----:R-:W-:-:S02]  /*1de0*/  IADD3 R11, PT, PT, R2, 0x1000, RZ ;  /* 0x00001000020b7810 */ /* 0x001fc40007ffe0ff */
[--C-:B------:R-:W-:Y:S01]  /*1df0*/  IMAD.WIDE.U32 R16, R9, 0x4, R12.reuse ;  /* 0x0000000409107825 */ /* 0x100fe200078e000c */
[----:B------:R0:W5:Y:S01]  /*1e00*/  LDG.E R23, desc[UR6][R14.64] ;  /* 0x000000060e177981 */ /* 0x000162000c1e1900 */
[C---:B------:R-:W-:Y:S02]  /*1e10*/  IADD3 R9, PT, PT, R2.reuse, 0x1200, RZ ;  /* 0x0000120002097810 */ /* 0x040fe40007ffe0ff */
[--C-:B------:R-:W-:Y:S01]  /*1e20*/  IMAD.WIDE.U32 R10, R11, 0x4, R12.reuse ;  /* 0x000000040b0a7825 */ /* 0x100fe200078e000c */
[----:B------:R0:W5:Y:S03]  /*1e30*/  LDG.E R22, desc[UR6][R16.64] ;  /* 0x0000000610167981 */ /* 0x000166000c1e1900 */
[----:B-1----:R-:W-:Y:S01]  /*1e40*/  IMAD.WIDE.U32 R18, R9, 0x4, R12 ;  /* 0x0000000409127825 */ /* 0x002fe200078e000c */
[C---:B------:R-:W-:Y:S01]  /*1e50*/  IADD3 R9, PT, PT, R2.reuse, 0x1400, RZ ;  /* 0x0000140002097810 */ /* 0x040fe20007ffe0ff */
[----:B------:R-:W5:Y:S01]  /*1e60*/  LDG.E R11, desc[UR6][R10.64] ;  /* 0x000000060a0b7981 */ /* 0x000f62000c1e1900 */
[----:B0-----:R-:W-:-:S03]  /*1e70*/  IADD3 R15, PT, PT, R2, 0x1600, RZ ;  /* 0x00001600020f7810 */ /* 0x001fc60007ffe0ff */
[--C-:B------:R-:W-:Y:S01]  /*1e80*/  IMAD.WIDE.U32 R20, R9, 0x4, R12.reuse ;  /* 0x0000000409147825 */ /* 0x100fe200078e000c */
[C---:B------:R-:W-:Y:S01]  /*1e90*/  IADD3 R29, PT, PT, R2.reuse, 0x1800, RZ ;  /* 0x00001800021d7810 */ /* 0x040fe20007ffe0ff */
[----:B------:R0:W5:Y:S02]  /*1ea0*/  LDG.E R10, desc[UR6][R18.64] ;  /* 0x00000006120a7981 */ /* 0x000164000c1e1900 */
[--C-:B------:R-:W-:Y:S02]  /*1eb0*/  IMAD.WIDE.U32 R14, R15, 0x4, R12.reuse ;  /* 0x000000040f0e7825 */ /* 0x100fe400078e000c */
[----:B------:R-:W5:Y:S02]  /*1ec0*/  LDG.E R9, desc[UR6][R20.64] ;  /* 0x0000000614097981 */ /* 0x000f64000c1e1900 */
[----:B------:R-:W-:Y:S02]  /*1ed0*/  IMAD.WIDE.U32 R16, R29, 0x4, R12 ;  /* 0x000000041d107825 */ /* 0x000fe400078e000c */
[----:B------:R1:W5:Y:S01]  /*1ee0*/  LDG.E R29, desc[UR6][R14.64] ;  /* 0x000000060e1d7981 */ /* 0x000362000c1e1900 */
[----:B0-----:R-:W-:-:S03]  /*1ef0*/  IADD3 R19, PT, PT, R2, 0x1a00, RZ ;  /* 0x00001a0002137810 */ /* 0x001fc60007ffe0ff */
[----:B------:R-:W5:Y:S02]  /*1f00*/  LDG.E R16, desc[UR6][R16.64] ;  /* 0x0000000610107981 */ /* 0x000f64000c1e1900 */
[----:B-1----:R-:W-:Y:S01]  /*1f10*/  IMAD.WIDE.U32 R14, R19, 0x4, R12 ;  /* 0x00000004130e7825 */ /* 0x002fe200078e000c */
[C---:B------:R-:W-:Y:S02]  /*1f20*/  IADD3 R19, PT, PT, R2.reuse, 0x1c00, RZ ;  /* 0x00001c0002137810 */ /* 0x040fe40007ffe0ff */
[----:B------:R-:W-:-:S03]  /*1f30*/  IADD3 R21, PT, PT, R2, 0x1e00, RZ ;  /* 0x00001e0002157810 */ /* 0x000fc60007ffe0ff */
[--C-:B------:R-:W-:Y:S01]  /*1f40*/  IMAD.WIDE.U32 R18, R19, 0x4, R12.reuse ;  /* 0x0000000413127825 */ /* 0x100fe200078e000c */
[----:B------:R-:W5:Y:S03]  /*1f50*/  LDG.E R14, desc[UR6][R14.64] ;  /* 0x000000060e0e7981 */ /* 0x000f66000c1e1900 */
[----:B------:R-:W-:Y:S02]  /*1f60*/  IMAD.WIDE.U32 R20, R21, 0x4, R12 ;  /* 0x0000000415147825 */ /* 0x000fe400078e000c */
[----:B------:R-:W5:Y:S04]  /*1f70*/  LDG.E R18, desc[UR6][R18.64] ;  /* 0x0000000612127981 */ /* 0x000f68000c1e1900 */
[----:B------:R-:W5:Y:S01]  /*1f80*/  LDG.E R20, desc[UR6][R20.64] ;  /* 0x0000000614147981 */ /* 0x000f62000c1e1900 */
        /* <DEDUP_REMOVED lines=8> */
[----:B----4-:R-:W-:-:S04]  /*2010*/  FADD R27, R27, -UR4 ;  /* 0x800000041b1b7e21 */ /* 0x010fc80008000000 */
        /* <DEDUP_REMOVED lines=29> */
.L_x_469:
[----:B------:R-:W-:-:S07]  /*21f0*/  IADD3 R2, PT, PT, R5, -0x1000, RZ ;  /* 0xfffff00005027810 */ /* 0x000fce0007ffe0ff */
.L_x_468:
[----:B------:R-:W-:Y:S05]  /*2200*/  BSYNC.RECONVERGENT B2 ;  /* 0x0000000000027941 */ /* 0x000fea0003800200 */
.L_x_467:
        /* <DEDUP_REMOVED lines=25> */
[----:B-1----:R-:W-:Y:S02]  /*23a0*/  IADD3 R17, PT, PT, R5, 0xe00, RZ ;  /* 0x00000e0005117810 */ /* 0x002fe40007ffe0ff */
[--C-:B------:R-:W-:Y:S02]  /*23b0*/  IMAD.WIDE.U32 R4, R27, 0x4, R12.reuse ;  /* 0x000000041b047825 */ /* 0x100fe400078e000c */
[----:B------:R-:W5:Y:S02]  /*23c0*/  LDG.E R14, desc[UR6][R14.64] ;  /* 0x000000060e0e7981 */ /* 0x000f64000c1e1900 */
[----:B------:R-:W-:-:S02]  /*23d0*/  IMAD.WIDE.U32 R16, R17, 0x4, R12 ;  /* 0x0000000411107825 */ /* 0x000fc400078e000c */
[----:B------:R0:W5:Y:S04]  /*23e0*/  LDG.E R4, desc[UR6][R4.64] ;  /* 0x0000000604047981 */ /* 0x000168000c1e1900 */
[----:B------:R-:W5:Y:S01]  /*23f0*/  LDG.E R16, desc[UR6][R16.64] ;  /* 0x0000000610107981 */ /* 0x000f62000c1e1900 */
[----:B------:R-:W-:Y:S01]  /*2400*/  IADD3 R2, PT, PT, R2, 0x1000, RZ ;  /* 0x0000100002027810 */ /* 0x000fe20007ffe0ff */
[----:B--2---:R-:W-:-:S04]  /*2410*/  FADD R7, R7, -UR4 ;  /* 0x8000000407077e21 */ /* 0x004fc80008000000 */
        /* <DEDUP_REMOVED lines=15> */
.L_x_472:
[----:B------:R-:W-:Y:S05]  /*2510*/  BSYNC.RECONVERGENT B2 ;  /* 0x0000000000027941 */ /* 0x000fea0003800200 */
.L_x_471:
        /* <DEDUP_REMOVED lines=10> */
[--C-:B------:R-:W-:Y:S02]  /*25c0*/  IMAD.WIDE.U32 R8, R9, 0x4, R12.reuse ;  /* 0x0000000409087825 */ /* 0x100fe400078e000c */
[----:B------:R-:W2:Y:S01]  /*25d0*/  LDG.E R4, desc[UR6][R4.64] ;  /* 0x0000000604047981 */ /* 0x000ea2000c1e1900 */
[----:B------:R-:W-:Y:S01]  /*25e0*/  IADD3 R15, PT, PT, R7, 0x600, RZ ;  /* 0x00000600070f7810 */ /* 0x000fe20007ffe0ff */
        /* <DEDUP_REMOVED lines=14> */
.L_x_474:
[----:B------:R-:W-:Y:S05]  /*26d0*/  BSYNC.RECONVERGENT B2 ;  /* 0x0000000000027941 */ /* 0x000fea0003800200 */
.L_x_473:
[----:B------:R-:W-:Y:S05]  /*26e0*/  @!P1 BRA `(.L_x_466) ;  /* 0x0000000000289947 */ /* 0x000fea0003800000 */
[----:B------:R-:W-:Y:S02]  /*26f0*/  IADD3 R5, PT, PT, R2, UR5, RZ ;  /* 0x0000000502057c10 */ /* 0x000fe4000fffe0ff */
[----:B------:R-:W-:-:S07]  /*2700*/  IADD3 R4, PT, PT, -R3, RZ, RZ ;  /* 0x000000ff03047210 */ /* 0x000fce0007ffe1ff */
.L_x_475:
        /* <DEDUP_REMOVED lines=8> */
.L_x_466:
[----:B------:R-:W-:Y:S05]  /*2790*/  BSYNC.RECONVERGENT B1 ;  /* 0x0000000000017941 */ /* 0x000fea0003800200 */
.L_x_464:
        /* <DEDUP_REMOVED lines=51> */
.L_x_462:
[----:B------:R-:W-:Y:S05]  /*2ad0*/  BSYNC.RECONVERGENT B0 ;  /* 0x0000000000007941 */ /* 0x000fea0003800200 */
.L_x_447:
[----:B------:R-:W-:Y:S05]  /*2ae0*/  @P0 EXIT ;  /* 0x000000000000094d */ /* 0x000fea0003800000 */
[----:B012---:R-:W0:Y:S01]  /*2af0*/  LDC.64 R2, c[0x0][0x388] ;  /* 0x0000e200ff027b82 */ /* 0x007e220000000a00 */
[----:B------:R-:W1:Y:S02]  /*2b00*/  LDCU UR4, c[0x0][0x398] ;  /* 0x00007300ff0477ac */ /* 0x000e640008000800 */
[----:B-1----:R-:W-:-:S05]  /*2b10*/  FADD R5, R0, UR4 ;  /* 0x0000000400057e21 */ /* 0x002fca0008000000 */
[----:B0-----:R-:W-:Y:S01]  /*2b20*/  STG.E desc[UR6][R2.64], R5 ;  /* 0x0000000502007986 */ /* 0x001fe2000c101906 */
[----:B------:R-:W-:Y:S05]  /*2b30*/  EXIT ;  /* 0x000000000000794d */ /* 0x000fea0003800000 */
.L_x_476:
        /* <DEDUP_REMOVED lines=12> */
.L_x_525:


//--------------------- .text._ZN3cub18CUB_300001_SM_10006detail9transform16transform_kernelINS2_10policy_hubILb1EN4cuda3std3__45tupleIJN6thrust24THRUST_300001_SM_1000_NS6detail15normal_iteratorINSA_10device_ptrIKfEEEEEEEE10policy1000El11variance_opNSC_INSD_IfEEEEJPSE_EEEvT0_iT1_T2_DpNS2_10kernel_argIT3_EE --------------------------
	.section	.text._ZN3cub18CUB_300001_SM_10006detail9transform16transform_kernelINS2_10policy_hubILb1EN4cuda3std3__45tupleIJN6thrust24THRUST_300001_SM_1000_NS6detail15normal_iteratorINSA_10device_ptrIKfEEEEEEEE10policy1000El11variance_opNSC_INSD_IfEEEEJPSE_EEEvT0_iT1_T2_DpNS2_10kernel_argIT3_EE,"ax",@progbits
	.align	128
        .global         _ZN3cub18CUB_300001_SM_10006detail9transform16transform_kernelINS2_10policy_hubILb1EN4cuda3std3__45tupleIJN6thrust24THRUST_300001_SM_1000_NS6detail15normal_iteratorINSA_10device_ptrIKfEEEEEEEE10policy1000El11variance_opNSC_INSD_IfEEEEJPSE_EEEvT0_iT1_T2_DpNS2_10kernel_argIT3_EE
        .type           _ZN3cub18CUB_300001_SM_10006detail9transform16transform_kernelINS2_10policy_hubILb1EN4cuda3std3__45tupleIJN6thrust24THRUST_300001_SM_1000_NS6detail15normal_iteratorINSA_10device_ptrIKfEEEEEEEE10policy1000El11variance_opNSC_INSD_IfEEEEJPSE_EEEvT0_iT1_T2_DpNS2_10kernel_argIT3_EE,@function
        .size           _ZN3cub18CUB_300001_SM_10006detail9transform16transform_kernelINS2_10policy_hubILb1EN4cuda3std3__45tupleIJN6thrust24THRUST_300001_SM_1000_NS6detail15normal_iteratorINSA_10device_ptrIKfEEEEEEEE10policy1000El11variance_opNSC_INSD_IfEEEEJPSE_EEEvT0_iT1_T2_DpNS2_10kernel_argIT3_EE,(.L_x_526 - _ZN3cub18CUB_300001_SM_10006detail9transform16transform_kernelINS2_10policy_hubILb1EN4cuda3std3__45tupleIJN6thrust24THRUST_300001_SM_1000_NS6detail15normal_iteratorINSA_10device_ptrIKfEEEEEEEE10policy1000El11variance_opNSC_INSD_IfEEEEJPSE_EEEvT0_iT1_T2_DpNS2_10kernel_argIT3_EE)
        .other          _ZN3cub18CUB_300001_SM_10006detail9transform16transform_kernelINS2_10policy_hubILb1EN4cuda3std3__45tupleIJN6thrust24THRUST_300001_SM_1000_NS6detail15normal_iteratorINSA_10device_ptrIKfEEEEEEEE10policy1000El11variance_opNSC_INSD_IfEEEEJPSE_EEEvT0_iT1_T2_DpNS2_10kernel_argIT3_EE,@"STO_CUDA_ENTRY STV_DEFAULT"
_ZN3cub18CUB_300001_SM_10006detail9transform16transform_kernelINS2_10policy_hubILb1EN4cuda3std3__45tupleIJN6thrust24THRUST_300001_SM_1000_NS6detail15normal_iteratorINSA_10device_ptrIKfEEEEEEEE10policy1000El11variance_opNSC_INSD_IfEEEEJPSE_EEEvT0_iT1_T2_DpNS2_10kernel_argIT3_EE:
.text._ZN3cub18CUB_300001_SM_10006detail9transform16transform_kernelINS2_10policy_hubILb1EN4cuda3std3__45tupleIJN6thrust24THRUST_300001_SM_1000_NS6detail15normal_iteratorINSA_10device_ptrIKfEEEEEEEE10policy1000El11variance_opNSC_INSD_IfEEEEJPSE_EEEvT0_iT1_T2_DpNS2_10kernel_argIT3_EE:
[----:B------:R-:W-:Y:S08]  /*0000*/  LDC R1, c[0x0][0x37c] ;  /* 0x0000df00ff017b82 */ /* 0x000ff00000000800 */
[----:B------:R-:W0:Y:S01]  /*0010*/  LDC R0, c[0x0][0x388] ;  /* 0x0000e200ff007b82 */ /* 0x000e220000000800 */
[----:B------:R-:W1:Y:S01]  /*0020*/  LDCU.64 UR6, c[0x0][0x380] ;  /* 0x00007000ff0677ac */ /* 0x000e620008000a00 */
[----:B------:R-:W2:Y:S01]  /*0030*/  S2R R7, SR_TID.X ;  /* 0x0000000000077919 */ /* 0x000ea20000002100 */
[----:B------:R-:W-:Y:S05]  /*0040*/  BSSY.RECONVERGENT B0, `(.L_x_477) ;  /* 0x000001a000007945 */ /* 0x000fea0003800200 */
[----:B------:R-:W3:Y:S01]  /*0050*/  S2UR UR4, SR_CTAID.X ;  /* 0x00000000000479c3 */ /* 0x000ee20000002500 */
[----:B0-----:R-:W-:-:S04]  /*0060*/  SHF.L.U32 R5, R0, 0x7, RZ ;  /* 0x0000000700057819 */ /* 0x001fc800000006ff */
[----:B------:R-:W-:Y:S01]  /*0070*/  SHF.R.S32.HI R4, RZ, 0x1f, R5 ;  /* 0x0000001fff047819 */ /* 0x000fe20000011405 */
[----:B---3--:R-:W-:Y:S01]  /*0080*/  IMAD.WIDE.U32 R2, R5, UR4, RZ ;  /* 0x0000000405027c25 */ /* 0x008fe2000f8e00ff */
[----:B--2---:R-:W-:-:S03]  /*0090*/  SHF.L.U32 R11, R7, 0x7, RZ ;  /* 0x00000007070b7819 */ /* 0x004fc600000006ff */
[----:B------:R-:W-:Y:S01]  /*00a0*/  IMAD R13, R4, UR4, RZ ;  /* 0x00000004040d7c24 */ /* 0x000fe2000f8e02ff */
[----:B-1----:R-:W-:-:S04]  /*00b0*/  IADD3 R6, P1, PT, -R2, UR6, RZ ;  /* 0x0000000602067c10 */ /* 0x002fc8000ff3e1ff */
[----:B------:R-:W-:Y:S02]  /*00c0*/  IADD3 R13, PT, PT, R3, R13, RZ ;  /* 0x0000000d030d7210 */ /* 0x000fe40007ffe0ff */
[----:B------:R-:W-:Y:S02]  /*00d0*/  ISETP.LT.U32.AND P0, PT, R6, R5, PT ;  /* 0x000000050600720c */ /* 0x000fe40003f01070 */
[----:B------:R-:W-:-:S04]  /*00e0*/  IADD3.X R9, PT, PT, ~R13, UR7, RZ, P1, !PT ;  /* 0x000000070d097c10 */ /* 0x000fc80008ffe5ff */
[----:B------:R-:W-:-:S04]  /*00f0*/  ISETP.LT.AND.EX P0, PT, R9, R4, PT, P0 ;  /* 0x000000040900720c */ /* 0x000fc80003f01300 */
[----:B------:R-:W-:-:S04]  /*0100*/  SEL R6, R6, R5, P0 ;  /* 0x0000000506067207 */ /* 0x000fc80000000000 */
[----:B------:R-:W-:-:S04]  /*0110*/  SHF.L.U32 R4, R6, 0x2, RZ ;  /* 0x0000000206047819 */ /* 0x000fc800000006ff */
[----:B------:R-:W-:-:S13]  /*0120*/  ISETP.GE.AND P0, PT, R11, R4, PT ;  /* 0x000000040b00720c */ /* 0x000fda0003f06270 */
[----:B------:R-:W-:Y:S05]  /*0130*/  @P0 BRA `(.L_x_478) ;  /* 0x0000000000280947 */ /* 0x000fea0003800000 */
[----:B------:R-:W0:Y:S02]  /*0140*/  LDC.64 R8, c[0x0][0x398] ;  /* 0x0000e600ff087b82 */ /* 0x000e240000000a00 */
[----:B0-----:R-:W-:-:S04]  /*0150*/  LEA R8, P0, R2, R8, 0x2 ;  /* 0x0000000802087211 */ /* 0x001fc800078010ff */
[----:B------:R-:W-:-:S03]  /*0160*/  LEA.HI.X R9, R2, R9, R13, 0x2, P0 ;  /* 0x0000000902097211 */ /* 0x000fc600000f140d */
[----:B------:R-:W-:-:S07]  /*0170*/  IMAD.WIDE.U32 R8, R7, 0x80, R8 ;  /* 0x0000008007087825 */ /* 0x000fce00078e0008 */
.L_x_479:
[----:B------:R-:W-:Y:S01]  /*0180*/  IADD3 R11, PT, PT, R11, 0x4000, RZ ;  /* 0x000040000b0b7810 */ /* 0x000fe20007ffe0ff */
[----:B------:R0:W-:Y:S03]  /*0190*/  CCTL.E.PF2 [R8] ;  /* 0x000000000800798f */ /* 0x0001e60000800100 */
[----:B------:R-:W-:Y:S02]  /*01a0*/  ISETP.GE.AND P0, PT, R11, R4, PT ;  /* 0x000000040b00720c */ /* 0x000fe40003f06270 */
[----:B0-----:R-:W-:-:S04]  /*01b0*/  IADD3 R8, P1, PT, R8, 0x4000, RZ ;  /* 0x0000400008087810 */ /* 0x001fc80007f3e0ff */
[----:B------:R-:W-:-:S07]  /*01c0*/  IADD3.X R9, PT, PT, RZ, R9, RZ, P1, !PT ;  /* 0x00000009ff097210 */ /* 0x000fce0000ffe4ff */
[----:B------:R-:W-:Y:S05]  /*01d0*/  @!P0 BRA `(.L_x_479) ;  /* 0xfffffffc00e88947 */ /* 0x000fea000383ffff */
.L_x_478:
[----:B------:R-:W-:Y:S05]  /*01e0*/  BSYNC.RECONVERGENT B0 ;  /* 0x0000000000007941 */ /* 0x000fea0003800200 */
.L_x_477:
[----:B------:R-:W0:Y:S01]  /*01f0*/  LDCU.128 UR8, c[0x0][0x390] ;  /* 0x00007200ff0877ac */ /* 0x000e220008000c00 */
[----:B------:R-:W-:Y:S02]  /*0200*/  ISETP.NE.AND P0, PT, R5, R6, PT ;  /* 0x000000060500720c */ /* 0x000fe40003f05270 */
[C---:B------:R-:W-:Y:S01]  /*0210*/  SHF.L.U32 R3, R2.reuse, 0x2, RZ ;  /* 0x0000000202037819 */ /* 0x040fe200000006ff */
[----:B------:R-:W1:Y:S01]  /*0220*/  LDCU.64 UR4, c[0x0][0x358] ;  /* 0x00006b00ff0477ac */ /* 0x000e620008000a00 */
[----:B------:R-:W-:Y:S02]  /*0230*/  SHF.L.U64.HI R8, R2, 0x2, R13 ;  /* 0x0000000202087819 */ /* 0x000fe4000001020d */
[C---:B0-----:R-:W-:Y:S02]  /*0240*/  IADD3 R4, P1, PT, R3.reuse, UR10, RZ ;  /* 0x0000000a03047c10 */ /* 0x041fe4000ff3e0ff */
[----:B------:R-:W-:Y:S02]  /*0250*/  IADD3 R2, P2, PT, R3, UR8, RZ ;  /* 0x0000000803027c10 */ /* 0x000fe4000ff5e0ff */
[----:B------:R-:W-:-:S02]  /*0260*/  IADD3.X R5, PT, PT, R8, UR11, RZ, P1, !PT ;  /* 0x0000000b08057c10 */ /* 0x000fc40008ffe4ff */
[----:B------:R-:W-:Y:S01]  /*0270*/  IADD3.X R3, PT, PT, R8, UR9, RZ, P2, !PT ;  /* 0x0000000908037c10 */ /* 0x000fe200097fe4ff */
[----:B-1----:R-:W-:Y:S08]  /*0280*/  @!P0 BRA `(.L_x_480) ;  /* 0x0000000c005c8947 */ /* 0x002ff00003800000 */
[----:B------:R-:W-:-:S13]  /*0290*/  ISETP.GE.AND P0, PT, R0, 0x1, PT ;  /* 0x000000010000780c */ /* 0x000fda0003f06270 */
[----:B------:R-:W-:Y:S05]  /*02a0*/  @!P0 EXIT ;  /* 0x000000000000894d */ /* 0x000fea0003800000 */
[C---:B------:R-:W-:Y:S01]  /*02b0*/  ISETP.GE.U32.AND P0, PT, R0.reuse, 0x8, PT ;  /* 0x000000080000780c */ /* 0x040fe20003f06070 */
[----:B------:R-:W-:Y:S01]  /*02c0*/  HFMA2 R8, -RZ, RZ, 0, 0 ;  /* 0x00000000ff087431 */ /* 0x000fe200000001ff */
[----:B------:R-:W-:-:S11]  /*02d0*/  LOP3.LUT R16, R0, 0x7, RZ, 0xc0, !PT ;  /* 0x0000000700107812 */ /* 0x000fd600078ec0ff */
[----:B------:R-:W-:Y:S05]  /*02e0*/  @!P0 BRA `(.L_x_481) ;  /* 0x0000000800048947 */ /* 0x000fea0003800000 */
[----:B------:R-:W-:-:S13]  /*02f0*/  ISETP.GE.AND P0, PT, R7, R6, PT ;  /* 0x000000060700720c */ /* 0x000fda0003f06270 */
[C---:B------:R-:W-:Y:S01]  /*0300*/  @!P0 IMAD.WIDE.U32 R8, R7.reuse, 0x4, R4 ;  /* 0x0000000407088825 */ /* 0x040fe200078e0004 */
[----:B------:R-:W0:Y:S05]  /*0310*/  @!P0 LDC R11, c[0x0][0x38c] ;  /* 0x0000e300ff0b8b82 */ /* 0x000e2a0000000800 */
[----:B------:R-:W0:Y:S01]  /*0320*/  @!P0 LDG.E R8, desc[UR4][R8.64] ;  /* 0x0000000408088981 */ /* 0x000e22000c1e1900 */
[C---:B------:R-:W-:Y:S01]  /*0330*/  IADD3 R13, PT, PT, R7.reuse, 0x80, RZ ;  /* 0x00000080070d7810 */ /* 0x040fe20007ffe0ff */
[----:B------:R-:W-:-:S03]  /*0340*/  @!P0 IMAD.WIDE.U32 R14, R7, 0x4, R2 ;  /* 0x00000004070e8825 */ /* 0x000fc600078e0002 */
[----:B------:R-:W-:-:S13]  /*0350*/  ISETP.GE.AND P1, PT, R13, R6, PT ;  /* 0x000000060d00720c */ /* 0x000fda0003f26270 */
[----:B------:R-:W1:Y:S01]  /*0360*/  @!P1 LDC R19, c[0x0][0x38c] ;  /* 0x0000e300ff139b82 */ /* 0x000e620000000800 */
[----:B0-----:R-:W-:-:S04]  /*0370*/  @!P0 FADD R10, R8, -R11 ;  /* 0x8000000b080a8221 */ /* 0x001fc80000000000 */
[----:B------:R-:W-:Y:S01]  /*0380*/  @!P0 FMUL R17, R10, R10 ;  /* 0x0000000a0a118220 */ /* 0x000fe20000400000 */
[----:B------:R-:W-:-:S04]  /*0390*/  IMAD.WIDE R10, R13, 0x4, R4 ;  /* 0x000000040d0a7825 */ /* 0x000fc800078e0204 */
[----:B------:R0:W-:Y:S04]  /*03a0*/  @!P0 STG.E desc[UR4][R14.64], R17 ;  /* 0x000000110e008986 */ /* 0x0001e8000c101904 */
[----:B------:R-:W1:Y:S01]  /*03b0*/  @!P1 LDG.E R12, desc[UR4][R10.64] ;  /* 0x000000040a0c9981 */ /* 0x000e62000c1e1900 */
[----:B------:R-:W-:-:S04]  /*03c0*/  IADD3 R9, PT, PT, R7, 0x100, RZ ;  /* 0x0000010007097810 */ /* 0x000fc80007ffe0ff */
[----:B------:R-:W-:Y:S01]  /*03d0*/  ISETP.GE.AND P0, PT, R9, R6, PT ;  /* 0x000000060900720c */ /* 0x000fe20003f06270 */
[----:B-1----:R-:W-:Y:S01]  /*03e0*/  @!P1 FADD R8, R12, -R19 ;  /* 0x800000130c089221 */ /* 0x002fe20000000000 */
[----:B------:R-:W-:-:S11]  /*03f0*/  IMAD.WIDE R12, R13, 0x4, R2 ;  /* 0x000000040d0c7825 */ /* 0x000fd600078e0202 */
[----:B------:R-:W1:Y:S01]  /*0400*/  @!P0 LDC R19, c[0x0][0x38c] ;  /* 0x0000e300ff138b82 */ /* 0x000e620000000800 */
[----:B------:R-:W-:-:S05]  /*0410*/  @!P1 FMUL R9, R8, R8 ;  /* 0x0000000808099220 */ /* 0x000fca0000400000 */
[----:B------:R2:W-:Y:S04]  /*0420*/  @!P1 STG.E desc[UR4][R12.64], R9 ;  /* 0x000000090c009986 */ /* 0x0005e8000c101904 */
[----:B------:R-:W1:Y:S01]  /*0430*/  @!P0 LDG.E R8, desc[UR4][R10.64+0x200] ;  /* 0x000200040a088981 */ /* 0x000e62000c1e1900 */
[----:B0-----:R-:W-:-:S04]  /*0440*/  IADD3 R15, PT, PT, R7, 0x180, RZ ;  /* 0x00000180070f7810 */ /* 0x001fc80007ffe0ff */
[----:B------:R-:W-:Y:S01]  /*0450*/  ISETP.GE.AND P1, PT, R15, R6, PT ;  /* 0x000000060f00720c */ /* 0x000fe20003f26270 */
[----:B-1----:R-:W-:-:S12]  /*0460*/  @!P0 FADD R8, R8, -R19 ;  /* 0x8000001308088221 */ /* 0x002fd80000000000 */
[----:B------:R-:W0:Y:S01]  /*0470*/  @!P1 LDC R19, c[0x0][0x38c] ;  /* 0x0000e300ff139b82 */ /* 0x000e220000000800 */
[----:B------:R-:W-:-:S05]  /*0480*/  @!P0 FMUL R15, R8, R8 ;  /* 0x00000008080f8220 */ /* 0x000fca0000400000 */
[----:B------:R1:W-:Y:S04]  /*0490*/  @!P0 STG.E desc[UR4][R12.64+0x200], R15 ;  /* 0x0002000f0c008986 */ /* 0x0003e8000c101904 */
[----:B------:R-:W0:Y:S01]  /*04a0*/  @!P1 LDG.E R8, desc[UR4][R10.64+0x400] ;  /* 0x000400040a089981 */ /* 0x000e22000c1e1900 */
[----:B------:R-:W-:-:S04]  /*04b0*/  IADD3 R17, PT, PT, R7, 0x200, RZ ;  /* 0x0000020007117810 */ /* 0x000fc80007ffe0ff */
[----:B------:R-:W-:Y:S01]  /*04c0*/  ISETP.GE.AND P0, PT, R17, R6, PT ;  /* 0x000000061100720c */ /* 0x000fe20003f06270 */
[----:B0-----:R-:W-:-:S12]  /*04d0*/  @!P1 FADD R8, R8, -R19 ;  /* 0x8000001308089221 */ /* 0x001fd80000000000 */
[----:B------:R-:W0:Y:S01]  /*04e0*/  @!P0 LDC R19, c[0x0][0x38c] ;  /* 0x0000e300ff138b82 */ /* 0x000e220000000800 */
[----:B--2---:R-:W-:-:S05]  /*04f0*/  @!P1 FMUL R9, R8, R8 ;  /* 0x0000000808099220 */ /* 0x004fca0000400000 */
[----:B------:R2:W-:Y:S04]  /*0500*/  @!P1 STG.E desc[UR4][R12.64+0x400], R9 ;  /* 0x000400090c009986 */ /* 0x0005e8000c101904 */
[----:B------:R-:W0:Y:S01]  /*0510*/  @!P0 LDG.E R8, desc[UR4][R10.64+0x600] ;  /* 0x000600040a088981 */ /* 0x000e22000c1e1900 */
[----:B------:R-:W-:-:S04]  /*0520*/  IADD3 R17, PT, PT, R7, 0x280, RZ ;  /* 0x0000028007117810 */ /* 0x000fc80007ffe0ff */
[----:B------:R-:W-:Y:S01]  /*0530*/  ISETP.GE.AND P1, PT, R17, R6, PT ;  /* 0x000000061100720c */ /* 0x000fe20003f26270 */
[----:B0-----:R-:W-:-:S12]  /*0540*/  @!P0 FADD R8, R8, -R19 ;  /* 0x8000001308088221 */ /* 0x001fd80000000000 */
[----:B------:R-:W0:Y:S01]  /*0550*/  @!P1 LDC R19, c[0x0][0x38c] ;  /* 0x0000e300ff139b82 */ /* 0x000e220000000800 */
[----:B-1----:R-:W-:-:S05]  /*0560*/  @!P0 FMUL R15, R8, R8 ;  /* 0x00000008080f8220 */ /* 0x002fca0000400000 */
        /* <DEDUP_REMOVED lines=10> */
[----:B------:R-:W-:-:S13]  /*0610*/  ISETP.GE.AND P1, PT, R17, R6, PT ;  /* 0x000000061100720c */ /* 0x000fda0003f26270 */
[----:B------:R-:W3:Y:S01]  /*0620*/  @!P1 LDC R17, c[0x0][0x38c] ;  /* 0x0000e300ff119b82 */ /* 0x000ee20000000800 */
[----:B0-----:R-:W-:-:S04]  /*0630*/  @!P0 FADD R8, R8, -R19 ;  /* 0x8000001308088221 */ /* 0x001fc80000000000 */
[----:B-1----:R-:W-:-:S05]  /*0640*/  @!P0 FMUL R15, R8, R8 ;  /* 0x00000008080f8220 */ /* 0x002fca0000400000 */
[----:B------:R0:W-:Y:S04]  /*0650*/  @!P0 STG.E desc[UR4][R12.64+0xa00], R15 ;  /* 0x000a000f0c008986 */ /* 0x0001e8000c101904 */
[----:B------:R-:W3:Y:S02]  /*0660*/  @!P1 LDG.E R8, desc[UR4][R10.64+0xc00] ;  /* 0x000c00040a089981 */ /* 0x000ee4000c1e1900 */
[----:B---3--:R-:W-:-:S04]  /*0670*/  @!P1 FADD R8, R8, -R17 ;  /* 0x8000001108089221 */ /* 0x008fc80000000000 */
[----:B--2---:R-:W-:Y:S01]  /*0680*/  @!P1 FMUL R9, R8, R8 ;  /* 0x0000000808099220 */ /* 0x004fe20000400000 */
[----:B------:R-:W-:-:S04]  /*0690*/  LOP3.LUT R8, R0, 0x7ffffff8, RZ, 0xc0, !PT ;  /* 0x7ffffff800087812 */ /* 0x000fc800078ec0ff */
[----:B------:R0:W-:Y:S01]  /*06a0*/  @!P1 STG.E desc[UR4][R12.64+0xc00], R9 ;  /* 0x000c00090c009986 */ /* 0x0001e2000c101904 */
[----:B------:R-:W-:-:S13]  /*06b0*/  ISETP.NE.AND P0, PT, R8, 0x8, PT ;  /* 0x000000080800780c */ /* 0x000fda0003f05270 */
[----:B0-----:R-:W-:Y:S05]  /*06c0*/  @!P0 BRA `(.L_x_481) ;  /* 0x00000004000c8947 */ /* 0x001fea0003800000 */
[----:B------:R-:W-:Y:S01]  /*06d0*/  MOV R0, 0x8 ;  /* 0x0000000800007802 */ /* 0x000fe20000000f00 */
[----:B------:R-:W0:Y:S06]  /*06e0*/  LDCU UR6, c[0x0][0x38c] ;  /* 0x00007180ff0677ac */ /* 0x000e2c0008000800 */
.L_x_484:
[----:B-1----:R-:W-:-:S04]  /*06f0*/  LEA R9, R0, R7, 0x7 ;  /* 0x0000000700097211 */ /* 0x002fc800078e38ff */
[----:B------:R-:W-:-:S13]  /*0700*/  ISETP.GE.AND P0, PT, R9, R6, PT ;  /* 0x000000060900720c */ /* 0x000fda0003f06270 */
[C---:B------:R-:W-:Y:S01]  /*0710*/  @!P0 IMAD.WIDE.U32 R10, R9.reuse, 0x4, R4 ;  /* 0x00000004090a8825 */ /* 0x040fe200078e0004 */
[----:B------:R-:W1:Y:S05]  /*0720*/  @!P0 LDC R13, c[0x0][0x38c] ;  /* 0x0000e300ff0d8b82 */ /* 0x000e6a0000000800 */
[----:B------:R-:W1:Y:S01]  /*0730*/  @!P0 LDG.E R10, desc[UR4][R10.64] ;  /* 0x000000040a0a8981 */ /* 0x000e62000c1e1900 */
[C---:B------:R-:W-:Y:S01]  /*0740*/  IADD3 R19, PT, PT, R9.reuse, 0x80, RZ ;  /* 0x0000008009137810 */ /* 0x040fe20007ffe0ff */
[----:B------:R-:W-:-:S03]  /*0750*/  @!P0 IMAD.WIDE.U32 R14, R9, 0x4, R2 ;  /* 0x00000004090e8825 */ /* 0x000fc600078e0002 */
[----:B------:R-:W-:-:S13]  /*0760*/  ISETP.GE.AND P1, PT, R19, R6, PT ;  /* 0x000000061300720c */ /* 0x000fda0003f26270 */
[----:B------:R-:W2:Y:S01]  /*0770*/  @!P1 LDC R18, c[0x0][0x38c] ;  /* 0x0000e300ff129b82 */ /* 0x000ea20000000800 */
[----:B-1----:R-:W-:-:S04]  /*0780*/  @!P0 FADD R12, R10, -R13 ;  /* 0x8000000d0a0c8221 */ /* 0x002fc80000000000 */
[----:B------:R-:W-:Y:S01]  /*0790*/  @!P0 FMUL R23, R12, R12 ;  /* 0x0000000c0c178220 */ /* 0x000fe20000400000 */
[----:B------:R-:W-:-:S04]  /*07a0*/  IMAD.WIDE R12, R19, 0x4, R4 ;  /* 0x00000004130c7825 */ /* 0x000fc800078e0204 */
[----:B------:R1:W-:Y:S04]  /*07b0*/  @!P0 STG.E desc[UR4][R14.64], R23 ;  /* 0x000000170e008986 */ /* 0x0003e8000c101904 */
[----:B------:R-:W2:Y:S01]  /*07c0*/  @!P1 LDG.E R17, desc[UR4][R12.64] ;  /* 0x000000040c119981 */ /* 0x000ea2000c1e1900 */
[----:B------:R-:W-:-:S04]  /*07d0*/  IADD3 R11, PT, PT, R9, 0x100, RZ ;  /* 0x00000100090b7810 */ /* 0x000fc80007ffe0ff */
[----:B------:R-:W-:Y:S01]  /*07e0*/  ISETP.GE.AND P0, PT, R11, R6, PT ;  /* 0x000000060b00720c */ /* 0x000fe20003f06270 */
[----:B------:R-:W-:-:S04]  /*07f0*/  IMAD.WIDE R10, R19, 0x4, R2 ;  /* 0x00000004130a7825 */ /* 0x000fc800078e0202 */
[----:B--2---:R-:W-:-:S08]  /*0800*/  @!P1 FADD R17, R17, -R18 ;  /* 0x8000001211119221 */ /* 0x004fd00000000000 */
[----:B------:R-:W2:Y:S01]  /*0810*/  @!P0 LDC R18, c[0x0][0x38c] ;  /* 0x0000e300ff128b82 */ /* 0x000ea20000000800 */
[----:B------:R-:W-:-:S05]  /*0820*/  @!P1 FMUL R21, R17, R17 ;  /* 0x0000001111159220 */ /* 0x000fca0000400000 */
[----:B------:R3:W-:Y:S04]  /*0830*/  @!P1 STG.E desc[UR4][R10.64], R21 ;  /* 0x000000150a009986 */ /* 0x0007e8000c101904 */
[----:B------:R-:W2:Y:S01]  /*0840*/  @!P0 LDG.E R17, desc[UR4][R12.64+0x200] ;  /* 0x000200040c118981 */ /* 0x000ea2000c1e1900 */
[----:B-1----:R-:W-:-:S04]  /*0850*/  IADD3 R15, PT, PT, R9, 0x180, RZ ;  /* 0x00000180090f7810 */ /* 0x002fc80007ffe0ff */
[----:B------:R-:W-:Y:S01]  /*0860*/  ISETP.GE.AND P1, PT, R15, R6, PT ;  /* 0x000000060f00720c */ /* 0x000fe20003f26270 */
[----:B--2---:R-:W-:-:S04]  /*0870*/  @!P0 FADD R17, R17, -R18 ;  /* 0x8000001211118221 */ /* 0x004fc80000000000 */
[----:B------:R-:W-:-:S08]  /*0880*/  @!P0 FMUL R19, R17, R17 ;  /* 0x0000001111138220 */ /* 0x000fd00000400000 */
[----:B------:R-:W1:Y:S01]  /*0890*/  @!P1 LDC R17, c[0x0][0x38c] ;  /* 0x0000e300ff119b82 */ /* 0x000e620000000800 */
[----:B------:R2:W-:Y:S04]  /*08a0*/  @!P0 STG.E desc[UR4][R10.64+0x200], R19 ;  /* 0x000200130a008986 */ /* 0x0005e8000c101904 */
[----:B------:R-:W1:Y:S01]  /*08b0*/  @!P1 LDG.E R14, desc[UR4][R12.64+0x400] ;  /* 0x000400040c0e9981 */ /* 0x000e62000c1e1900 */
[----:B------:R-:W-:-:S04]  /*08c0*/  IADD3 R15, PT, PT, R9, 0x200, RZ ;  /* 0x00000200090f7810 */ /* 0x000fc80007ffe0ff */
[----:B------:R-:W-:-:S13]  /*08d0*/  ISETP.GE.AND P0, PT, R15, R6, PT ;  /* 0x000000060f00720c */ /* 0x000fda0003f06270 */
[----:B---3--:R-:W3:Y:S01]  /*08e0*/  @!P0 LDC R21, c[0x0][0x38c] ;  /* 0x0000e300ff158b82 */ /* 0x008ee20000000800 */
[----:B-1----:R-:W-:-:S04]  /*08f0*/  @!P1 FADD R14, R14, -R17 ;  /* 0x800000110e0e9221 */ /* 0x002fc80000000000 */
[----:B------:R-:W-:-:S05]  /*0900*/  @!P1 FMUL R17, R14, R14 ;  /* 0x0000000e0e119220 */ /* 0x000fca0000400000 */
[----:B------:R1:W-:Y:S04]  /*0910*/  @!P1 STG.E desc[UR4][R10.64+0x400], R17 ;  /* 0x000400110a009986 */ /* 0x0003e8000c101904 */
[----:B------:R-:W3:Y:S01]  /*0920*/  @!P0 LDG.E R14, desc[UR4][R12.64+0x600] ;  /* 0x000600040c0e8981 */ /* 0x000ee2000c1e1900 */
[----:B------:R-:W-:-:S04]  /*0930*/  IADD3 R15, PT, PT, R9, 0x280, RZ ;  /* 0x00000280090f7810 */ /* 0x000fc80007ffe0ff */
[----:B------:R-:W-:Y:S01]  /*0940*/  ISETP.GE.AND P1, PT, R15, R6, PT ;  /* 0x000000060f00720c */ /* 0x000fe20003f26270 */
[----:B---3--:R-:W-:-:S12]  /*0950*/  @!P0 FADD R14, R14, -R21 ;  /* 0x800000150e0e8221 */ /* 0x008fd80000000000 */
[----:B------:R-:W3:Y:S01]  /*0960*/  @!P1 LDC R21, c[0x0][0x38c] ;  /* 0x0000e300ff159b82 */ /* 0x000ee20000000800 */
[----:B--2---:R-:W-:-:S05]  /*0970*/  @!P0 FMUL R19, R14, R14 ;  /* 0x0000000e0e138220 */ /* 0x004fca0000400000 */
[----:B------:R2:W-:Y:S04]  /*0980*/  @!P0 STG.E desc[UR4][R10.64+0x600], R19 ;  /* 0x000600130a008986 */ /* 0x0005e8000c101904 */
[----:B------:R-:W3:Y:S01]  /*0990*/  @!P1 LDG.E R14, desc[UR4][R12.64+0x800] ;  /* 0x000800040c0e9981 */ /* 0x000ee2000c1e1900 */
[----:B------:R-:W-:-:S04]  /*09a0*/  IADD3 R15, PT, PT, R9, 0x300, RZ ;  /* 0x00000300090f7810 */ /* 0x000fc80007ffe0ff */
[----:B------:R-:W-:-:S13]  /*09b0*/  ISETP.GE.AND P0, PT, R15, R6, PT ;  /* 0x000000060f00720c */ /* 0x000fda0003f06270 */
[----:B------:R-:W4:Y:S01]  /*09c0*/  @!P0 LDC R15, c[0x0][0x38c] ;  /* 0x0000e300ff0f8b82 */ /* 0x000f220000000800 */
[----:B---3--:R-:W-:-:S04]  /*09d0*/  @!P1 FADD R14, R14, -R21 ;  /* 0x800000150e0e9221 */ /* 0x008fc80000000000 */
[----:B-1----:R-:W-:-:S05]  /*09e0*/  @!P1 FMUL R17, R14, R14 ;  /* 0x0000000e0e119220 */ /* 0x002fca0000400000 */
[----:B------:R2:W-:Y:S04]  /*09f0*/  @!P1 STG.E desc[UR4][R10.64+0x800], R17 ;  /* 0x000800110a009986 */ /* 0x0005e8000c101904 */
[----:B------:R-:W4:Y:S01]  /*0a00*/  @!P0 LDG.E R14, desc[UR4][R12.64+0xa00] ;  /* 0x000a00040c0e8981 */ /* 0x000f22000c1e1900 */
[----:B------:R-:W-:Y:S01]  /*0a10*/  IADD3 R9, PT, PT, R9, 0x380, RZ ;  /* 0x0000038009097810 */ /* 0x000fe20007ffe0ff */
[----:B------:R-:W-:Y:S01]  /*0a20*/  BSSY.RECONVERGENT B0, `(.L_x_482) ;  /* 0x000000c000007945 */ /* 0x000fe20003800200 */
[----:B------:R-:W-:-:S04]  /*0a30*/  IADD3 R0, PT, PT, R0, 0x8, RZ ;  /* 0x0000000800007810 */ /* 0x000fc80007ffe0ff */
[----:B------:R-:W-:Y:S01]  /*0a40*/  ISETP.NE.AND P1, PT, R0, R8, PT ;  /* 0x000000080000720c */ /* 0x000fe20003f25270 */
[----:B----4-:R-:W-:-:S04]  /*0a50*/  @!P0 FADD R14, R14, -R15 ;  /* 0x8000000f0e0e8221 */ /* 0x010fc80000000000 */
[----:B------:R-:W-:-:S05]  /*0a60*/  @!P0 FMUL R15, R14, R14 ;  /* 0x0000000e0e0f8220 */ /* 0x000fca0000400000 */
[----:B------:R2:W-:Y:S01]  /*0a70*/  @!P0 STG.E desc[UR4][R10.64+0xa00], R15 ;  /* 0x000a000f0a008986 */ /* 0x0005e2000c101904 */
[----:B------:R-:W-:-:S13]  /*0a80*/  ISETP.GE.AND P0, PT, R9, R6, PT ;  /* 0x000000060900720c */ /* 0x000fda0003f06270 */
[----:B--2---:R-:W-:Y:S05]  /*0a90*/  @P0 BRA `(.L_x_483) ;  /* 0x0000000000100947 */ /* 0x004fea0003800000 */
[----:B------:R-:W0:Y:S02]  /*0aa0*/  LDG.E R12, desc[UR4][R12.64+0xc00] ;  /* 0x000c00040c0c7981 */ /* 0x000e24000c1e1900 */
[----:B0-----:R-:W-:-:S04]  /*0ab0*/  FADD R9, R12, -UR6 ;  /* 0x800000060c097e21 */ /* 0x001fc80008000000 */
[----:B------:R-:W-:-:S05]  /*0ac0*/  FMUL R9, R9, R9 ;  /* 0x0000000909097220 */ /* 0x000fca0000400000 */
[----:B------:R1:W-:Y:S02]  /*0ad0*/  STG.E desc[UR4][R10.64+0xc00], R9 ;  /* 0x000c00090a007986 */ /* 0x0003e4000c101904 */
.L_x_483:
[----:B0-----:R-:W-:Y:S05]  /*0ae0*/  BSYNC.RECONVERGENT B0 ;  /* 0x0000000000007941 */ /* 0x001fea0003800200 */
.L_x_482:
[----:B------:R-:W-:Y:S05]  /*0af0*/  @P1 BRA `(.L_x_484) ;  /* 0xfffffff800fc1947 */ /* 0x000fea000383ffff */
.L_x_481:
[----:B------:R-:W-:-:S13]  /*0b00*/  ISETP.NE.AND P0, PT, R16, RZ, PT ;  /* 0x000000ff1000720c */ /* 0x000fda0003f05270 */
[----:B------:R-:W-:Y:S05]  /*0b10*/  @!P0 EXIT ;  /* 0x000000000000894d */ /* 0x000fea0003800000 */
[----:B------:R-:W0:Y:S01]  /*0b20*/  LDC R0, c[0x0][0x388] ;  /* 0x0000e200ff007b82 */ /* 0x000e220000000800 */
[----:B------:R-:W-:Y:S02]  /*0b30*/  ISETP.GE.U32.AND P1, PT, R16, 0x4, PT ;  /* 0x000000041000780c */ /* 0x000fe40003f26070 */
[----:B0-----:R-:W-:-:S04]  /*0b40*/  LOP3.LUT R18, R0, 0x3, RZ, 0xc0, !PT ;  /* 0x0000000300127812 */ /* 0x001fc800078ec0ff */
[----:B------:R-:W-:-:S07]  /*0b50*/  ISETP.NE.AND P0, PT, R18, RZ, PT ;  /* 0x000000ff1200720c */ /* 0x000fce0003f05270 */
[----:B------:R-:W-:Y:S06]  /*0b60*/  @!P1 BRA `(.L_x_485) ;  /* 0x0000000000949947 */ /* 0x000fec0003800000 */
[----:B-1----:R-:W-:-:S04]  /*0b70*/  LEA R9, R8, R7, 0x7 ;  /* 0x0000000708097211 */ /* 0x002fc800078e38ff */
[----:B------:R-:W-:-:S13]  /*0b80*/  ISETP.GE.AND P2, PT, R9, R6, PT ;  /* 0x000000060900720c */ /* 0x000fda0003f46270 */
[C---:B------:R-:W-:Y:S01]  /*0b90*/  @!P2 IMAD.WIDE R10, R9.reuse, 0x4, R4 ;  /* 0x00000004090aa825 */ /* 0x040fe200078e0204 */
[----:B------:R-:W0:Y:S05]  /*0ba0*/  @!P2 LDC R13, c[0x0][0x38c] ;  /* 0x0000e300ff0dab82 */ /* 0x000e2a0000000800 */
[----:B------:R-:W0:Y:S01]  /*0bb0*/  @!P2 LDG.E R10, desc[UR4][R10.64] ;  /* 0x000000040a0aa981 */ /* 0x000e22000c1e1900 */
[----:B------:R-:W-:-:S04]  /*0bc0*/  IADD3 R17, PT, PT, R9, 0x80, RZ ;  /* 0x0000008009117810 */ /* 0x000fc80007ffe0ff */
[----:B------:R-:W-:-:S13]  /*0bd0*/  ISETP.GE.AND P1, PT, R17, R6, PT ;  /* 0x000000061100720c */ /* 0x000fda0003f26270 */
[----:B------:R-:W1:Y:S01]  /*0be0*/  @!P1 LDC R21, c[0x0][0x38c] ;  /* 0x0000e300ff159b82 */ /* 0x000e620000000800 */
[----:B0-----:R-:W-:Y:S01]  /*0bf0*/  @!P2 FADD R14, R10, -R13 ;  /* 0x8000000d0a0ea221 */ /* 0x001fe20000000000 */
[----:B------:R-:W-:-:S04]  /*0c00*/  @!P2 IMAD.WIDE R12, R9, 0x4, R2 ;  /* 0x00000004090ca825 */ /* 0x000fc800078e0202 */
[----:B------:R-:W-:Y:S01]  /*0c10*/  @!P2 FMUL R19, R14, R14 ;  /* 0x0000000e0e13a220 */ /* 0x000fe20000400000 */
[----:B------:R-:W-:-:S04]  /*0c20*/  @!P1 IMAD.WIDE R14, R17, 0x4, R4 ;  /* 0x00000004110e9825 */ /* 0x000fc800078e0204 */
[----:B------:R0:W-:Y:S04]  /*0c30*/  @!P2 STG.E desc[UR4][R12.64], R19 ;  /* 0x000000130c00a986 */ /* 0x0001e8000c101904 */
[----:B------:R-:W1:Y:S01]  /*0c40*/  @!P1 LDG.E R14, desc[UR4][R14.64] ;  /* 0x000000040e0e9981 */ /* 0x000e62000c1e1900 */
[----:B------:R-:W-:Y:S01]  /*0c50*/  IADD3 R23, PT, PT, R9, 0x100, RZ ;  /* 0x0000010009177810 */ /* 0x000fe20007ffe0ff */
[----:B------:R-:W-:-:S03]  /*0c60*/  @!P1 IMAD.WIDE R10, R17, 0x4, R2 ;  /* 0x00000004110a9825 */ /* 0x000fc600078e0202 */
[----:B------:R-:W-:-:S13]  /*0c70*/  ISETP.GE.AND P2, PT, R23, R6, PT ;  /* 0x000000061700720c */ /* 0x000fda0003f46270 */
[----:B0-----:R-:W0:Y:S01]  /*0c80*/  @!P2 LDC R13, c[0x0][0x38c] ;  /* 0x0000e300ff0dab82 */ /* 0x001e220000000800 */
[----:B-1----:R-:W-:-:S04]  /*0c90*/  @!P1 FADD R16, R14, -R21 ;  /* 0x800000150e109221 */ /* 0x002fc80000000000 */
[----:B------:R-:W-:Y:S01]  /*0ca0*/  @!P1 FMUL R21, R16, R16 ;  /* 0x0000001010159220 */ /* 0x000fe20000400000 */
[----:B------:R-:W-:-:S04]  /*0cb0*/  @!P2 IMAD.WIDE R16, R23, 0x4, R4 ;  /* 0x000000041710a825 */ /* 0x000fc800078e0204 */
[----:B------:R1:W-:Y:S04]  /*0cc0*/  @!P1 STG.E desc[UR4][R10.64], R21 ;  /* 0x000000150a009986 */ /* 0x0003e8000c101904 */
[----:B------:R-:W0:Y:S01]  /*0cd0*/  @!P2 LDG.E R16, desc[UR4][R16.64] ;  /* 0x000000041010a981 */ /* 0x000e22000c1e1900 */
[----:B------:R-:W-:-:S04]  /*0ce0*/  IADD3 R19, PT, PT, R9, 0x180, RZ ;  /* 0x0000018009137810 */ /* 0x000fc80007ffe0ff */
[----:B------:R-:W-:-:S13]  /*0cf0*/  ISETP.GE.AND P1, PT, R19, R6, PT ;  /* 0x000000061300720c */ /* 0x000fda0003f26270 */
[----:B------:R-:W-:Y:S01]  /*0d00*/  @!P1 IMAD.WIDE R14, R19, 0x4, R4 ;  /* 0x00000004130e9825 */ /* 0x000fe200078e0204 */
[----:B-1----:R-:W1:Y:S03]  /*0d10*/  @!P1 LDC R11, c[0x0][0x38c] ;  /* 0x0000e300ff0b9b82 */ /* 0x002e660000000800 */
[----:B0-----:R-:W-:Y:S01]  /*0d20*/  @!P2 FADD R9, R16, -R13 ;  /* 0x8000000d1009a221 */ /* 0x001fe20000000000 */
[----:B------:R-:W-:-:S04]  /*0d30*/  @!P2 IMAD.WIDE R12, R23, 0x4, R2 ;  /* 0x00000004170ca825 */ /* 0x000fc800078e0202 */
[----:B------:R-:W-:-:S05]  /*0d40*/  @!P2 FMUL R9, R9, R9 ;  /* 0x000000090909a220 */ /* 0x000fca0000400000 */
[----:B------:R0:W-:Y:S04]  /*0d50*/  @!P2 STG.E desc[UR4][R12.64], R9 ;  /* 0x000000090c00a986 */ /* 0x0001e8000c101904 */
[----:B------:R-:W1:Y:S01]  /*0d60*/  @!P1 LDG.E R14, desc[UR4][R14.64] ;  /* 0x000000040e0e9981 */ /* 0x000e62000c1e1900 */
[----:B------:R-:W-:Y:S01]  /*0d70*/  IADD3 R8, PT, PT, R8, 0x4, RZ ;  /* 0x0000000408087810 */ /* 0x000fe20007ffe0ff */
[----:B-1----:R-:W-:Y:S01]  /*0d80*/  @!P1 FADD R16, R14, -R11 ;  /* 0x8000000b0e109221 */ /* 0x002fe20000000000 */
[----:B------:R-:W-:-:S04]  /*0d90*/  @!P1 IMAD.WIDE R10, R19, 0x4, R2 ;  /* 0x00000004130a9825 */ /* 0x000fc800078e0202 */
[----:B------:R-:W-:-:S05]  /*0da0*/  @!P1 FMUL R17, R16, R16 ;  /* 0x0000001010119220 */ /* 0x000fca0000400000 */
[----:B------:R0:W-:Y:S02]  /*0db0*/  @!P1 STG.E desc[UR4][R10.64], R17 ;  /* 0x000000110a009986 */ /* 0x0001e4000c101904 */
.L_x_485:
[----:B------:R-:W-:Y:S05]  /*0dc0*/  @!P0 EXIT ;  /* 0x000000000000894d */ /* 0x000fea0003800000 */
[----:B------:R-:W-:Y:S02]  /*0dd0*/  ISETP.NE.AND P1, PT, R18, 0x1, PT ;  /* 0x000000011200780c */ /* 0x000fe40003f25270 */
[----:B------:R-:W-:-:S04]  /*0de0*/  LOP3.LUT R0, R0, 0x1, RZ, 0xc0, !PT ;  /* 0x0000000100007812 */ /* 0x000fc800078ec0ff */
[----:B------:R-:W-:-:S07]  /*0df0*/  ISETP.NE.U32.AND P0, PT, R0, 0x1, PT ;  /* 0x000000010000780c */ /* 0x000fce0003f05070 */
[----:B------:R-:W-:Y:S06]  /*0e00*/  @!P1 BRA `(.L_x_486) ;  /* 0x00000000004c9947 */ /* 0x000fec0003800000 */
[----:B0-----:R-:W-:-:S04]  /*0e10*/  LEA R13, R8, R7, 0x7 ;  /* 0x00000007080d7211 */ /* 0x001fc800078e38ff */
[----:B------:R-:W-:-:S13]  /*0e20*/  ISETP.GE.AND P1, PT, R13, R6, PT ;  /* 0x000000060d00720c */ /* 0x000fda0003f26270 */
[C---:B-1----:R-:W-:Y:S01]  /*0e30*/  @!P1 IMAD.WIDE R10, R13.reuse, 0x4, R4 ;  /* 0x000000040d0a9825 */ /* 0x042fe200078e0204 */
[----:B------:R-:W0:Y:S05]  /*0e40*/  @!P1 LDC R9, c[0x0][0x38c] ;  /* 0x0000e300ff099b82 */ /* 0x000e2a0000000800 */
[----:B------:R-:W0:Y:S01]  /*0e50*/  @!P1 LDG.E R10, desc[UR4][R10.64] ;  /* 0x000000040a0a9981 */ /* 0x000e22000c1e1900 */
[C---:B------:R-:W-:Y:S01]  /*0e60*/  IADD3 R17, PT, PT, R13.reuse, 0x80, RZ ;  /* 0x000000800d117810 */ /* 0x040fe20007ffe0ff */
[----:B------:R-:W-:-:S03]  /*0e70*/  @!P1 IMAD.WIDE R12, R13, 0x4, R2 ;  /* 0x000000040d0c9825 */ /* 0x000fc600078e0202 */
[----:B------:R-:W-:-:S13]  /*0e80*/  ISETP.GE.AND P2, PT, R17, R6, PT ;  /* 0x000000061100720c */ /* 0x000fda0003f46270 */
[----:B------:R-:W-:Y:S01]  /*0e90*/  @!P2 IMAD.WIDE R14, R17, 0x4, R4 ;  /* 0x00000004110ea825 */ /* 0x000fe200078e0204 */
[----:B------:R-:W1:Y:S03]  /*0ea0*/  @!P2 LDC R19, c[0x0][0x38c] ;  /* 0x0000e300ff13ab82 */ /* 0x000e660000000800 */
[----:B0-----:R-:W-:-:S04]  /*0eb0*/  @!P1 FADD R0, R10, -R9 ;  /* 0x800000090a009221 */ /* 0x001fc80000000000 */
[----:B------:R-:W-:-:S05]  /*0ec0*/  @!P1 FMUL R9, R0, R0 ;  /* 0x0000000000099220 */ /* 0x000fca0000400000 */
[----:B------:R2:W-:Y:S04]  /*0ed0*/  @!P1 STG.E desc[UR4][R12.64], R9 ;  /* 0x000000090c009986 */ /* 0x0005e8000c101904 */
[----:B------:R-:W1:Y:S01]  /*0ee0*/  @!P2 LDG.E R14, desc[UR4][R14.64] ;  /* 0x000000040e0ea981 */ /* 0x000e62000c1e1900 */
[----:B------:R-:W-:Y:S01]  /*0ef0*/  @!P2 IMAD.WIDE R10, R17, 0x4, R2 ;  /* 0x00000004110aa825 */ /* 0x000fe200078e0202 */
[----:B------:R-:W-:-:S03]  /*0f00*/  IADD3 R8, PT, PT, R8, 0x2, RZ ;  /* 0x0000000208087810 */ /* 0x000fc60007ffe0ff */
[----:B-1----:R-:W-:-:S04]  /*0f10*/  @!P2 FADD R0, R14, -R19 ;  /* 0x800000130e00a221 */ /* 0x002fc80000000000 */
[----:B------:R-:W-:-:S05]  /*0f20*/  @!P2 FMUL R17, R0, R0 ;  /* 0x000000000011a220 */ /* 0x000fca0000400000 */
[----:B------:R2:W-:Y:S02]  /*0f30*/  @!P2 STG.E desc[UR4][R10.64], R17 ;  /* 0x000000110a00a986 */ /* 0x0005e4000c101904 */
.L_x_486:
[----:B------:R-:W-:Y:S05]  /*0f40*/  @P0 EXIT ;  /* 0x000000000000094d */ /* 0x000fea0003800000 */
[----:B------:R-:W-:-:S04]  /*0f50*/  LEA R7, R8, R7, 0x7 ;  /* 0x0000000708077211 */ /* 0x000fc800078e38ff */
[----:B------:R-:W-:-:S13]  /*0f60*/  ISETP.GE.AND P0, PT, R7, R6, PT ;  /* 0x000000060700720c */ /* 0x000fda0003f06270 */
[----:B------:R-:W-:Y:S05]  /*0f70*/  @P0 EXIT ;  /* 0x000000000000094d */ /* 0x000fea0003800000 */
[C---:B------:R-:W-:Y:S01]  /*0f80*/  IMAD.WIDE R4, R7.reuse, 0x4, R4 ;  /* 0x0000000407047825 */ /* 0x040fe200078e0204 */
[----:B------:R-:W3:Y:S05]  /*0f90*/  LDCU UR6, c[0x0][0x38c] ;  /* 0x00007180ff0677ac */ /* 0x000eea0008000800 */
[----:B------:R-:W3:Y:S01]  /*0fa0*/  LDG.E R4, desc[UR4][R4.64] ;  /* 0x0000000404047981 */ /* 0x000ee2000c1e1900 */
[----:B------:R-:W-:-:S04]  /*0fb0*/  IMAD.WIDE R2, R7, 0x4, R2 ;  /* 0x0000000407027825 */ /* 0x000fc800078e0202 */
[----:B---3--:R-:W-:-:S04]  /*0fc0*/  FADD R0, R4, -UR6 ;  /* 0x8000000604007e21 */ /* 0x008fc80008000000 */
[----:B------:R-:W-:-:S05]  /*0fd0*/  FMUL R7, R0, R0 ;  /* 0x0000000000077220 */ /* 0x000fca0000400000 */
[----:B------:R-:W-:Y:S01]  /*0fe0*/  STG.E desc[UR4][R2.64], R7 ;  /* 0x0000000702007986 */ /* 0x000fe2000c101904 */
[----:B------:R-:W-:Y:S05]  /*0ff0*/  EXIT ;  /* 0x000000000000794d */ /* 0x000fea0003800000 */
.L_x_480:
[----:B------:R-:W-:-:S13]  /*1000*/  ISETP.GE.AND P0, PT, R0, 0x1, PT ;  /* 0x000000010000780c */ /* 0x000fda0003f06270 */
[----:B------:R-:W-:Y:S05]  /*1010*/  @!P0 EXIT ;  /* 0x000000000000894d */ /* 0x000fea0003800000 */
[C---:B------:R-:W-:Y:S01]  /*1020*/  ISETP.GE.U32.AND P1, PT, R0.reuse, 0x10, PT ;  /* 0x000000100000780c */ /* 0x040fe20003f26070 */
[----:B------:R-:W-:Y:S01]  /*1030*/  HFMA2 R6, -RZ, RZ, 0, 0 ;  /* 0x00000000ff067431 */ /* 0x000fe200000001ff */
[----:B------:R-:W-:-:S04]  /*1040*/  LOP3.LUT R20, R0, 0xf, RZ, 0xc0, !PT ;  /* 0x0000000f00147812 */ /* 0x000fc800078ec0ff */
[----:B------:R-:W-:-:S07]  /*1050*/  ISETP.NE.AND P0, PT, R20, RZ, PT ;  /* 0x000000ff1400720c */ /* 0x000fce0003f05270 */
[----:B------:R-:W-:Y:S06]  /*1060*/  @!P1 BRA `(.L_x_487) ;  /* 0x00000004005c9947 */ /* 0x000fec0003800000 */
[C---:B------:R-:W-:Y:S01]  /*1070*/  IMAD.WIDE.U32 R14, R7.reuse, 0x4, RZ ;  /* 0x00000004070e7825 */ /* 0x040fe200078e00ff */
[----:B------:R-:W-:Y:S01]  /*1080*/  LOP3.LUT R6, R0, 0x7ffffff0, RZ, 0xc0, !PT ;  /* 0x7ffffff000067812 */ /* 0x000fe200078ec0ff */
[----:B------:R-:W0:Y:S01]  /*1090*/  LDCU UR6, c[0x0][0x38c] ;  /* 0x00007180ff0677ac */ /* 0x000e220008000800 */
[----:B------:R-:W-:Y:S02]  /*10a0*/  IADD3 R12, PT, PT, R7, 0x480, RZ ;  /* 0x00000480070c7810 */ /* 0x000fe40007ffe0ff */
[----:B------:R-:W-:Y:S02]  /*10b0*/  MOV R13, R14 ;  /* 0x0000000e000d7202 */ /* 0x000fe40000000f00 */
[----:B------:R-:W-:-:S07]  /*10c0*/  IADD3 R14, PT, PT, -R6, RZ, RZ ;  /* 0x000000ff060e7210 */ /* 0x000fce0007ffe1ff */
.L_x_488:
[----:B------:R-:W-:-:S04]  /*10d0*/  IADD3 R10, P1, PT, R13, R4, RZ ;  /* 0x000000040d0a7210 */ /* 0x000fc80007f3e0ff */
[----:B--2---:R-:W-:-:S05]  /*10e0*/  IADD3.X R11, PT, PT, R15, R5, RZ, P1, !PT ;  /* 0x000000050f0b7210 */ /* 0x004fca0000ffe4ff */
[----:B------:R-:W0:Y:S01]  /*10f0*/  LDG.E R9, desc[UR4][R10.64] ;  /* 0x000000040a097981 */ /* 0x000e22000c1e1900 */
[----:B------:R-:W-:Y:S01]  /*1100*/  IADD3 R8, P1, PT, R13, R2, RZ ;  /* 0x000000020d087210 */ /* 0x000fe20007f3e0ff */
[----:B0-----:R-:W-:-:S03]  /*1110*/  FADD R16, R9, -UR6 ;  /* 0x8000000609107e21 */ /* 0x001fc60008000000 */
[----:B------:R-:W-:Y:S01]  /*1120*/  IADD3.X R9, PT, PT, R15, R3, RZ, P1, !PT ;  /* 0x000000030f097210 */ /* 0x000fe20000ffe4ff */
[----:B------:R-:W-:-:S05]  /*1130*/  FMUL R17, R16, R16 ;  /* 0x0000001010117220 */ /* 0x000fca0000400000 */
[----:B------:R0:W-:Y:S04]  /*1140*/  STG.E desc[UR4][R8.64], R17 ;  /* 0x0000001108007986 */ /* 0x0001e8000c101904 */
[----:B------:R-:W2:Y:S02]  /*1150*/  LDG.E R16, desc[UR4][R10.64+0x200] ;  /* 0x000200040a107981 */ /* 0x000ea4000c1e1900 */
[----:B--2---:R-:W-:-:S04]  /*1160*/  FADD R16, R16, -UR6 ;  /* 0x8000000610107e21 */ /* 0x004fc80008000000 */
[----:B------:R-:W-:-:S05]  /*1170*/  FMUL R19, R16, R16 ;  /* 0x0000001010137220 */ /* 0x000fca0000400000 */
[----:B------:R1:W-:Y:S04]  /*1180*/  STG.E desc[UR4][R8.64+0x200], R19 ;  /* 0x0002001308007986 */ /* 0x0003e8000c101904 */
[----:B------:R-:W2:Y:S02]  /*1190*/  LDG.E R16, desc[UR4][R10.64+0x400] ;  /* 0x000400040a107981 */ /* 0x000ea4000c1e1900 */
[----:B--2---:R-:W-:-:S04]  /*11a0*/  FADD R16, R16, -UR6 ;  /* 0x8000000610107e21 */ /* 0x004fc80008000000 */
[----:B------:R-:W-:-:S05]  /*11b0*/  FMUL R21, R16, R16 ;  /* 0x0000001010157220 */ /* 0x000fca0000400000 */
[----:B------:R2:W-:Y:S04]  /*11c0*/  STG.E desc[UR4][R8.64+0x400], R21 ;  /* 0x0004001508007986 */ /* 0x0005e8000c101904 */
[----:B------:R-:W3:Y:S02]  /*11d0*/  LDG.E R16, desc[UR4][R10.64+0x600] ;  /* 0x000600040a107981 */ /* 0x000ee4000c1e1900 */
[----:B---3--:R-:W-:-:S04]  /*11e0*/  FADD R16, R16, -UR6 ;  /* 0x8000000610107e21 */ /* 0x008fc80008000000 */
[----:B0-----:R-:W-:-:S05]  /*11f0*/  FMUL R17, R16, R16 ;  /* 0x0000001010117220 */ /* 0x001fca0000400000 */
[----:B------:R-:W-:Y:S04]  /*1200*/  STG.E desc[UR4][R8.64+0x600], R17 ;  /* 0x0006001108007986 */ /* 0x000fe8000c101904 */
[----:B------:R-:W3:Y:S02]  /*1210*/  LDG.E R16, desc[UR4][R10.64+0x800] ;  /* 0x000800040a107981 */ /* 0x000ee4000c1e1900 */
[----:B---3--:R-:W-:-:S04]  /*1220*/  FADD R16, R16, -UR6 ;  /* 0x8000000610107e21 */ /* 0x008fc80008000000 */
[----:B-1----:R-:W-:-:S05]  /*1230*/  FMUL R19, R16, R16 ;  /* 0x0000001010137220 */ /* 0x002fca0000400000 */
[----:B------:R0:W-:Y:S04]  /*1240*/  STG.E desc[UR4][R8.64+0x800], R19 ;  /* 0x0008001308007986 */ /* 0x0001e8000c101904 */
[----:B------:R-:W3:Y:S02]  /*1250*/  LDG.E R16, desc[UR4][R10.64+0xa00] ;  /* 0x000a00040a107981 */ /* 0x000ee4000c1e1900 */
[----:B---3--:R-:W-:-:S04]  /*1260*/  FADD R16, R16, -UR6 ;  /* 0x8000000610107e21 */ /* 0x008fc80008000000 */
[----:B--2---:R-:W-:-:S05]  /*1270*/  FMUL R21, R16, R16 ;  /* 0x0000001010157220 */ /* 0x004fca0000400000 */
[----:B------:R1:W-:Y:S04]  /*1280*/  STG.E desc[UR4][R8.64+0xa00], R21 ;  /* 0x000a001508007986 */ /* 0x0003e8000c101904 */
[----:B------:R-:W2:Y:S02]  /*1290*/  LDG.E R16, desc[UR4][R10.64+0xc00] ;  /* 0x000c00040a107981 */ /* 0x000ea4000c1e1900 */
[----:B--2---:R-:W-:-:S04]  /*12a0*/  FADD R16, R16, -UR6 ;  /* 0x8000000610107e21 */ /* 0x004fc80008000000 */
[----:B------:R-:W-:-:S05]  /*12b0*/  FMUL R23, R16, R16 ;  /* 0x0000001010177220 */ /* 0x000fca0000400000 */
[----:B------:R2:W-:Y:S04]  /*12c0*/  STG.E desc[UR4][R8.64+0xc00], R23 ;  /* 0x000c001708007986 */ /* 0x0005e8000c101904 */
[----:B------:R-:W3:Y:S01]  /*12d0*/  LDG.E R16, desc[UR4][R10.64+0xe00] ;  /* 0x000e00040a107981 */ /* 0x000ee2000c1e1900 */
[----:B0-----:R-:W-:Y:S02]  /*12e0*/  HFMA2 R19, -RZ, RZ, 0, 0 ;  /* 0x00000000ff137431 */ /* 0x001fe400000001ff */
[----:B---3--:R-:W-:-:S04]  /*12f0*/  FADD R16, R16, -UR6 ;  /* 0x8000000610107e21 */ /* 0x008fc80008000000 */
[----:B------:R-:W-:-:S05]  /*1300*/  FMUL R25, R16, R16 ;  /* 0x0000001010197220 */ /* 0x000fca0000400000 */
[----:B------:R-:W-:Y:S04]  /*1310*/  STG.E desc[UR4][R8.64+0xe00], R25 ;  /* 0x000e001908007986 */ /* 0x000fe8000c101904 */
[----:B------:R-:W1:Y:S01]  /*1320*/  LDG.E R17, desc[UR4][R10.64+0x1000] ;  /* 0x001000040a117981 */ /* 0x000e62000c1e1900 */
[----:B------:R-:W-:-:S05]  /*1330*/  MOV R18, 0x600 ;  /* 0x0000060000127802 */ /* 0x000fca0000000f00 */
[----:B------:R-:W-:-:S03]  /*1340*/  IMAD.WIDE R18, R12, 0x4, R18 ;  /* 0x000000040c127825 */ /* 0x000fc600078e0212 */
[----:B------:R-:W-:Y:S01]  /*1350*/  IADD3 R16, P1, PT, R18, R4, RZ ;  /* 0x0000000412107210 */ /* 0x000fe20007f3e0ff */
[----:B-1----:R-:W-:-:S03]  /*1360*/  FADD R21, R17, -UR6 ;  /* 0x8000000611157e21 */ /* 0x002fc60008000000 */
[----:B------:R-:W-:Y:S01]  /*1370*/  IADD3.X R17, PT, PT, R19, R5, RZ, P1, !PT ;  /* 0x0000000513117210 */ /* 0x000fe20000ffe4ff */
[----:B------:R-:W-:-:S05]  /*1380*/  FMUL R21, R21, R21 ;  /* 0x0000001515157220 */ /* 0x000fca0000400000 */
[----:B------:R0:W-:Y:S04]  /*1390*/  STG.E desc[UR4][R8.64+0x1000], R21 ;  /* 0x0010001508007986 */ /* 0x0001e8000c101904 */
[----:B------:R-:W3:Y:S01]  /*13a0*/  LDG.E R22, desc[UR4][R16.64+-0x600] ;  /* 0xfffa000410167981 */ /* 0x000ee2000c1e1900 */
[----:B------:R-:W-:-:S04]  /*13b0*/  IADD3 R18, P1, PT, R18, R2, RZ ;  /* 0x0000000212127210 */ /* 0x000fc80007f3e0ff */
[----:B------:R-:W-:Y:S01]  /*13c0*/  IADD3.X R19, PT, PT, R19, R3, RZ, P1, !PT ;  /* 0x0000000313137210 */ /* 0x000fe20000ffe4ff */
[----:B---3--:R-:W-:-:S04]  /*13d0*/  FADD R22, R22, -UR6 ;  /* 0x8000000616167e21 */ /* 0x008fc80008000000 */
[----:B------:R-:W-:-:S05]  /*13e0*/  FMUL R11, R22, R22 ;  /* 0x00000016160b7220 */ /* 0x000fca0000400000 */
[----:B------:R1:W-:Y:S04]  /*13f0*/  STG.E desc[UR4][R18.64+-0x600], R11 ;  /* 0xfffa000b12007986 */ /* 0x0003e8000c101904 */
[----:B------:R-:W3:Y:S02]  /*1400*/  LDG.E R10, desc[UR4][R16.64+-0x400] ;  /* 0xfffc0004100a7981 */ /* 0x000ee4000c1e1900 */
[----:B---3--:R-:W-:-:S04]  /*1410*/  FADD R10, R10, -UR6 ;  /* 0x800000060a0a7e21 */ /* 0x008fc80008000000 */
[----:B--2---:R-:W-:-:S05]  /*1420*/  FMUL R23, R10, R10 ;  /* 0x0000000a0a177220 */ /* 0x004fca0000400000 */
[----:B------:R-:W-:Y:S04]  /*1430*/  STG.E desc[UR4][R18.64+-0x400], R23 ;  /* 0xfffc001712007986 */ /* 0x000fe8000c101904 */
[----:B0-----:R-:W2:Y:S02]  /*1440*/  LDG.E R8, desc[UR4][R16.64+-0x200] ;  /* 0xfffe000410087981 */ /* 0x001ea4000c1e1900 */
[----:B--2---:R-:W-:-:S04]  /*1450*/  FADD R8, R8, -UR6 ;  /* 0x8000000608087e21 */ /* 0x004fc80008000000 */
[----:B------:R-:W-:-:S05]  /*1460*/  FMUL R9, R8, R8 ;  /* 0x0000000808097220 */ /* 0x000fca0000400000 */
[----:B------:R0:W-:Y:S04]  /*1470*/  STG.E desc[UR4][R18.64+-0x200], R9 ;  /* 0xfffe000912007986 */ /* 0x0001e8000c101904 */
[----:B------:R-:W2:Y:S02]  /*1480*/  LDG.E R8, desc[UR4][R16.64] ;  /* 0x0000000410087981 */ /* 0x000ea4000c1e1900 */
[----:B--2---:R-:W-:-:S04]  /*1490*/  FADD R8, R8, -UR6 ;  /* 0x8000000608087e21 */ /* 0x004fc80008000000 */
[----:B-1----:R-:W-:-:S05]  /*14a0*/  FMUL R11, R8, R8 ;  /* 0x00000008080b7220 */ /* 0x002fca0000400000 */
        /* <DEDUP_REMOVED lines=8> */
[----:B------:R2:W-:Y:S04]  /*1530*/  STG.E desc[UR4][R18.64+0x400], R9 ;  /* 0x0004000912007986 */ /* 0x0005e8000c101904 */
[----:B------:R-:W3:Y:S01]  /*1540*/  LDG.E R8, desc[UR4][R16.64+0x600] ;  /* 0x0006000410087981 */ /* 0x000ee2000c1e1900 */
[----:B------:R-:W-:Y:S02]  /*1550*/  IADD3 R14, PT, PT, R14, 0x10, RZ ;  /* 0x000000100e0e7810 */ /* 0x000fe40007ffe0ff */
[----:B------:R-:W-:Y:S02]  /*1560*/  IADD3 R13, P2, PT, R13, 0x2000, RZ ;  /* 0x000020000d0d7810 */ /* 0x000fe40007f5e0ff */
[----:B------:R-:W-:Y:S02]  /*1570*/  ISETP.NE.AND P1, PT, R14, RZ, PT ;  /* 0x000000ff0e00720c */ /* 0x000fe40003f25270 */
[----:B------:R-:W-:-:S02]  /*1580*/  IADD3.X R15, PT, PT, RZ, R15, RZ, P2, !PT ;  /* 0x0000000fff0f7210 */ /* 0x000fc400017fe4ff */
[----:B------:R-:W-:Y:S01]  /*1590*/  IADD3 R12, PT, PT, R12, 0x800, RZ ;  /* 0x000008000c0c7810 */ /* 0x000fe20007ffe0ff */
[----:B---3--:R-:W-:-:S04]  /*15a0*/  FADD R8, R8, -UR6 ;  /* 0x8000000608087e21 */ /* 0x008fc80008000000 */
[----:B-1----:R-:W-:-:S05]  /*15b0*/  FMUL R11, R8, R8 ;  /* 0x00000008080b7220 */ /* 0x002fca0000400000 */
[----:B------:R2:W-:Y:S01]  /*15c0*/  STG.E desc[UR4][R18.64+0x600], R11 ;  /* 0x0006000b12007986 */ /* 0x0005e2000c101904 */
[----:B------:R-:W-:Y:S05]  /*15d0*/  @P1 BRA `(.L_x_488) ;  /* 0xfffffff800bc1947 */ /* 0x000fea000383ffff */
.L_x_487:
[----:B------:R-:W-:Y:S05]  /*15e0*/  @!P0 EXIT ;  /* 0x000000000000894d */ /* 0x000fea0003800000 */
[----:B------:R-:W-:Y:S02]  /*15f0*/  ISETP.GE.U32.AND P0, PT, R20, 0x8, PT ;  /* 0x000000081400780c */ /* 0x000fe40003f06070 */
[----:B------:R-:W-:-:S04]  /*1600*/  LOP3.LUT R14, R0, 0x7, RZ, 0xc0, !PT ;  /* 0x00000007000e7812 */ /* 0x000fc800078ec0ff */
[----:B------:R-:W-:-:S07]  /*1610*/  ISETP.NE.AND P1, PT, R14, RZ, PT ;  /* 0x000000ff0e00720c */ /* 0x000fce0003f25270 */
[----:B------:R-:W-:Y:S06]  /*1620*/  @!P0 BRA `(.L_x_489) ;  /* 0x0000000000948947 */ /* 0x000fec0003800000 */
[----:B--2---:R-:W-:Y:S01]  /*1630*/  LEA R11, R6, R7, 0x7 ;  /* 0x00000007060b7211 */ /* 0x004fe200078e38ff */
[----:B------:R-:W0:Y:S04]  /*1640*/  LDCU UR6, c[0x0][0x38c] ;  /* 0x00007180ff0677ac */ /* 0x000e280008000800 */
[----:B------:R-:W-:-:S05]  /*1650*/  IMAD.WIDE R8, R11, 0x4, R4 ;  /* 0x000000040b087825 */ /* 0x000fca00078e0204 */
[----:B------:R-:W0:Y:S02]  /*1660*/  LDG.E R10, desc[UR4][R8.64] ;  /* 0x00000004080a7981 */ /* 0x000e24000c1e1900 */
[----:B0-----:R-:W-:Y:S01]  /*1670*/  FADD R12, R10, -UR6 ;  /* 0x800000060a0c7e21 */ /* 0x001fe20008000000 */
[----:B------:R-:W-:-:S04]  /*1680*/  IMAD.WIDE R10, R11, 0x4, R2 ;  /* 0x000000040b0a7825 */ /* 0x000fc800078e0202 */
        /* <DEDUP_REMOVED lines=24> */
[----:B0-----:R-:W-:-:S05]  /*1810*/  FMUL R13, R12, R12 ;  /* 0x0000000c0c0d7220 */ /* 0x001fca0000400000 */
[----:B------:R3:W-:Y:S04]  /*1820*/  STG.E desc[UR4][R10.64+0xc00], R13 ;  /* 0x000c000d0a007986 */ /* 0x0007e8000c101904 */
[----:B------:R-:W2:Y:S01]  /*1830*/  LDG.E R12, desc[UR4][R8.64+0xe00] ;  /* 0x000e0004080c7981 */ /* 0x000ea2000c1e1900 */
[----:B------:R-:W-:Y:S01]  /*1840*/  IADD3 R6, PT, PT, R6, 0x8, RZ ;  /* 0x0000000806067810 */ /* 0x000fe20007ffe0ff */
[----:B--2---:R-:W-:-:S04]  /*1850*/  FADD R12, R12, -UR6 ;  /* 0x800000060c0c7e21 */ /* 0x004fc80008000000 */
[----:B-1----:R-:W-:-:S05]  /*1860*/  FMUL R15, R12, R12 ;  /* 0x0000000c0c0f7220 */ /* 0x002fca0000400000 */
[----:B------:R3:W-:Y:S02]  /*1870*/  STG.E desc[UR4][R10.64+0xe00], R15 ;  /* 0x000e000f0a007986 */ /* 0x0007e4000c101904 */
.L_x_489:
[----:B------:R-:W-:Y:S05]  /*1880*/  @!P1 EXIT ;  /* 0x000000000000994d */ /* 0x000fea0003800000 */
[----:B------:R-:W-:Y:S02]  /*1890*/  ISETP.GE.U32.AND P0, PT, R14, 0x4, PT ;  /* 0x000000040e00780c */ /* 0x000fe40003f06070 */
[----:B------:R-:W-:-:S04]  /*18a0*/  LOP3.LUT R12, R0, 0x3, RZ, 0xc0, !PT ;  /* 0x00000003000c7812 */ /* 0x000fc800078ec0ff */
[----:B------:R-:W-:-:S07]  /*18b0*/  ISETP.NE.AND P1, PT, R12, RZ, PT ;  /* 0x000000ff0c00720c */ /* 0x000fce0003f25270 */
[----:B------:R-:W-:Y:S06]  /*18c0*/  @!P0 BRA `(.L_x_490) ;  /* 0x0000000000548947 */ /* 0x000fec0003800000 */
[----:B--23--:R-:W-:Y:S01]  /*18d0*/  LEA R11, R6, R7, 0x7 ;  /* 0x00000007060b7211 */ /* 0x00cfe200078e38ff */
[----:B------:R-:W0:Y:S04]  /*18e0*/  LDCU UR6, c[0x0][0x38c] ;  /* 0x00007180ff0677ac */ /* 0x000e280008000800 */
[----:B------:R-:W-:-:S05]  /*18f0*/  IMAD.WIDE R8, R11, 0x4, R4 ;  /* 0x000000040b087825 */ /* 0x000fca00078e0204 */
[----:B------:R-:W0:Y:S01]  /*1900*/  LDG.E R0, desc[UR4][R8.64] ;  /* 0x0000000408007981 */ /* 0x000e22000c1e1900 */
[----:B------:R-:W-:-:S04]  /*1910*/  IMAD.WIDE R10, R11, 0x4, R2 ;  /* 0x000000040b0a7825 */ /* 0x000fc800078e0202 */
[----:B0-----:R-:W-:-:S04]  /*1920*/  FADD R0, R0, -UR6 ;  /* 0x8000000600007e21 */ /* 0x001fc80008000000 */
        /* <DEDUP_REMOVED lines=10> */
[----:B------:R-:W2:Y:S01]  /*19d0*/  LDG.E R0, desc[UR4][R8.64+0x600] ;  /* 0x0006000408007981 */ /* 0x000ea2000c1e1900 */
[----:B------:R-:W-:Y:S01]  /*19e0*/  IADD3 R6, PT, PT, R6, 0x4, RZ ;  /* 0x0000000406067810 */ /* 0x000fe20007ffe0ff */
[----:B--2---:R-:W-:-:S04]  /*19f0*/  FADD R0, R0, -UR6 ;  /* 0x8000000600007e21 */ /* 0x004fc80008000000 */
[----:B0-----:R-:W-:-:S05]  /*1a00*/  FMUL R13, R0, R0 ;  /* 0x00000000000d7220 */ /* 0x001fca0000400000 */
[----:B------:R1:W-:Y:S02]  /*1a10*/  STG.E desc[UR4][R10.64+0x600], R13 ;  /* 0x0006000d0a007986 */ /* 0x0003e4000c101904 */
.L_x_490:
[----:B------:R-:W-:Y:S05]  /*1a20*/  @!P1 EXIT ;  /* 0x000000000000994d */ /* 0x000fea0003800000 */
[----:B-123--:R-:W-:Y:S01]  /*1a30*/  LEA R11, R6, R7, 0x7 ;  /* 0x00000007060b7211 */ /* 0x00efe200078e38ff */
[----:B------:R-:W0:Y:S01]  /*1a40*/  LDCU UR6, c[0x0][0x38c] ;  /* 0x00007180ff0677ac */ /* 0x000e220008000800 */
[----:B------:R-:W-:-:S07]  /*1a50*/  IADD3 R0, PT, PT, -R12, RZ, RZ ;  /* 0x000000ff0c007210 */ /* 0x000fce0007ffe1ff */
.L_x_491:
[----:B------:R-:W-:-:S06]  /*1a60*/  IMAD.WIDE R8, R11, 0x4, R4 ;  /* 0x000000040b087825 */ /* 0x000fcc00078e0204 */
[----:B0-----:R-:W0:Y:S01]  /*1a70*/  LDG.E R8, desc[UR4][R8.64] ;  /* 0x0000000408087981 */ /* 0x001e22000c1e1900 */
[----:B------:R-:W-:Y:S01]  /*1a80*/  IADD3 R0, PT, PT, R0, 0x1, RZ ;  /* 0x0000000100007810 */ /* 0x000fe20007ffe0ff */
[----:B------:R-:W-:-:S03]  /*1a90*/  IMAD.WIDE R6, R11, 0x4, R2 ;  /* 0x000000040b067825 */ /* 0x000fc600078e0202 */
[----:B------:R-:W-:Y:S01]  /*1aa0*/  ISETP.NE.AND P0, PT, R0, RZ, PT ;  /* 0x000000ff0000720c */ /* 0x000fe20003f05270 */
[----:B0-----:R-:W-:-:S04]  /*1ab0*/  FADD R10, R8, -UR6 ;  /* 0x80000006080a7e21 */ /* 0x001fc80008000000 */
[----:B------:R-:W-:-:S05]  /*1ac0*/  FMUL R13, R10, R10 ;  /* 0x0000000a0a0d7220 */ /* 0x000fca0000400000 */
[----:B------:R0:W-:Y:S03]  /*1ad0*/  STG.E desc[UR4][R6.64], R13 ;  /* 0x0000000d06007986 */ /* 0x0001e6000c101904 */
[----:B------:R-:W-:Y:S05]  /*1ae0*/  @!P0 EXIT ;  /* 0x000000000000894d */ /* 0x000fea0003800000 */
[----:B------:R-:W-:Y:S01]  /*1af0*/  IADD3 R11, PT, PT, R11, 0x80, RZ ;  /* 0x000000800b0b7810 */ /* 0x000fe20007ffe0ff */
[----:B------:R-:W-:Y:S06]  /*1b00*/  BRA `(.L_x_491) ;  /* 0xfffffffc00d47947 */ /* 0x000fec000383ffff */
.L_x_492:
        /* <DEDUP_REMOVED lines=15> */
.L_x_526:


//--------------------- .text._ZN3cub18CUB_300001_SM_10006detail9transform16transform_kernelINS2_10policy_hubILb1EN4cuda3std3__45tupleIJN6thrust24THRUST_300001_SM_1000_NS6detail15normal_iteratorINSA_10device_ptrIKfEEEEEEEE10policy1000Ei11variance_opNSC_INSD_IfEEEEJPSE_EEEvT0_iT1_T2_DpNS2_10kernel_argIT3_EE --------------------------
	.section	.text._ZN3cub18CUB_300001_SM_10006detail9transform16transform_kernelINS2_10policy_hubILb1EN4cuda3std3__45tupleIJN6thrust24THRUST_300001_SM_1000_NS6detail15normal_iteratorINSA_10device_ptrIKfEEEEEEEE10policy1000Ei11variance_opNSC_INSD_IfEEEEJPSE_EEEvT0_iT1_T2_DpNS2_10kernel_argIT3_EE,"ax",@progbits
	.align	128
        .global         _ZN3cub18CUB_300001_SM_10006detail9transform16transform_kernelINS2_10policy_hubILb1EN4cuda3std3__45tupleIJN6thrust24THRUST_300001_SM_1000_NS6detail15normal_iteratorINSA_10device_ptrIKfEEEEEEEE10policy1000Ei11variance_opNSC_INSD_IfEEEEJPSE_EEEvT0_iT1_T2_DpNS2_10kernel_argIT3_EE
        .type           _ZN3cub18CUB_300001_SM_10006detail9transform16transform_kernelINS2_10policy_hubILb1EN4cuda3std3__45tupleIJN6thrust24THRUST_300001_SM_1000_NS6detail15normal_iteratorINSA_10device_ptrIKfEEEEEEEE10policy1000Ei11variance_opNSC_INSD_IfEEEEJPSE_EEEvT0_iT1_T2_DpNS2_10kernel_argIT3_EE,@function
        .size           _ZN3cub18CUB_300001_SM_10006detail9transform16transform_kernelINS2_10policy_hubILb1EN4cuda3std3__45tupleIJN6thrust24THRUST_300001_SM_1000_NS6detail15normal_iteratorINSA_10device_ptrIKfEEEEEEEE10policy1000Ei11variance_opNSC_INSD_IfEEEEJPSE_EEEvT0_iT1_T2_DpNS2_10kernel_argIT3_EE,(.L_x_527 - _ZN3cub18CUB_300001_SM_10006detail9transform16transform_kernelINS2_10policy_hubILb1EN4cuda3std3__45tupleIJN6thrust24THRUST_300001_SM_1000_NS6detail15normal_iteratorINSA_10device_ptrIKfEEEEEEEE10policy1000Ei11variance_opNSC_INSD_IfEEEEJPSE_EEEvT0_iT1_T2_DpNS2_10kernel_argIT3_EE)
        .other          _ZN3cub18CUB_300001_SM_10006detail9transform16transform_kernelINS2_10policy_hubILb1EN4cuda3std3__45tupleIJN6thrust24THRUST_300001_SM_1000_NS6detail15normal_iteratorINSA_10device_ptrIKfEEEEEEEE10policy1000Ei11variance_opNSC_INSD_IfEEEEJPSE_EEEvT0_iT1_T2_DpNS2_10kernel_argIT3_EE,@"STO_CUDA_ENTRY STV_DEFAULT"
_ZN3cub18CUB_300001_SM_10006detail9transform16transform_kernelINS2_10policy_hubILb1EN4cuda3std3__45tupleIJN6thrust24THRUST_300001_SM_1000_NS6detail15normal_iteratorINSA_10device_ptrIKfEEEEEEEE10policy1000Ei11variance_opNSC_INSD_IfEEEEJPSE_EEEvT0_iT1_T2_DpNS2_10kernel_argIT3_EE:
.text._ZN3cub18CUB_300001_SM_10006detail9transform16transform_kernelINS2_10policy_hubILb1EN4cuda3std3__45tupleIJN6thrust24THRUST_300001_SM_1000_NS6detail15normal_iteratorINSA_10device_ptrIKfEEEEEEEE10policy1000Ei11variance_opNSC_INSD_IfEEEEJPSE_EEEvT0_iT1_T2_DpNS2_10kernel_argIT3_EE:
[----:B------:R-:W-:Y:S08]  /*0000*/  LDC R1, c[0x0][0x37c] ;  /* 0x0000df00ff017b82 */ /* 0x000ff00000000800 */
[----:B------:R-:W0:Y:S01]  /*0010*/  LDC.64 R8, c[0x0][0x380] ;  /* 0x0000e000ff087b82 */ /* 0x000e220000000a00 */
[----:B------:R-:W1:Y:S01]  /*0020*/  S2R R0, SR_TID.X ;  /* 0x0000000000007919 */ /* 0x000e620000002100 */
[----:B------:R-:W2:Y:S01]  /*0030*/  LDCU.64 UR6, c[0x0][0x358] ;  /* 0x00006b00ff0677ac */ /* 0x000ea20008000a00 */
[----:B------:R-:W-:Y:S05]  /*0040*/  BSSY.RECONVERGENT B0, `(.L_x_493) ;  /* 0x0000016000007945 */ /* 0x000fea0003800200 */
[----:B------:R-:W3:Y:S08]  /*0050*/  S2UR UR4, SR_CTAID.X ;  /* 0x00000000000479c3 */ /* 0x000ef00000002500 */
[----:B------:R-:W4:Y:S01]  /*0060*/  LDC.64 R2, c[0x0][0x398] ;  /* 0x0000e600ff027b82 */ /* 0x000f220000000a00 */
[----:B0-----:R-:W-:-:S07]  /*0070*/  SHF.L.U32 R7, R9, 0x7, RZ ;  /* 0x0000000709077819 */ /* 0x001fce00000006ff */
[----:B------:R-:W0:Y:S01]  /*0080*/  LDC.64 R4, c[0x0][0x390] ;  /* 0x0000e400ff047b82 */ /* 0x000e220000000a00 */
[----:B---3--:R-:W-:Y:S01]  /*0090*/  IMAD R13, R7, UR4, RZ ;  /* 0x00000004070d7c24 */ /* 0x008fe2000f8e02ff */
[----:B-1----:R-:W-:-:S04]  /*00a0*/  SHF.L.U32 R15, R0, 0x7, RZ ;  /* 0x00000007000f7819 */ /* 0x002fc800000006ff */
[----:B------:R-:W-:-:S04]  /*00b0*/  IADD3 R8, PT, PT, -R13, R8, RZ ;  /* 0x000000080d087210 */ /* 0x000fc80007ffe1ff */
[CC--:B------:R-:W-:Y:S02]  /*00c0*/  VIMNMX R6, PT, PT, R7.reuse, R8.reuse, PT ;  /* 0x0000000807067248 */ /* 0x0c0fe40003fe0100 */
[----:B------:R-:W-:Y:S02]  /*00d0*/  ISETP.GT.AND P0, PT, R7, R8, PT ;  /* 0x000000080700720c */ /* 0x000fe40003f04270 */
[----:B------:R-:W-:-:S04]  /*00e0*/  SHF.L.U32 R12, R6, 0x2, RZ ;  /* 0x00000002060c7819 */ /* 0x000fc800000006ff */
[----:B------:R-:W-:-:S13]  /*00f0*/  ISETP.GE.AND P1, PT, R15, R12, PT ;  /* 0x0000000c0f00720c */ /* 0x000fda0003f26270 */
[----:B--2-4-:R-:W-:Y:S05]  /*0100*/  @P1 BRA `(.L_x_494) ;  /* 0x0000000000241947 */ /* 0x014fea0003800000 */
[----:B------:R-:W1:Y:S02]  /*0110*/  LDC.64 R10, c[0x0][0x398] ;  /* 0x0000e600ff0a7b82 */ /* 0x000e640000000a00 */
[----:B-1----:R-:W-:-:S04]  /*0120*/  IMAD.WIDE.U32 R10, R0, 0x80, R10 ;  /* 0x00000080000a7825 */ /* 0x002fc800078e000a */
[----:B------:R-:W-:-:S07]  /*0130*/  IMAD.WIDE R10, R13, 0x4, R10 ;  /* 0x000000040d0a7825 */ /* 0x000fce00078e020a */
.L_x_495:
[----:B------:R-:W-:Y:S01]  /*0140*/  IADD3 R15, PT, PT, R15, 0x4000, RZ ;  /* 0x000040000f0f7810 */ /* 0x000fe20007ffe0ff */
[----:B------:R1:W-:Y:S03]  /*0150*/  CCTL.E.PF2 [R10] ;  /* 0x000000000a00798f */ /* 0x0003e60000800100 */
[----:B------:R-:W-:Y:S02]  /*0160*/  ISETP.GE.AND P1, PT, R15, R12, PT ;  /* 0x0000000c0f00720c */ /* 0x000fe40003f26270 */
[----:B-1----:R-:W-:-:S04]  /*0170*/  IADD3 R10, P2, PT, R10, 0x4000, RZ ;  /* 0x000040000a0a7810 */ /* 0x002fc80007f5e0ff */
[----:B------:R-:W-:-:S07]  /*0180*/  IADD3.X R11, PT, PT, RZ, R11, RZ, P2, !PT ;  /* 0x0000000bff0b7210 */ /* 0x000fce00017fe4ff */
[----:B------:R-:W-:Y:S05]  /*0190*/  @!P1 BRA `(.L_x_495) ;  /* 0xfffffffc00e89947 */ /* 0x000fea000383ffff */
.L_x_494:
[----:B------:R-:W-:Y:S05]  /*01a0*/  BSYNC.RECONVERGENT B0 ;  /* 0x0000000000007941 */ /* 0x000fea0003800200 */
.L_x_493:
[----:B------:R-:W-:-:S04]  /*01b0*/  IMAD.WIDE R2, R13, 0x4, R2 ;  /* 0x000000040d027825 */ /* 0x000fc800078e0202 */
[----:B0-----:R-:W-:Y:S01]  /*01c0*/  IMAD.WIDE R4, R13, 0x4, R4 ;  /* 0x000000040d047825 */ /* 0x001fe200078e0204 */
[----:B------:R-:W-:Y:S06]  /*01d0*/  @P0 BRA `(.L_x_496) ;  /* 0x0000000800c80947 */ /* 0x000fec0003800000 */
        /* <DEDUP_REMOVED lines=13> */
.L_x_498:
        /* <DEDUP_REMOVED lines=37> */
[----:B------:R-:W3:Y:S01]  /*0500*/  LDG.E R14, desc[UR6][R10.64+0x1000] ;  /* 0x001000060a0e7981 */ /* 0x000ee2000c1e1900 */
[----:B------:R-:W-:-:S05]  /*0510*/  MOV R18, 0x600 ;  /* 0x0000060000127802 */ /* 0x000fca0000000f00 */
[----:B------:R-:W-:-:S03]  /*0520*/  IMAD.WIDE R18, R6, 0x4, R18 ;  /* 0x0000000406127825 */ /* 0x000fc600078e0212 */
[----:B------:R-:W-:-:S04]  /*0530*/  IADD3 R16, P1, PT, R2, R18, RZ ;  /* 0x0000001202107210 */ /* 0x000fc80007f3e0ff */
[----:B------:R-:W-:Y:S01]  /*0540*/  IADD3.X R17, PT, PT, R3, R19, RZ, P1, !PT ;  /* 0x0000001303117210 */ /* 0x000fe20000ffe4ff */
[----:B---3--:R-:W-:-:S04]  /*0550*/  FADD R14, R14, -UR4 ;  /* 0x800000040e0e7e21 */ /* 0x008fc80008000000 */
[----:B-1----:R-:W-:-:S05]  /*0560*/  FMUL R21, R14, R14 ;  /* 0x0000000e0e157220 */ /* 0x002fca0000400000 */
        /* <DEDUP_REMOVED lines=37> */
.L_x_497:
[----:B------:R-:W-:Y:S05]  /*07c0*/  @!P0 EXIT ;  /* 0x000000000000894d */ /* 0x000fea0003800000 */
[----:B------:R-:W0:Y:S01]  /*07d0*/  LDCU UR4, c[0x0][0x384] ;  /* 0x00007080ff0477ac */ /* 0x000e220008000800 */
[----:B------:R-:W-:Y:S01]  /*07e0*/  ISETP.GE.U32.AND P0, PT, R20, 0x8, PT ;  /* 0x000000081400780c */ /* 0x000fe20003f06070 */
[----:B0-----:R-:W-:-:S06]  /*07f0*/  ULOP3.LUT UR5, UR4, 0x7, URZ, 0xc0, !UPT ;  /* 0x0000000704057892 */ /* 0x001fcc000f8ec0ff */
[----:B------:R-:W-:-:S06]  /*0800*/  ISETP.NE.AND P1, PT, RZ, UR5, PT ;  /* 0x00000005ff007c0c */ /* 0x000fcc000bf25270 */
[----:B------:R-:W-:Y:S07]  /*0810*/  @!P0 BRA `(.L_x_499) ;  /* 0x0000000000948947 */ /* 0x000fee0003800000 */
[----:B--2---:R-:W-:Y:S01]  /*0820*/  LEA R11, R7, R0, 0x7 ;  /* 0x00000000070b7211 */ /* 0x004fe200078e38ff */
        /* <DEDUP_REMOVED lines=36> */
.L_x_499:
[----:B------:R-:W-:Y:S05]  /*0a70*/  @!P1 EXIT ;  /* 0x000000000000994d */ /* 0x000fea0003800000 */
[----:B------:R-:W-:Y:S02]  /*0a80*/  UISETP.GE.U32.AND UP0, UPT, UR5, 0x4, UPT ;  /* 0x000000040500788c */ /* 0x000fe4000bf06070 */
[----:B------:R-:W-:-:S06]  /*0a90*/  ULOP3.LUT UR4, UR4, 0x3, URZ, 0xc0, !UPT ;  /* 0x0000000304047892 */ /* 0x000fcc000f8ec0ff */
[----:B------:R-:W-:Y:S01]  /*0aa0*/  ISETP.NE.AND P0, PT, RZ, UR4, PT ;  /* 0x00000004ff007c0c */ /* 0x000fe2000bf05270 */
[----:B------:R-:W-:-:S12]  /*0ab0*/  BRA.U !UP0, `(.L_x_500) ;  /* 0x0000000108547547 */ /* 0x000fd8000b800000 */
        /* <DEDUP_REMOVED lines=21> */
.L_x_500:
[----:B------:R-:W-:Y:S05]  /*0c10*/  @!P0 EXIT ;  /* 0x000000000000894d */ /* 0x000fea0003800000 */
[----:B-123--:R-:W-:Y:S01]  /*0c20*/  LEA R11, R7, R0, 0x7 ;  /* 0x00000000070b7211 */ /* 0x00efe200078e38ff */
[----:B------:R-:W0:Y:S01]  /*0c30*/  LDCU UR5, c[0x0][0x388] ;  /* 0x00007100ff0577ac */ /* 0x000e220008000800 */
[----:B------:R-:W-:-:S12]  /*0c40*/  UIADD3 UR4, UPT, UPT, -UR4, URZ, URZ ;  /* 0x000000ff04047290 */ /* 0x000fd8000fffe1ff */
.L_x_501:
[----:B------:R-:W-:-:S06]  /*0c50*/  IMAD.WIDE R8, R11, 0x4, R2 ;  /* 0x000000040b087825 */ /* 0x000fcc00078e0202 */
[----:B------:R-:W0:Y:S01]  /*0c60*/  LDG.E R8, desc[UR6][R8.64] ;  /* 0x0000000608087981 */ /* 0x000e22000c1e1900 */
[C---:B-1----:R-:W-:Y:S01]  /*0c70*/  IMAD.WIDE R6, R11.reuse, 0x4, R4 ;  /* 0x000000040b067825 */ /* 0x042fe200078e0204 */
[----:B------:R-:W-:Y:S01]  /*0c80*/  UIADD3 UR4, UPT, UPT, UR4, 0x1, URZ ;  /* 0x0000000104047890 */ /* 0x000fe2000fffe0ff */
[----:B------:R-:W-:-:S03]  /*0c90*/  IADD3 R11, PT, PT, R11, 0x80, RZ ;  /* 0x000000800b0b7810 */ /* 0x000fc60007ffe0ff */
[----:B------:R-:W-:Y:S01]  /*0ca0*/  UISETP.NE.AND UP0, UPT, UR4, URZ, UPT ;  /* 0x000000ff0400728c */ /* 0x000fe2000bf05270 */
[----:B0-----:R-:W-:-:S04]  /*0cb0*/  FADD R0, R8, -UR5 ;  /* 0x8000000508007e21 */ /* 0x001fc80008000000 */
[----:B------:R-:W-:-:S05]  /*0cc0*/  FMUL R13, R0, R0 ;  /* 0x00000000000d7220 */ /* 0x000fca0000400000 */
[----:B------:R1:W-:Y:S01]  /*0cd0*/  STG.E desc[UR6][R6.64], R13 ;  /* 0x0000000d06007986 */ /* 0x0003e2000c101906 */
[----:B------:R-:W-:Y:S05]  /*0ce0*/  BRA.U UP0, `(.L_x_501) ;  /* 0xfffffffd00d87547 */ /* 0x000fea000b83ffff */
[----:B------:R-:W-:Y:S05]  /*0cf0*/  EXIT ;  /* 0x000000000000794d */ /* 0x000fea0003800000 */
.L_x_496:
[----:B------:R-:W-:-:S13]  /*0d00*/  ISETP.GE.AND P0, PT, R9, 0x1, PT ;  /* 0x000000010900780c */ /* 0x000fda0003f06270 */
[----:B------:R-:W-:Y:S05]  /*0d10*/  @!P0 EXIT ;  /* 0x000000000000894d */ /* 0x000fea0003800000 */
[C---:B------:R-:W-:Y:S02]  /*0d20*/  ISETP.GE.U32.AND P0, PT, R9.reuse, 0x8, PT ;  /* 0x000000080900780c */ /* 0x040fe40003f06070 */
[----:B------:R-:W-:Y:S02]  /*0d30*/  LOP3.LUT R18, R9, 0x7, RZ, 0xc0, !PT ;  /* 0x0000000709127812 */ /* 0x000fe400078ec0ff */
[----:B------:R-:W-:-:S09]  /*0d40*/  MOV R7, RZ ;  /* 0x000000ff00077202 */ /* 0x000fd20000000f00 */
[----:B------:R-:W-:Y:S05]  /*0d50*/  @!P0 BRA `(.L_x_502) ;  /* 0x0000000400108947 */ /* 0x000fea0003800000 */
[----:B------:R-:W-:Y:S01]  /*0d60*/  HFMA2 R12, -RZ, RZ, 0, 0 ;  /* 0x00000000ff0c7431 */ /* 0x000fe200000001ff */
[----:B------:R-:W-:Y:S01]  /*0d70*/  LOP3.LUT R7, R9, 0x7ffffff8, RZ, 0xc0, !PT ;  /* 0x7ffffff809077812 */ /* 0x000fe200078ec0ff */
[----:B------:R-:W0:Y:S06]  /*0d80*/  LDCU UR4, c[0x0][0x388] ;  /* 0x00007100ff0477ac */ /* 0x000e2c0008000800 */
.L_x_505:
        /* <DEDUP_REMOVED lines=24> */
[----:B--2---:R-:W-:-:S12]  /*0f10*/  @!P0 FADD R16, R16, -R21 ;  /* 0x8000001510108221 */ /* 0x004fd80000000000 */
[----:B------:R-:W1:Y:S01]  /*0f20*/  @!P1 LDC R21, c[0x0][0x388] ;  /* 0x0000e200ff159b82 */ /* 0x000e620000000800 */
[----:B------:R-:W-:-:S05]  /*0f30*/  @!P0 FMUL R15, R16, R16 ;  /* 0x00000010100f8220 */ /* 0x000fca0000400000 */
[----:B------:R2:W-:Y:S04]  /*0f40*/  @!P0 STG.E desc[UR6][R10.64+0x200], R15 ;  /* 0x0002000f0a008986 */ /* 0x0005e8000c101906 */
[----:B------:R-:W1:Y:S01]  /*0f50*/  @!P1 LDG.E R14, desc[UR6][R8.64+0x400] ;  /* 0x00040006080e9981 */ /* 0x000e62000c1e1900 */
[----:B------:R-:W-:-:S04]  /*0f60*/  IADD3 R17, PT, PT, R13, 0x200, RZ ;  /* 0x000002000d117810 */ /* 0x000fc80007ffe0ff */
[----:B------:R-:W-:Y:S01]  /*0f70*/  ISETP.GE.AND P0, PT, R17, R6, PT ;  /* 0x000000061100720c */ /* 0x000fe20003f06270 */
[----:B-1----:R-:W-:-:S12]  /*0f80*/  @!P1 FADD R14, R14, -R21 ;  /* 0x800000150e0e9221 */ /* 0x002fd80000000000 */
[----:B------:R-:W1:Y:S01]  /*0f90*/  @!P0 LDC R21, c[0x0][0x388] ;  /* 0x0000e200ff158b82 */ /* 0x000e620000000800 */
[----:B------:R-:W-:-:S05]  /*0fa0*/  @!P1 FMUL R17, R14, R14 ;  /* 0x0000000e0e119220 */ /* 0x000fca0000400000 */
[----:B------:R4:W-:Y:S04]  /*0fb0*/  @!P1 STG.E desc[UR6][R10.64+0x400], R17 ;  /* 0x000400110a009986 */ /* 0x0009e8000c101906 */
[----:B------:R-:W1:Y:S01]  /*0fc0*/  @!P0 LDG.E R14, desc[UR6][R8.64+0x600] ;  /* 0x00060006080e8981 */ /* 0x000e62000c1e1900 */
[----:B---3--:R-:W-:-:S04]  /*0fd0*/  IADD3 R19, PT, PT, R13, 0x280, RZ ;  /* 0x000002800d137810 */ /* 0x008fc80007ffe0ff */
[----:B------:R-:W-:Y:S01]  /*0fe0*/  ISETP.GE.AND P1, PT, R19, R6, PT ;  /* 0x000000061300720c */ /* 0x000fe20003f26270 */
[----:B-1----:R-:W-:-:S12]  /*0ff0*/  @!P0 FADD R14, R14, -R21 ;  /* 0x800000150e0e8221 */ /* 0x002fd80000000000 */
[----:B------:R-:W1:Y:S01]  /*1000*/  @!P1 LDC R21, c[0x0][0x388] ;  /* 0x0000e200ff159b82 */ /* 0x000e620000000800 */
[----:B--2---:R-:W-:-:S05]  /*1010*/  @!P0 FMUL R15, R14, R14 ;  /* 0x0000000e0e0f8220 */ /* 0x004fca0000400000 */
[----:B------:R2:W-:Y:S04]  /*1020*/  @!P0 STG.E desc[UR6][R10.64+0x600], R15 ;  /* 0x0006000f0a008986 */ /* 0x0005e8000c101906 */
[----:B------:R-:W1:Y:S01]  /*1030*/  @!P1 LDG.E R14, desc[UR6][R8.64+0x800] ;  /* 0x00080006080e9981 */ /* 0x000e62000c1e1900 */
[----:B------:R-:W-:-:S04]  /*1040*/  IADD3 R19, PT, PT, R13, 0x300, RZ ;  /* 0x000003000d137810 */ /* 0x000fc80007ffe0ff */
[----:B------:R-:W-:-:S13]  /*1050*/  ISETP.GE.AND P0, PT, R19, R6, PT ;  /* 0x000000061300720c */ /* 0x000fda0003f06270 */
[----:B------:R-:W3:Y:S01]  /*1060*/  @!P0 LDC R19, c[0x0][0x388] ;  /* 0x0000e200ff138b82 */ /* 0x000ee20000000800 */
[----:B-1----:R-:W-:-:S04]  /*1070*/  @!P1 FADD R14, R14, -R21 ;  /* 0x800000150e0e9221 */ /* 0x002fc80000000000 */
[----:B----4-:R-:W-:-:S05]  /*1080*/  @!P1 FMUL R17, R14, R14 ;  /* 0x0000000e0e119220 */ /* 0x010fca0000400000 */
[----:B------:R1:W-:Y:S04]  /*1090*/  @!P1 STG.E desc[UR6][R10.64+0x800], R17 ;  /* 0x000800110a009986 */ /* 0x0003e8000c101906 */
[----:B------:R-:W3:Y:S01]  /*10a0*/  @!P0 LDG.E R14, desc[UR6][R8.64+0xa00] ;  /* 0x000a0006080e8981 */ /* 0x000ee2000c1e1900 */
[----:B------:R-:W-:Y:S01]  /*10b0*/  IADD3 R13, PT, PT, R13, 0x380, RZ ;  /* 0x000003800d0d7810 */ /* 0x000fe20007ffe0ff */
[----:B------:R-:W-:Y:S01]  /*10c0*/  BSSY.RECONVERGENT B0, `(.L_x_503) ;  /* 0x000000c000007945 */ /* 0x000fe20003800200 */
[----:B------:R-:W-:-:S04]  /*10d0*/  IADD3 R12, PT, PT, R12, 0x8, RZ ;  /* 0x000000080c0c7810 */ /* 0x000fc80007ffe0ff */
[----:B------:R-:W-:Y:S01]  /*10e0*/  ISETP.NE.AND P1, PT, R12, R7, PT ;  /* 0x000000070c00720c */ /* 0x000fe20003f25270 */
[----:B---3--:R-:W-:-:S04]  /*10f0*/  @!P0 FADD R14, R14, -R19 ;  /* 0x800000130e0e8221 */ /* 0x008fc80000000000 */
[----:B--2---:R-:W-:-:S05]  /*1100*/  @!P0 FMUL R15, R14, R14 ;  /* 0x0000000e0e0f8220 */ /* 0x004fca0000400000 */
[----:B------:R1:W-:Y:S01]  /*1110*/  @!P0 STG.E desc[UR6][R10.64+0xa00], R15 ;  /* 0x000a000f0a008986 */ /* 0x0003e2000c101906 */
[----:B------:R-:W-:-:S13]  /*1120*/  ISETP.GE.AND P0, PT, R13, R6, PT ;  /* 0x000000060d00720c */ /* 0x000fda0003f06270 */
[----:B-1----:R-:W-:Y:S05]  /*1130*/  @P0 BRA `(.L_x_504) ;  /* 0x0000000000100947 */ /* 0x002fea0003800000 */
[----:B------:R-:W0:Y:S02]  /*1140*/  LDG.E R8, desc[UR6][R8.64+0xc00] ;  /* 0x000c000608087981 */ /* 0x000e24000c1e1900 */
[----:B0-----:R-:W-:-:S04]  /*1150*/  FADD R13, R8, -UR4 ;  /* 0x80000004080d7e21 */ /* 0x001fc80008000000 */
[----:B------:R-:W-:-:S05]  /*1160*/  FMUL R13, R13, R13 ;  /* 0x0000000d0d0d7220 */ /* 0x000fca0000400000 */
[----:B------:R1:W-:Y:S02]  /*1170*/  STG.E desc[UR6][R10.64+0xc00], R13 ;  /* 0x000c000d0a007986 */ /* 0x0003e4000c101906 */
.L_x_504:
[----:B0-----:R-:W-:Y:S05]  /*1180*/  BSYNC.RECONVERGENT B0 ;  /* 0x0000000000007941 */ /* 0x001fea0003800200 */
.L_x_503:
[----:B------:R-:W-:Y:S05]  /*1190*/  @P1 BRA `(.L_x_505) ;  /* 0xfffffff800fc1947 */ /* 0x000fea000383ffff */
.L_x_502:
[----:B------:R-:W-:-:S13]  /*11a0*/  ISETP.NE.AND P0, PT, R18, RZ, PT ;  /* 0x000000ff1200720c */ /* 0x000fda0003f05270 */
[----:B------:R-:W-:Y:S05]  /*11b0*/  @!P0 EXIT ;  /* 0x000000000000894d */ /* 0x000fea0003800000 */
[----:B------:R-:W0:Y:S01]  /*11c0*/  LDC R8, c[0x0][0x384] ;  /* 0x0000e100ff087b82 */ /* 0x000e220000000800 */
[----:B------:R-:W-:Y:S02]  /*11d0*/  ISETP.GE.U32.AND P1, PT, R18, 0x4, PT ;  /* 0x000000041200780c */ /* 0x000fe40003f26070 */
[----:B0-----:R-:W-:-:S04]  /*11e0*/  LOP3.LUT R19, R8, 0x3, RZ, 0xc0, !PT ;  /* 0x0000000308137812 */ /* 0x001fc800078ec0ff */
[----:B------:R-:W-:-:S07]  /*11f0*/  ISETP.NE.AND P0, PT, R19, RZ, PT ;  /* 0x000000ff1300720c */ /* 0x000fce0003f05270 */
[----:B------:R-:W-:Y:S06]  /*1200*/  @!P1 BRA `(.L_x_506) ;  /* 0x0000000000949947 */ /* 0x000fec0003800000 */
[----:B------:R-:W-:-:S04]  /*1210*/  LEA R9, R7, R0, 0x7 ;  /* 0x0000000007097211 */ /* 0x000fc800078e38ff */
[----:B------:R-:W-:-:S13]  /*1220*/  ISETP.GE.AND P2, PT, R9, R6, PT ;  /* 0x000000060900720c */ /* 0x000fda0003f46270 */
[C---:B-1----:R-:W-:Y:S01]  /*1230*/  @!P2 IMAD.WIDE R10, R9.reuse, 0x4, R2 ;  /* 0x00000004090aa825 */ /* 0x042fe200078e0202 */
        /* <DEDUP_REMOVED lines=34> */
.L_x_506:
[----:B------:R-:W-:Y:S05]  /*1460*/  @!P0 EXIT ;  /* 0x000000000000894d */ /* 0x000fea0003800000 */
[----:B------:R-:W-:Y:S02]  /*1470*/  ISETP.NE.AND P1, PT, R19, 0x1, PT ;  /* 0x000000011300780c */ /* 0x000fe40003f25270 */
[----:B------:R-:W-:-:S04]  /*1480*/  LOP3.LUT R8, R8, 0x1, RZ, 0xc0, !PT ;  /* 0x0000000108087812 */ /* 0x000fc800078ec0ff */
[----:B------:R-:W-:-:S07]  /*1490*/  ISETP.NE.U32.AND P0, PT, R8, 0x1, PT ;  /* 0x000000010800780c */ /* 0x000fce0003f05070 */
[----:B------:R-:W-:Y:S06]  /*14a0*/  @!P1 BRA `(.L_x_507) ;  /* 0x00000000004c9947 */ /* 0x000fec0003800000 */
[----:B01----:R-:W-:-:S04]  /*14b0*/  LEA R11, R7, R0, 0x7 ;  /* 0x00000000070b7211 */ /* 0x003fc800078e38ff */
[----:B------:R-:W-:-:S13]  /*14c0*/  ISETP.GE.AND P1, PT, R11, R6, PT ;  /* 0x000000060b00720c */ /* 0x000fda0003f26270 */
[C---:B------:R-:W-:Y:S01]  /*14d0*/  @!P1 IMAD.WIDE R8, R11.reuse, 0x4, R2 ;  /* 0x000000040b089825 */ /* 0x040fe200078e0202 */
[----:B------:R-:W0:Y:S05]  /*14e0*/  @!P1 LDC R13, c[0x0][0x388] ;  /* 0x0000e200ff0d9b82 */ /* 0x000e2a0000000800 */
[----:B------:R-:W0:Y:S01]  /*14f0*/  @!P1 LDG.E R8, desc[UR6][R8.64] ;  /* 0x0000000608089981 */ /* 0x000e22000c1e1900 */
[C---:B------:R-:W-:Y:S01]  /*1500*/  IADD3 R17, PT, PT, R11.reuse, 0x80, RZ ;  /* 0x000000800b117810 */ /* 0x040fe20007ffe0ff */
[----:B------:R-:W-:-:S03]  /*1510*/  @!P1 IMAD.WIDE R10, R11, 0x4, R4 ;  /* 0x000000040b0a9825 */ /* 0x000fc600078e0204 */
[----:B------:R-:W-:-:S13]  /*1520*/  ISETP.GE.AND P2, PT, R17, R6, PT ;  /* 0x000000061100720c */ /* 0x000fda0003f46270 */
[----:B------:R-:W1:Y:S01]  /*1530*/  @!P2 LDC R19, c[0x0][0x388] ;  /* 0x0000e200ff13ab82 */ /* 0x000e620000000800 */
[----:B0-----:R-:W-:-:S04]  /*1540*/  @!P1 FADD R12, R8, -R13 ;  /* 0x8000000d080c9221 */ /* 0x001fc80000000000 */
[----:B------:R-:W-:Y:S01]  /*1550*/  @!P1 FMUL R15, R12, R12 ;  /* 0x0000000c0c0f9220 */ /* 0x000fe20000400000 */
[----:B------:R-:W-:-:S04]  /*1560*/  @!P2 IMAD.WIDE R12, R17, 0x4, R2 ;  /* 0x00000004110ca825 */ /* 0x000fc800078e0202 */
[----:B------:R2:W-:Y:S04]  /*1570*/  @!P1 STG.E desc[UR6][R10.64], R15 ;  /* 0x0000000f0a009986 */ /* 0x0005e8000c101906 */
[----:B------:R-:W1:Y:S01]  /*1580*/  @!P2 LDG.E R12, desc[UR6][R12.64] ;  /* 0x000000060c0ca981 */ /* 0x000e62000c1e1900 */
[----:B------:R-:W-:Y:S01]  /*1590*/  @!P2 IMAD.WIDE R8, R17, 0x4, R4 ;  /* 0x000000041108a825 */ /* 0x000fe200078e0204 */
[----:B------:R-:W-:-:S03]  /*15a0*/  IADD3 R7, PT, PT, R7, 0x2, RZ ;  /* 0x0000000207077810 */ /* 0x000fc60007ffe0ff */
[----:B-1----:R-:W-:-:S04]  /*15b0*/  @!P2 FADD R14, R12, -R19 ;  /* 0x800000130c0ea221 */ /* 0x002fc80000000000 */
[----:B------:R-:W-:-:S05]  /*15c0*/  @!P2 FMUL R17, R14, R14 ;  /* 0x0000000e0e11a220 */ /* 0x000fca0000400000 */
[----:B------:R2:W-:Y:S02]  /*15d0*/  @!P2 STG.E desc[UR6][R8.64], R17 ;  /* 0x000000110800a986 */ /* 0x0005e4000c101906 */
.L_x_507:
        /* <DEDUP_REMOVED lines=12> */
.L_x_508:
        /* <DEDUP_REMOVED lines=14> */
.L_x_527:


//--------------------- .text._ZN3cub18CUB_300001_SM_10006detail8for_each13static_kernelINS2_12policy_hub_t12policy_500_tEmN6thrust24THRUST_300001_SM_1000_NS8cuda_cub20__uninitialized_fill7functorINS7_10device_ptrIfEEfEEEEvT0_T1_ --------------------------
	.section	.text._ZN3cub18CUB_300001_SM_10006detail8for_each13static_kernelINS2_12policy_hub_t12policy_500_tEmN6thrust24THRUST_300001_SM_1000_NS8cuda_cub20__uninitialized_fill7functorINS7_10device_ptrIfEEfEEEEvT0_T1_,"ax",@progbits
	.align	128
        .global         _ZN3cub18CUB_300001_SM_10006detail8for_each13static_kernelINS2_12policy_hub_t12policy_500_tEmN6thrust24THRUST_300001_SM_1000_NS8cuda_cub20__uninitialized_fill7functorINS7_10device_ptrIfEEfEEEEvT0_T1_
        .type           _ZN3cub18CUB_300001_SM_10006detail8for_each13static_kernelINS2_12policy_hub_t12policy_500_tEmN6thrust24THRUST_300001_SM_1000_NS8cuda_cub20__uninitialized_fill7functorINS7_10device_ptrIfEEfEEEEvT0_T1_,@function
        .size           _ZN3cub18CUB_300001_SM_10006detail8for_each13static_kernelINS2_12policy_hub_t12policy_500_tEmN6thrust24THRUST_300001_SM_1000_NS8cuda_cub20__uninitialized_fill7functorINS7_10device_ptrIfEEfEEEEvT0_T1_,(.L_x_528 - _ZN3cub18CUB_300001_SM_10006detail8for_each13static_kernelINS2_12policy_hub_t12policy_500_tEmN6thrust24THRUST_300001_SM_1000_NS8cuda_cub20__uninitialized_fill7functorINS7_10device_ptrIfEEfEEEEvT0_T1_)
        .other          _ZN3cub18CUB_300001_SM_10006detail8for_each13static_kernelINS2_12policy_hub_t12policy_500_tEmN6thrust24THRUST_300001_SM_1000_NS8cuda_cub20__uninitialized_fill7functorINS7_10device_ptrIfEEfEEEEvT0_T1_,@"STO_CUDA_ENTRY STV_DEFAULT"
_ZN3cub18CUB_300001_SM_10006detail8for_each13static_kernelINS2_12policy_hub_t12policy_500_tEmN6thrust24THRUST_300001_SM_1000_NS8cuda_cub20__uninitialized_fill7functorINS7_10device_ptrIfEEfEEEEvT0_T1_:
.text._ZN3cub18CUB_300001_SM_10006detail8for_each13static_kernelINS2_12policy_hub_t12policy_500_tEmN6thrust24THRUST_300001_SM_1000_NS8cuda_cub20__uninitialized_fill7functorINS7_10device_ptrIfEEfEEEEvT0_T1_:
[----:B------:R-:W-:Y:S08]  /*0000*/  LDC R1, c[0x0][0x37c] ;  /* 0x0000df00ff017b82 */ /* 0x000ff00000000800 */
[----:B------:R-:W0:Y:S01]  /*0010*/  S2UR UR4, SR_CTAID.X ;  /* 0x00000000000479c3 */ /* 0x000e220000002500 */
[----:B------:R-:W1:Y:S01]  /*0020*/  LDCU.64 UR6, c[0x0][0x380] ;  /* 0x00007000ff0677ac */ /* 0x000e620008000a00 */
[----:B------:R-:W2:Y:S01]  /*0030*/  LDCU.64 UR8, c[0x0][0x358] ;  /* 0x00006b00ff0877ac */ /* 0x000ea20008000a00 */
[----:B0-----:R-:W-:-:S04]  /*0040*/  UIMAD.WIDE.U32 UR4, UR4, 0x200, URZ ;  /* 0x00000200040478a5 */ /* 0x001fc8000f8e00ff */
[----:B-1----:R-:W-:-:S04]  /*0050*/  UIADD3 UR6, UP0, UPT, -UR4, UR6, URZ ;  /* 0x0000000604067290 */ /* 0x002fc8000ff1e1ff */
[----:B------:R-:W-:Y:S02]  /*0060*/  UIADD3.X UR7, UPT, UPT, ~UR5, UR7, URZ, UP0, !UPT ;  /* 0x0000000705077290 */ /* 0x000fe400087fe5ff */
[----:B------:R-:W-:-:S04]  /*0070*/  UISETP.GE.U32.AND UP0, UPT, UR6, 0x200, UPT ;  /* 0x000002000600788c */ /* 0x000fc8000bf06070 */
[----:B------:R-:W-:-:S09]  /*0080*/  UISETP.GE.U32.AND.EX UP0, UPT, UR7, URZ, UPT, UP0 ;  /* 0x000000ff0700728c */ /* 0x000fd2000bf06100 */
[----:B--2---:R-:W-:Y:S05]  /*0090*/  BRA.U !UP0, `(.L_x_509) ;  /* 0x0000000108287547 */ /* 0x004fea000b800000 */
[----:B------:R-:W0:Y:S01]  /*00a0*/  S2R R0, SR_TID.X ;  /* 0x0000000000007919 */ /* 0x000e220000002100 */
[----:B------:R-:W1:Y:S01]  /*00b0*/  LDCU.64 UR6, c[0x0][0x388] ;  /* 0x00007100ff0677ac */ /* 0x000e620008000a00 */
[----:B------:R-:W2:Y:S01]  /*00c0*/  LDC R5, c[0x0][0x390] ;  /* 0x0000e400ff057b82 */ /* 0x000ea20000000800 */
[----:B0-----:R-:W-:-:S05]  /*00d0*/  IADD3 R0, P0, PT, R0, UR4, RZ ;  /* 0x0000000400007c10 */ /* 0x001fca000ff1e0ff */
[----:B------:R-:W-:Y:S01]  /*00e0*/  IMAD.X R3, RZ, RZ, UR5, P0 ;  /* 0x00000005ff037e24 */ /* 0x000fe200080e06ff */
[----:B-1----:R-:W-:-:S04]  /*00f0*/  LEA R2, P0, R0, UR6, 0x2 ;  /* 0x0000000600027c11 */ /* 0x002fc8000f8010ff */
[----:B------:R-:W-:-:S05]  /*0100*/  LEA.HI.X R3, R0, UR7, R3, 0x2, P0 ;  /* 0x0000000700037c11 */ /* 0x000fca00080f1403 */
[----:B--2---:R-:W-:Y:S04]  /*0110*/  STG.E desc[UR8][R2.64], R5 ;  /* 0x0000000502007986 */ /* 0x004fe8000c101908 */
[----:B------:R-:W-:Y:S01]  /*0120*/  STG.E desc[UR8][R2.64+0x400], R5 ;  /* 0x0004000502007986 */ /* 0x000fe2000c101908 */
[----:B------:R-:W-:Y:S05]  /*0130*/  EXIT ;  /* 0x000000000000794d */ /* 0x000fea0003800000 */
.L_x_509:
[----:B------:R-:W0:Y:S01]  /*0140*/  S2R R0, SR_TID.X ;  /* 0x0000000000007919 */ /* 0x000e220000002100 */
[----:B------:R-:W-:Y:S01]  /*0150*/  IMAD.U32 R2, RZ, RZ, UR7 ;  /* 0x00000007ff027e24 */ /* 0x000fe2000f8e00ff */
[----:B------:R-:W1:Y:S01]  /*0160*/  LDCU.64 UR10, c[0x0][0x388] ;  /* 0x00007100ff0a77ac */ /* 0x000e620008000a00 */
[----:B------:R-:W-:Y:S01]  /*0170*/  IMAD.U32 R4, RZ, RZ, UR7 ;  /* 0x00000007ff047e24 */ /* 0x000fe2000f8e00ff */
[----:B0-----:R-:W-:-:S04]  /*0180*/  ISETP.LT.U32.AND P0, PT, R0, UR6, PT ;  /* 0x0000000600007c0c */ /* 0x001fc8000bf01070 */
[----:B------:R-:W-:Y:S01]  /*0190*/  ISETP.GT.U32.AND.EX P0, PT, R2, RZ, PT, P0 ;  /* 0x000000ff0200720c */ /* 0x000fe20003f04100 */
[C---:B------:R-:W-:Y:S01]  /*01a0*/  VIADD R2, R0.reuse, 0x100 ;  /* 0x0000010000027836 */ /* 0x040fe20000000000 */
[----:B------:R-:W-:-:S04]  /*01b0*/  IADD3 R0, P2, PT, R0, UR4, RZ ;  /* 0x0000000400007c10 */ /* 0x000fc8000ff5e0ff */
[----:B------:R-:W-:Y:S01]  /*01c0*/  ISETP.LT.U32.AND P1, PT, R2, UR6, PT ;  /* 0x0000000602007c0c */ /* 0x000fe2000bf21070 */
[----:B------:R-:W-:Y:S01]  /*01d0*/  IMAD.X R3, RZ, RZ, UR5, P2 ;  /* 0x00000005ff037e24 */ /* 0x000fe200090e06ff */
[----:B-1----:R-:W-:Y:S02]  /*01e0*/  LEA R2, P2, R0, UR10, 0x2 ;  /* 0x0000000a00027c11 */ /* 0x002fe4000f8410ff */
[----:B------:R-:W-:Y:S02]  /*01f0*/  ISETP.GT.U32.AND.EX P1, PT, R4, RZ, PT, P1 ;  /* 0x000000ff0400720c */ /* 0x000fe40003f24110 */
[----:B------:R-:W-:Y:S01]  /*0200*/  LEA.HI.X R3, R0, UR11, R3, 0x2, P2 ;  /* 0x0000000b00037c11 */ /* 0x000fe200090f1403 */
[----:B------:R-:W0:Y:S04]  /*0210*/  @P0 LDC R5, c[0x0][0x390] ;  /* 0x0000e400ff050b82 */ /* 0x000e280000000800 */
[----:B0-----:R0:W-:Y:S06]  /*0220*/  @P0 STG.E desc[UR8][R2.64], R5 ;  /* 0x0000000502000986 */ /* 0x0011ec000c101908 */
[----:B------:R-:W-:Y:S05]  /*0230*/  @!P1 EXIT ;  /* 0x000000000000994d */ /* 0x000fea0003800000 */
[----:B0-----:R-:W0:Y:S02]  /*0240*/  LDC R5, c[0x0][0x390] ;  /* 0x0000e400ff057b82 */ /* 0x001e240000000800 */
[----:B0-----:R-:W-:Y:S01]  /*0250*/  STG.E desc[UR8][R2.64+0x400], R5 ;  /* 0x0004000502007986 */ /* 0x001fe2000c101908 */
[----:B------:R-:W-:Y:S05]  /*0260*/  EXIT ;  /* 0x000000000000794d */ /* 0x000fea0003800000 */
.L_x_510:
        /* <DEDUP_REMOVED lines=9> */
.L_x_528:


//--------------------- .text._ZN3cub18CUB_300001_SM_10006detail11EmptyKernelIvEEvv --------------------------
	.section	.text._ZN3cub18CUB_300001_SM_10006detail11EmptyKernelIvEEvv,"ax",@progbits
	.align	128
        .global         _ZN3cub18CUB_300001_SM_10006detail11EmptyKernelIvEEvv
        .type           _ZN3cub18CUB_300001_SM_10006detail11EmptyKernelIvEEvv,@function
        .size           _ZN3cub18CUB_300001_SM_10006detail11EmptyKernelIvEEvv,(.L_x_529 - _ZN3cub18CUB_300001_SM_10006detail11EmptyKernelIvEEvv)
        .other          _ZN3cub18CUB_300001_SM_10006detail11EmptyKernelIvEEvv,@"STO_CUDA_ENTRY STV_DEFAULT"
_ZN3cub18CUB_300001_SM_10006detail11EmptyKernelIvEEvv:
.text._ZN3cub18CUB_300001_SM_10006detail11EmptyKernelIvEEvv:
[----:B------:R-:W-:Y:S01]  /*0000*/  LDC R1, c[0x0][0x37c] ;  /* 0x0000df00ff017b82 */ /* 0x000fe20000000800 */
[----:B------:R-:W-:Y:S05]  /*0010*/  EXIT ;  /* 0x000000000000794d */ /* 0x000fea0003800000 */
.L_x_511:
        /* <DEDUP_REMOVED lines=14> */
.L_x_529:


//--------------------- .nv.shared._ZN3cub18CUB_300001_SM_10006detail6reduce18DeviceReduceKernelINS2_10policy_hubIfyN4cuda3std3__44plusIfEEE10Policy1000EN6thrust24THRUST_300001_SM_1000_NS6detail15normal_iteratorINSD_10device_ptrIfEEEEyS9_fNS7_10__identityEEEvT0_PT3_T1_NS0_13GridEvenShareISN_EET2_T4_ --------------------------
	.section	.nv.shared._ZN3cub18CUB_300001_SM_10006detail6reduce18DeviceReduceKernelINS2_10policy_hubIfyN4cuda3std3__44plusIfEEE10Policy1000EN6thrust24THRUST_300001_SM_1000_NS6detail15normal_iteratorINSD_10device_ptrIfEEEEyS9_fNS7_10__identityEEEvT0_PT3_T1_NS0_13GridEvenShareISN_EET2_T4_,"aw",@nobits
	.sectionflags	@""
	.align	4
.nv.shared._ZN3cub18CUB_300001_SM_10006detail6reduce18DeviceReduceKernelINS2_10policy_hubIfyN4cuda3std3__44plusIfEEE10Policy1000EN6thrust24THRUST_300001_SM_1000_NS6detail15normal_iteratorINSD_10device_ptrIfEEEEyS9_fNS7_10__identityEEEvT0_PT3_T1_NS0_13GridEvenShareISN_EET2_T4_:
	.zero		1068


//--------------------- .nv.shared.reserved.0     --------------------------
	.section	.nv.shared.reserved.0,"aw",@nobits
	.weak		__nv_reservedSMEM_offset_0_alias
	.size		__nv_reservedSMEM_offset_0_alias, 0, 64
	.other		__nv_reservedSMEM_offset_0_alias,@"STO_CUDA_RESERVED_SHARED STV_DEFAULT"
__nv_reservedSMEM_offset_0_alias:
	.zero		0
	.zero		64


//--------------------- .nv.global                --------------------------
	.section	.nv.global,"aw",@nobits
.nv.global:
	.type		_ZN34_INTERNAL_19465c0e_4_k_cu_3cff74276thrust24THRUST_300001_SM_1000_NS3seqE,@object
	.size		_ZN34_INTERNAL_19465c0e_4_k_cu_3cff74276thrust24THRUST_300001_SM_1000_NS3seqE,(_ZN34_INTERNAL_19465c0e_4_k_cu_3cff74274cuda3std3__48in_placeE - _ZN34_INTERNAL_19465c0e_4_k_cu_3cff74276thrust24THRUST_300001_SM_1000_NS3seqE)
_ZN34_INTERNAL_19465c0e_4_k_cu_3cff74276thrust24THRUST_300001_SM_1000_NS3seqE:
	.zero		1
	.type		_ZN34_INTERNAL_19465c0e_4_k_cu_3cff74274cuda3std3__48in_placeE,@object
	.size		_ZN34_INTERNAL_19465c0e_4_k_cu_3cff74274cuda3std3__48in_placeE,(_ZN34_INTERNAL_19465c0e_4_k_cu_3cff74274cuda3std6ranges3__45__cpo4sizeE - _ZN34_INTERNAL_19465c0e_4_k_cu_3cff74274cuda3std3__48in_placeE)
_ZN34_INTERNAL_19465c0e_4_k_cu_3cff74274cuda3std3__48in_placeE:
	.zero		1
	.type		_ZN34_INTERNAL_19465c0e_4_k_cu_3cff74274cuda3std6ranges3__45__cpo4sizeE,@object
	.size		_ZN34_INTERNAL_19465c0e_4_k_cu_3cff74274cuda3std6ranges3__45__cpo4sizeE,(_ZN34_INTERNAL_19465c0e_4_k_cu_3cff74276thrust24THRUST_300001_SM_1000_NS12placeholders2_3E - _ZN34_INTERNAL_19465c0e_4_k_cu_3cff74274cuda3std6ranges3__45__cpo4sizeE)
_ZN34_INTERNAL_19465c0e_4_k_cu_3cff74274cuda3std6ranges3__45__cpo4sizeE:
	.zero		1
	.type		_ZN34_INTERNAL_19465c0e_4_k_cu_3cff74276thrust24THRUST_300001_SM_1000_NS12placeholders2_3E,@object
	.size		_ZN34_INTERNAL_19465c0e_4_k_cu_3cff74276thrust24THRUST_300001_SM_1000_NS12placeholders2_3E,(_ZN34_INTERNAL_19465c0e_4_k_cu_3cff74274cuda3std3__45__cpo6cbeginE - _ZN34_INTERNAL_19465c0e_4_k_cu_3cff74276thrust24THRUST_300001_SM_1000_NS12placeholders2_3E)
_ZN34_INTERNAL_19465c0e_4_k_cu_3cff74276thrust24THRUST_300001_SM_1000_NS12placeholders2_3E:
	.zero		1
	.type		_ZN34_INTERNAL_19465c0e_4_k_cu_3cff74274cuda3std3__45__cpo6cbeginE,@object
	.size		_ZN34_INTERNAL_19465c0e_4_k_cu_3cff74274cuda3std3__45__cpo6cbeginE,(_ZN34_INTERNAL_19465c0e_4_k_cu_3cff74274cuda3std6ranges3__45__cpo6cbeginE - _ZN34_INTERNAL_19465c0e_4_k_cu_3cff74274cuda3std3__45__cpo6cbeginE)
_ZN34_INTERNAL_19465c0e_4_k_cu_3cff74274cuda3std3__45__cpo6cbeginE:
	.zero		1
	.type		_ZN34_INTERNAL_19465c0e_4_k_cu_3cff74274cuda3std6ranges3__45__cpo6cbeginE,@object
	.size		_ZN34_INTERNAL_19465c0e_4_k_cu_3cff74274cuda3std6ranges3__45__cpo6cbeginE,(_ZN34_INTERNAL_19465c0e_4_k_cu_3cff74276thrust24THRUST_300001_SM_1000_NS12placeholders2_7E - _ZN34_INTERNAL_19465c0e_4_k_cu_3cff74274cuda3std6ranges3__45__cpo6cbeginE)
_ZN34_INTERNAL_19465c0e_4_k_cu_3cff74274cuda3std6ranges3__45__cpo6cbeginE:
	.zero		1
	.type		_ZN34_INTERNAL_19465c0e_4_k_cu_3cff74276thrust24THRUST_300001_SM_1000_NS12placeholders2_7E,@object
	.size		_ZN34_INTERNAL_19465c0e_4_k_cu_3cff74276thrust24THRUST_300001_SM_1000_NS12placeholders2_7E,(_ZN34_INTERNAL_19465c0e_4_k_cu_3cff74274cuda3std3__45__cpo7crbeginE - _ZN34_INTERNAL_19465c0e_4_k_cu_3cff74276thrust24THRUST_300001_SM_1000_NS12placeholders2_7E)
_ZN34_INTERNAL_19465c0e_4_k_cu_3cff74276thrust24THRUST_300001_SM_1000_NS12placeholders2_7E:
	.zero		1
	.type		_ZN34_INTERNAL_19465c0e_4_k_cu_3cff74274cuda3std3__45__cpo7crbeginE,@object
	.size		_ZN34_INTERNAL_19465c0e_4_k_cu_3cff74274cuda3std3__45__cpo7crbeginE,(_ZN34_INTERNAL_19465c0e_4_k_cu_3cff74274cuda3std6ranges3__45__cpo4nextE - _ZN34_INTERNAL_19465c0e_4_k_cu_3cff74274cuda3std3__45__cpo7crbeginE)
_ZN34_INTERNAL_19465c0e_4_k_cu_3cff74274cuda3std3__45__cpo7crbeginE:
	.zero		1
	.type		_ZN34_INTERNAL_19465c0e_4_k_cu_3cff74274cuda3std6ranges3__45__cpo4nextE,@object
	.size		_ZN34_INTERNAL_19465c0e_4_k_cu_3cff74274cuda3std6ranges3__45__cpo4nextE,(_ZN34_INTERNAL_19465c0e_4_k_cu_3cff74274cuda3std6ranges3__45__cpo4swapE - _ZN34_INTERNAL_19465c0e_4_k_cu_3cff74274cuda3std6ranges3__45__cpo4nextE)
_ZN34_INTERNAL_19465c0e_4_k_cu_3cff74274cuda3std6ranges3__45__cpo4nextE:
	.zero		1
	.type		_ZN34_INTERNAL_19465c0e_4_k_cu_3cff74274cuda3std6ranges3__45__cpo4swapE,@object
	.size		_ZN34_INTERNAL_19465c0e_4_k_cu_3cff74274cuda3std6ranges3__45__cpo4swapE,(_ZN34_INTERNAL_19465c0e_4_k_cu_3cff74276thrust24THRUST_300001_SM_1000_NS8cuda_cub10par_nosyncE - _ZN34_INTERNAL_19465c0e_4_k_cu_3cff74274cuda3std6ranges3__45__cpo4swapE)
_ZN34_INTERNAL_19465c0e_4_k_cu_3cff74274cuda3std6ranges3__45__cpo4swapE:
	.zero		1
	.type		_ZN34_INTERNAL_19465c0e_4_k_cu_3cff74276thrust24THRUST_300001_SM_1000_NS8cuda_cub10par_nosyncE,@object
	.size		_ZN34_INTERNAL_19465c0e_4_k_cu_3cff74276thrust24THRUST_300001_SM_1000_NS8cuda_cub10par_nosyncE,(_ZN34_INTERNAL_19465c0e_4_k_cu_3cff74276thrust24THRUST_300001_SM_1000_NS12placeholders2_9E - _ZN34_INTERNAL_19465c0e_4_k_cu_3cff74276thrust24THRUST_300001_SM_1000_NS8cuda_cub10par_nosyncE)
_ZN34_INTERNAL_19465c0e_4_k_cu_3cff74276thrust24THRUST_300001_SM_1000_NS8cuda_cub10par_nosyncE:
	.zero		1
	.type		_ZN34_INTERNAL_19465c0e_4_k_cu_3cff74276thrust24THRUST_300001_SM_1000_NS12placeholders2_9E,@object
	.size		_ZN34_INTERNAL_19465c0e_4_k_cu_3cff74276thrust24THRUST_300001_SM_1000_NS12placeholders2_9E,(_ZN34_INTERNAL_19465c0e_4_k_cu_3cff74274cuda3std3__436_GLOBAL__N__19465c0e_4_k_cu_3cff74276ignoreE - _ZN34_INTERNAL_19465c0e_4_k_cu_3cff74276thrust24THRUST_300001_SM_1000_NS12placeholders2_9E)
_ZN34_INTERNAL_19465c0e_4_k_cu_3cff74276thrust24THRUST_300001_SM_1000_NS12placeholders2_9E:
	.zero		1
	.type		_ZN34_INTERNAL_19465c0e_4_k_cu_3cff74274cuda3std3__436_GLOBAL__N__19465c0e_4_k_cu_3cff74276ignoreE,@object
	.size		_ZN34_INTERNAL_19465c0e_4_k_cu_3cff74274cuda3std3__436_GLOBAL__N__19465c0e_4_k_cu_3cff74276ignoreE,(_ZN34_INTERNAL_19465c0e_4_k_cu_3cff74274cuda3std6ranges3__45__cpo4dataE - _ZN34_INTERNAL_19465c0e_4_k_cu_3cff74274cuda3std3__436_GLOBAL__N__19465c0e_4_k_cu_3cff74276ignoreE)
_ZN34_INTERNAL_19465c0e_4_k_cu_3cff74274cuda3std3__436_GLOBAL__N__19465c0e_4_k_cu_3cff74276ignoreE:
	.zero		1
	.type		_ZN34_INTERNAL_19465c0e_4_k_cu_3cff74274cuda3std6ranges3__45__cpo4dataE,@object
	.size		_ZN34_INTERNAL_19465c0e_4_k_cu_3cff74274cuda3std6ranges3__45__cpo4dataE,(_ZN34_INTERNAL_19465c0e_4_k_cu_3cff74276thrust24THRUST_300001_SM_1000_NS12placeholders2_1E - _ZN34_INTERNAL_19465c0e_4_k_cu_3cff74274cuda3std6ranges3__45__cpo4dataE)
_ZN34_INTERNAL_19465c0e_4_k_cu_3cff74274cuda3std6ranges3__45__cpo4dataE:
	.zero		1
	.type		_ZN34_INTERNAL_19465c0e_4_k_cu_3cff74276thrust24THRUST_300001_SM_1000_NS12placeholders2_1E,@object
	.size		_ZN34_INTERNAL_19465c0e_4_k_cu_3cff74276thrust24THRUST_300001_SM_1000_NS12placeholders2_1E,(_ZN34_INTERNAL_19465c0e_4_k_cu_3cff74274cuda3std3__45__cpo5beginE - _ZN34_INTERNAL_19465c0e_4_k_cu_3cff74276thrust24THRUST_300001_SM_1000_NS12placeholders2_1E)
_ZN34_INTERNAL_19465c0e_4_k_cu_3cff74276thrust24THRUST_300001_SM_1000_NS12placeholders2_1E:
	.zero		1
	.type		_ZN34_INTERNAL_19465c0e_4_k_cu_3cff74274cuda3std3__45__cpo5beginE,@object
	.size		_ZN34_INTERNAL_19465c0e_4_k_cu_3cff74274cuda3std3__45__cpo5beginE,(_ZN34_INTERNAL_19465c0e_4_k_cu_3cff74274cuda3std6ranges3__45__cpo5beginE - _ZN34_INTERNAL_19465c0e_4_k_cu_3cff74274cuda3std3__45__cpo5beginE)
_ZN34_INTERNAL_19465c0e_4_k_cu_3cff74274cuda3std3__45__cpo5beginE:
	.zero		1
	.type		_ZN34_INTERNAL_19465c0e_4_k_cu_3cff74274cuda3std6ranges3__45__cpo5beginE,@object
	.size		_ZN34_INTERNAL_19465c0e_4_k_cu_3cff74274cuda3std6ranges3__45__cpo5beginE,(_ZN34_INTERNAL_19465c0e_4_k_cu_3cff74276thrust24THRUST_300001_SM_1000_NS12placeholders2_5E - _ZN34_INTERNAL_19465c0e_4_k_cu_3cff74274cuda3std6ranges3__45__cpo5beginE)
_ZN34_INTERNAL_19465c0e_4_k_cu_3cff74274cuda3std6ranges3__45__cpo5beginE:
	.zero		1
	.type		_ZN34_INTERNAL_19465c0e_4_k_cu_3cff74276thrust24THRUST_300001_SM_1000_NS12placeholders2_5E,@object
	.size		_ZN34_INTERNAL_19465c0e_4_k_cu_3cff74276thrust24THRUST_300001_SM_1000_NS12placeholders2_5E,(_ZN34_INTERNAL_19465c0e_4_k_cu_3cff74274cuda3std3__45__cpo6rbeginE - _ZN34_INTERNAL_19465c0e_4_k_cu_3cff74276thrust24THRUST_300001_SM_1000_NS12placeholders2_5E)
_ZN34_INTERNAL_19465c0e_4_k_cu_3cff74276thrust24THRUST_300001_SM_1000_NS12placeholders2_5E:
	.zero		1
	.type		_ZN34_INTERNAL_19465c0e_4_k_cu_3cff74274cuda3std3__45__cpo6rbeginE,@object
	.size		_ZN34_INTERNAL_19465c0e_4_k_cu_3cff74274cuda3std3__45__cpo6rbeginE,(_ZN34_INTERNAL_19465c0e_4_k_cu_3cff74274cuda3std6ranges3__45__cpo7advanceE - _ZN34_INTERNAL_19465c0e_4_k_cu_3cff74274cuda3std3__45__cpo6rbeginE)
_ZN34_INTERNAL_19465c0e_4_k_cu_3cff74274cuda3std3__45__cpo6rbeginE:
	.zero		1
	.type		_ZN34_INTERNAL_19465c0e_4_k_cu_3cff74274cuda3std6ranges3__45__cpo7advanceE,@object
	.size		_ZN34_INTERNAL_19465c0e_4_k_cu_3cff74274cuda3std6ranges3__45__cpo7advanceE,(_ZN34_INTERNAL_19465c0e_4_k_cu_3cff74274cuda3std3__47nulloptE - _ZN34_INTERNAL_19465c0e_4_k_cu_3cff74274cuda3std6ranges3__45__cpo7advanceE)
_ZN34_INTERNAL_19465c0e_4_k_cu_3cff74274cuda3std6ranges3__45__cpo7advanceE:
	.zero		1
	.type		_ZN34_INTERNAL_19465c0e_4_k_cu_3cff74274cuda3std3__47nulloptE,@object
	.size		_ZN34_INTERNAL_19465c0e_4_k_cu_3cff74274cuda3std3__47nulloptE,(_ZN34_INTERNAL_19465c0e_4_k_cu_3cff74274cuda3std6ranges3__45__cpo8distanceE - _ZN34_INTERNAL_19465c0e_4_k_cu_3cff74274cuda3std3__47nulloptE)
_ZN34_INTERNAL_19465c0e_4_k_cu_3cff74274cuda3std3__47nulloptE:
	.zero		1
	.type		_ZN34_INTERNAL_19465c0e_4_k_cu_3cff74274cuda3std6ranges3__45__cpo8distanceE,@object
	.size		_ZN34_INTERNAL_19465c0e_4_k_cu_3cff74274cuda3std6ranges3__45__cpo8distanceE,(_ZN34_INTERNAL_19465c0e_4_k_cu_3cff74276thrust24THRUST_300001_SM_1000_NS12placeholders3_10E - _ZN34_INTERNAL_19465c0e_4_k_cu_3cff74274cuda3std6ranges3__45__cpo8distanceE)
_ZN34_INTERNAL_19465c0e_4_k_cu_3cff74274cuda3std6ranges3__45__cpo8distanceE:
	.zero		1
	.type		_ZN34_INTERNAL_19465c0e_4_k_cu_3cff74276thrust24THRUST_300001_SM_1000_NS12placeholders3_10E,@object
	.size		_ZN34_INTERNAL_19465c0e_4_k_cu_3cff74276thrust24THRUST_300001_SM_1000_NS12placeholders3_10E,(_ZN34_INTERNAL_19465c0e_4_k_cu_3cff74274cuda3std3__419piecewise_constructE - _ZN34_INTERNAL_19465c0e_4_k_cu_3cff74276thrust24THRUST_300001_SM_1000_NS12placeholders3_10E)
_ZN34_INTERNAL_19465c0e_4_k_cu_3cff74276thrust24THRUST_300001_SM_1000_NS12placeholders3_10E:
	.zero		1
	.type		_ZN34_INTERNAL_19465c0e_4_k_cu_3cff74274cuda3std3__419piecewise_constructE,@object
	.size		_ZN34_INTERNAL_19465c0e_4_k_cu_3cff74274cuda3std3__419piecewise_constructE,(_ZN34_INTERNAL_19465c0e_4_k_cu_3cff74274cuda3std6ranges3__45__cpo5cdataE - _ZN34_INTERNAL_19465c0e_4_k_cu_3cff74274cuda3std3__419piecewise_constructE)
_ZN34_INTERNAL_19465c0e_4_k_cu_3cff74274cuda3std3__419piecewise_constructE:
	.zero		1
	.type		_ZN34_INTERNAL_19465c0e_4_k_cu_3cff74274cuda3std6ranges3__45__cpo5cdataE,@object
	.size		_ZN34_INTERNAL_19465c0e_4_k_cu_3cff74274cuda3std6ranges3__45__cpo5cdataE,(_ZN34_INTERNAL_19465c0e_4_k_cu_3cff74276thrust24THRUST_300001_SM_1000_NS12placeholders2_2E - _ZN34_INTERNAL_19465c0e_4_k_cu_3cff74274cuda3std6ranges3__45__cpo5cdataE)
_ZN34_INTERNAL_19465c0e_4_k_cu_3cff74274cuda3std6ranges3__45__cpo5cdataE:
	.zero		1
	.type		_ZN34_INTERNAL_19465c0e_4_k_cu_3cff74276thrust24THRUST_300001_SM_1000_NS12placeholders2_2E,@object
	.size		_ZN34_INTERNAL_19465c0e_4_k_cu_3cff74276thrust24THRUST_300001_SM_1000_NS12placeholders2_2E,(_ZN34_INTERNAL_19465c0e_4_k_cu_3cff74274cuda3std3__45__cpo3endE - _ZN34_INTERNAL_19465c0e_4_k_cu_3cff74276thrust24THRUST_300001_SM_1000_NS12placeholders2_2E)
_ZN34_INTERNAL_19465c0e_4_k_cu_3cff74276thrust24THRUST_300001_SM_1000_NS12placeholders2_2E:
	.zero		1
	.type		_ZN34_INTERNAL_19465c0e_4_k_cu_3cff74274cuda3std3__45__cpo3endE,@object
	.size		_ZN34_INTERNAL_19465c0e_4_k_cu_3cff74274cuda3std3__45__cpo3endE,(_ZN34_INTERNAL_19465c0e_4_k_cu_3cff74274cuda3std6ranges3__45__cpo3endE - _ZN34_INTERNAL_19465c0e_4_k_cu_3cff74274cuda3std3__45__cpo3endE)
_ZN34_INTERNAL_19465c0e_4_k_cu_3cff74274cuda3std3__45__cpo3endE:
	.zero		1
	.type		_ZN34_INTERNAL_19465c0e_4_k_cu_3cff74274cuda3std6ranges3__45__cpo3endE,@object
	.size		_ZN34_INTERNAL_19465c0e_4_k_cu_3cff74274cuda3std6ranges3__45__cpo3endE,(_ZN34_INTERNAL_19465c0e_4_k_cu_3cff74276thrust24THRUST_300001_SM_1000_NS12placeholders2_6E - _ZN34_INTERNAL_19465c0e_4_k_cu_3cff74274cuda3std6ranges3__45__cpo3endE)
_ZN34_INTERNAL_19465c0e_4_k_cu_3cff74274cuda3std6ranges3__45__cpo3endE:
	.zero		1
	.type		_ZN34_INTERNAL_19465c0e_4_k_cu_3cff74276thrust24THRUST_300001_SM_1000_NS12placeholders2_6E,@object
	.size		_ZN34_INTERNAL_19465c0e_4_k_cu_3cff74276thrust24THRUST_300001_SM_1000_NS12placeholders2_6E,(_ZN34_INTERNAL_19465c0e_4_k_cu_3cff74274cuda3std3__45__cpo4rendE - _ZN34_INTERNAL_19465c0e_4_k_cu_3cff74276thrust24THRUST_300001_SM_1000_NS12placeholders2_6E)
_ZN34_INTERNAL_19465c0e_4_k_cu_3cff74276thrust24THRUST_300001_SM_1000_NS12placeholders2_6E:
	.zero		1
	.type		_ZN34_INTERNAL_19465c0e_4_k_cu_3cff74274cuda3std3__45__cpo4rendE,@object
	.size		_ZN34_INTERNAL_19465c0e_4_k_cu_3cff74274cuda3std3__45__cpo4rendE,(_ZN34_INTERNAL_19465c0e_4_k_cu_3cff74274cuda3std6ranges3__45__cpo9iter_swapE - _ZN34_INTERNAL_19465c0e_4_k_cu_3cff74274cuda3std3__45__cpo4rendE)
_ZN34_INTERNAL_19465c0e_4_k_cu_3cff74274cuda3std3__45__cpo4rendE:
	.zero		1
	.type		_ZN34_INTERNAL_19465c0e_4_k_cu_3cff74274cuda3std6ranges3__45__cpo9iter_swapE,@object
	.size		_ZN34_INTERNAL_19465c0e_4_k_cu_3cff74274cuda3std6ranges3__45__cpo9iter_swapE,(_ZN34_INTERNAL_19465c0e_4_k_cu_3cff74274cuda3std3__48unexpectE - _ZN34_INTERNAL_19465c0e_4_k_cu_3cff74274cuda3std6ranges3__45__cpo9iter_swapE)
_ZN34_INTERNAL_19465c0e_4_k_cu_3cff74274cuda3std6ranges3__45__cpo9iter_swapE:
	.zero		1
	.type		_ZN34_INTERNAL_19465c0e_4_k_cu_3cff74274cuda3std3__48unexpectE,@object
	.size		_ZN34_INTERNAL_19465c0e_4_k_cu_3cff74274cuda3std3__48unexpectE,(_ZN34_INTERNAL_19465c0e_4_k_cu_3cff74276thrust24THRUST_300001_SM_1000_NS8cuda_cub3parE - _ZN34_INTERNAL_19465c0e_4_k_cu_3cff74274cuda3std3__48unexpectE)
_ZN34_INTERNAL_19465c0e_4_k_cu_3cff74274cuda3std3__48unexpectE:
	.zero		1
	.type		_ZN34_INTERNAL_19465c0e_4_k_cu_3cff74276thrust24THRUST_300001_SM_1000_NS8cuda_cub3parE,@object
	.size		_ZN34_INTERNAL_19465c0e_4_k_cu_3cff74276thrust24THRUST_300001_SM_1000_NS8cuda_cub3parE,(_ZN34_INTERNAL_19465c0e_4_k_cu_3cff74276thrust24THRUST_300001_SM_1000_NS12placeholders2_4E - _ZN34_INTERNAL_19465c0e_4_k_cu_3cff74276thrust24THRUST_300001_SM_1000_NS8cuda_cub3parE)
_ZN34_INTERNAL_19465c0e_4_k_cu_3cff74276thrust24THRUST_300001_SM_1000_NS8cuda_cub3parE:
	.zero		1
	.type		_ZN34_INTERNAL_19465c0e_4_k_cu_3cff74276thrust24THRUST_300001_SM_1000_NS12placeholders2_4E,@object
	.size		_ZN34_INTERNAL_19465c0e_4_k_cu_3cff74276thrust24THRUST_300001_SM_1000_NS12placeholders2_4E,(_ZN34_INTERNAL_19465c0e_4_k_cu_3cff74274cuda3std3__45__cpo4cendE - _ZN34_INTERNAL_19465c0e_4_k_cu_3cff74276thrust24THRUST_300001_SM_1000_NS12placeholders2_4E)
_ZN34_INTERNAL_19465c0e_4_k_cu_3cff74276thrust24THRUST_300001_SM_1000_NS12placeholders2_4E:
	.zero		1
	.type		_ZN34_INTERNAL_19465c0e_4_k_cu_3cff74274cuda3std3__45__cpo4cendE,@object
	.size		_ZN34_INTERNAL_19465c0e_4_k_cu_3cff74274cuda3std3__45__cpo4cendE,(_ZN34_INTERNAL_19465c0e_4_k_cu_3cff74274cuda3std6ranges3__45__cpo4cendE - _ZN34_INTERNAL_19465c0e_4_k_cu_3cff74274cuda3std3__45__cpo4cendE)
_ZN34_INTERNAL_19465c0e_4_k_cu_3cff74274cuda3std3__45__cpo4cendE:
	.zero		1
	.type		_ZN34_INTERNAL_19465c0e_4_k_cu_3cff74274cuda3std6ranges3__45__cpo4cendE,@object
	.size		_ZN34_INTERNAL_19465c0e_4_k_cu_3cff74274cuda3std6ranges3__45__cpo4cendE,(_ZN34_INTERNAL_19465c0e_4_k_cu_3cff74274cuda3std3__420unreachable_sentinelE - _ZN34_INTERNAL_19465c0e_4_k_cu_3cff74274cuda3std6ranges3__45__cpo4cendE)
_ZN34_INTERNAL_19465c0e_4_k_cu_3cff74274cuda3std6ranges3__45__cpo4cendE:
	.zero		1
	.type		_ZN34_INTERNAL_19465c0e_4_k_cu_3cff74274cuda3std3__420unreachable_sentinelE,@object
	.size		_ZN34_INTERNAL_19465c0e_4_k_cu_3cff74274cuda3std3__420unreachable_sentinelE,(_ZN34_INTERNAL_19465c0e_4_k_cu_3cff74274cuda3std6ranges3__45__cpo5ssizeE - _ZN34_INTERNAL_19465c0e_4_k_cu_3cff74274cuda3std3__420unreachable_sentinelE)
_ZN34_INTERNAL_19465c0e_4_k_cu_3cff74274cuda3std3__420unreachable_sentinelE:
	.zero		1
	.type		_ZN34_INTERNAL_19465c0e_4_k_cu_3cff74274cuda3std6ranges3__45__cpo5ssizeE,@object
	.size		_ZN34_INTERNAL_19465c0e_4_k_cu_3cff74274cuda3std6ranges3__45__cpo5ssizeE,(_ZN34_INTERNAL_19465c0e_4_k_cu_3cff74276thrust24THRUST_300001_SM_1000_NS12placeholders2_8E - _ZN34_INTERNAL_19465c0e_4_k_cu_3cff74274cuda3std6ranges3__45__cpo5ssizeE)
_ZN34_INTERNAL_19465c0e_4_k_cu_3cff74274cuda3std6ranges3__45__cpo5ssizeE:
	.zero		1
	.type		_ZN34_INTERNAL_19465c0e_4_k_cu_3cff74276thrust24THRUST_300001_SM_1000_NS12placeholders2_8E,@object
	.size		_ZN34_INTERNAL_19465c0e_4_k_cu_3cff74276thrust24THRUST_300001_SM_1000_NS12placeholders2_8E,(_ZN34_INTERNAL_19465c0e_4_k_cu_3cff74274cuda3std3__45__cpo5crendE - _ZN34_INTERNAL_19465c0e_4_k_cu_3cff74276thrust24THRUST_300001_SM_1000_NS12placeholders2_8E)
_ZN34_INTERNAL_19465c0e_4_k_cu_3cff74276thrust24THRUST_300001_SM_1000_NS12placeholders2_8E:
	.zero		1
	.type		_ZN34_INTERNAL_19465c0e_4_k_cu_3cff74274cuda3std3__45__cpo5crendE,@object
	.size		_ZN34_INTERNAL_19465c0e_4_k_cu_3cff74274cuda3std3__45__cpo5crendE,(_ZN34_INTERNAL_19465c0e_4_k_cu_3cff74274cuda3std6ranges3__45__cpo4prevE - _ZN34_INTERNAL_19465c0e_4_k_cu_3cff74274cuda3std3__45__cpo5crendE)
_ZN34_INTERNAL_19465c0e_4_k_cu_3cff74274cuda3std3__45__cpo5crendE:
	.zero		1
	.type		_ZN34_INTERNAL_19465c0e_4_k_cu_3cff74274cuda3std6ranges3__45__cpo4prevE,@object
	.size		_ZN34_INTERNAL_19465c0e_4_k_cu_3cff74274cuda3std6ranges3__45__cpo4prevE,(_ZN34_INTERNAL_19465c0e_4_k_cu_3cff74274cuda3std6ranges3__45__cpo9iter_moveE - _ZN34_INTERNAL_19465c0e_4_k_cu_3cff74274cuda3std6ranges3__45__cpo4prevE)
_ZN34_INTERNAL_19465c0e_4_k_cu_3cff74274cuda3std6ranges3__45__cpo4prevE:
	.zero		1
	.type		_ZN34_INTERNAL_19465c0e_4_k_cu_3cff74274cuda3std6ranges3__45__cpo9iter_moveE,@object
	.size		_ZN34_INTERNAL_19465c0e_4_k_cu_3cff74274cuda3std6ranges3__45__cpo9iter_moveE,(_ZN34_INTERNAL_19465c0e_4_k_cu_3cff74276thrust24THRUST_300001_SM_1000_NS6system6detail10sequential3seqE - _ZN34_INTERNAL_19465c0e_4_k_cu_3cff74274cuda3std6ranges3__45__cpo9iter_moveE)
_ZN34_INTERNAL_19465c0e_4_k_cu_3cff74274cuda3std6ranges3__45__cpo9iter_moveE:
	.zero		1
	.type		_ZN34_INTERNAL_19465c0e_4_k_cu_3cff74276thrust24THRUST_300001_SM_1000_NS6system6detail10sequential3seqE,@object
	.size		_ZN34_INTERNAL_19465c0e_4_k_cu_3cff74276thrust24THRUST_300001_SM_1000_NS6system6detail10sequential3seqE,(.L_31 - _ZN34_INTERNAL_19465c0e_4_k_cu_3cff74276thrust24THRUST_300001_SM_1000_NS6system6detail10sequential3seqE)
_ZN34_INTERNAL_19465c0e_4_k_cu_3cff74276thrust24THRUST_300001_SM_1000_NS6system6detail10sequential3seqE:
	.zero		1
.L_31:


//--------------------- .nv.shared._ZN3cub18CUB_300001_SM_10006detail6reduce28DeviceReduceSingleTileKernelINS2_10policy_hubIfyN4cuda3std3__44plusIfEEE10Policy1000EN6thrust24THRUST_300001_SM_1000_NS6detail15normal_iteratorINSD_10device_ptrIfEEEEPfyS9_ffNS7_10__identityEEEvT0_T1_T2_T3_T4_T6_ --------------------------
	.section	.nv.shared._ZN3cub18CUB_300001_SM_10006detail6reduce28DeviceReduceSingleTileKernelINS2_10policy_hubIfyN4cuda3std3__44plusIfEEE10Policy1000EN6thrust24THRUST_300001_SM_1000_NS6detail15normal_iteratorINSD_10device_ptrIfEEEEPfyS9_ffNS7_10__identityEEEvT0_T1_T2_T3_T4_T6_,"aw",@nobits
	.sectionflags	@""
	.align	4
.nv.shared._ZN3cub18CUB_300001_SM_10006detail6reduce28DeviceReduceSingleTileKernelINS2_10policy_hubIfyN4cuda3std3__44plusIfEEE10Policy1000EN6thrust24THRUST_300001_SM_1000_NS6detail15normal_iteratorINSD_10device_ptrIfEEEEPfyS9_ffNS7_10__identityEEEvT0_T1_T2_T3_T4_T6_:
	.zero		1068


//--------------------- .nv.shared._ZN3cub18CUB_300001_SM_10006detail6reduce18DeviceReduceKernelINS2_10policy_hubIfjN4cuda3std3__44plusIfEEE10Policy1000EN6thrust24THRUST_300001_SM_1000_NS6detail15normal_iteratorINSD_10device_ptrIfEEEEjS9_fNS7_10__identityEEEvT0_PT3_T1_NS0_13GridEvenShareISN_EET2_T4_ --------------------------
	.section	.nv.shared._ZN3cub18CUB_300001_SM_10006detail6reduce18DeviceReduceKernelINS2_10policy_hubIfjN4cuda3std3__44plusIfEEE10Policy1000EN6thrust24THRUST_300001_SM_1000_NS6detail15normal_iteratorINSD_10device_ptrIfEEEEjS9_fNS7_10__identityEEEvT0_PT3_T1_NS0_13GridEvenShareISN_EET2_T4_,"aw",@nobits
	.sectionflags	@""
	.align	4
.nv.shared._ZN3cub18CUB_300001_SM_10006detail6reduce18DeviceReduceKernelINS2_10policy_hubIfjN4cuda3std3__44plusIfEEE10Policy1000EN6thrust24THRUST_300001_SM_1000_NS6detail15normal_iteratorINSD_10device_ptrIfEEEEjS9_fNS7_10__identityEEEvT0_PT3_T1_NS0_13GridEvenShareISN_EET2_T4_:
	.zero		1108


//--------------------- .nv.shared._ZN3cub18CUB_300001_SM_10006detail6reduce28DeviceReduceSingleTileKernelINS2_10policy_hubIfjN4cuda3std3__44plusIfEEE10Policy1000EN6thrust24THRUST_300001_SM_1000_NS6detail15normal_iteratorINSD_10device_ptrIfEEEEPfjS9_ffNS7_10__identityEEEvT0_T1_T2_T3_T4_T6_ --------------------------
	.section	.nv.shared._ZN3cub18CUB_300001_SM_10006detail6reduce28DeviceReduceSingleTileKernelINS2_10policy_hubIfjN4cuda3std3__44plusIfEEE10Policy1000EN6thrust24THRUST_300001_SM_1000_NS6detail15normal_iteratorINSD_10device_ptrIfEEEEPfjS9_ffNS7_10__identityEEEvT0_T1_T2_T3_T4_T6_,"aw",@nobits
	.sectionflags	@""
	.align	4
.nv.shared._ZN3cub18CUB_300001_SM_10006detail6reduce28DeviceReduceSingleTileKernelINS2_10policy_hubIfjN4cuda3std3__44plusIfEEE10Policy1000EN6thrust24THRUST_300001_SM_1000_NS6detail15normal_iteratorINSD_10device_ptrIfEEEEPfjS9_ffNS7_10__identityEEEvT0_T1_T2_T3_T4_T6_:
	.zero		1108


//--------------------- .nv.shared._ZN3cub18CUB_300001_SM_10006detail6reduce18DeviceReduceKernelINS2_10policy_hubIfyN4cuda3std3__44plusIfEEE10Policy1000EN6thrust24THRUST_300001_SM_1000_NS6detail15normal_iteratorINSD_10device_ptrIKfEEEEyS9_fNS7_10__identityEEEvT0_PT3_T1_NS0_13GridEvenShareISO_EET2_T4_ --------------------------
	.section	.nv.shared._ZN3cub18CUB_300001_SM_10006detail6reduce18DeviceReduceKernelINS2_10policy_hubIfyN4cuda3std3__44plusIfEEE10Policy1000EN6thrust24THRUST_300001_SM_1000_NS6detail15normal_iteratorINSD_10device_ptrIKfEEEEyS9_fNS7_10__identityEEEvT0_PT3_T1_NS0_13GridEvenShareISO_EET2_T4_,"aw",@nobits
	.sectionflags	@""
	.align	4
.nv.shared._ZN3cub18CUB_300001_SM_10006detail6reduce18DeviceReduceKernelINS2_10policy_hubIfyN4cuda3std3__44plusIfEEE10Policy1000EN6thrust24THRUST_300001_SM_1000_NS6detail15normal_iteratorINSD_10device_ptrIKfEEEEyS9_fNS7_10__identityEEEvT0_PT3_T1_NS0_13GridEvenShareISO_EET2_T4_:
	.zero		1068


//--------------------- .nv.shared._ZN3cub18CUB_300001_SM_10006detail6reduce28DeviceReduceSingleTileKernelINS2_10policy_hubIfyN4cuda3std3__44plusIfEEE10Policy1000EN6thrust24THRUST_300001_SM_1000_NS6detail15normal_iteratorINSD_10device_ptrIKfEEEEPfyS9_ffNS7_10__identityEEEvT0_T1_T2_T3_T4_T6_ --------------------------
	.section	.nv.shared._ZN3cub18CUB_300001_SM_10006detail6reduce28DeviceReduceSingleTileKernelINS2_10policy_hubIfyN4cuda3std3__44plusIfEEE10Policy1000EN6thrust24THRUST_300001_SM_1000_NS6detail15normal_iteratorINSD_10device_ptrIKfEEEEPfyS9_ffNS7_10__identityEEEvT0_T1_T2_T3_T4_T6_,"aw",@nobits
	.sectionflags	@""
	.align	4
.nv.shared._ZN3cub18CUB_300001_SM_10006detail6reduce28DeviceReduceSingleTileKernelINS2_10policy_hubIfyN4cuda3std3__44plusIfEEE10Policy1000EN6thrust24THRUST_300001_SM_1000_NS6detail15normal_iteratorINSD_10device_ptrIKfEEEEPfyS9_ffNS7_10__identityEEEvT0_T1_T2_T3_T4_T6_:
	.zero		1068


//--------------------- .nv.shared._ZN3cub18CUB_300001_SM_10006detail6reduce18DeviceReduceKernelINS2_10policy_hubIfjN4cuda3std3__44plusIfEEE10Policy1000EN6thrust24THRUST_300001_SM_1000_NS6detail15normal_iteratorINSD_10device_ptrIKfEEEEjS9_fNS7_10__identityEEEvT0_PT3_T1_NS0_13GridEvenShareISO_EET2_T4_ --------------------------
	.section	.nv.shared._ZN3cub18CUB_300001_SM_10006detail6reduce18DeviceReduceKernelINS2_10policy_hubIfjN4cuda3std3__44plusIfEEE10Policy1000EN6thrust24THRUST_300001_SM_1000_NS6detail15normal_iteratorINSD_10device_ptrIKfEEEEjS9_fNS7_10__identityEEEvT0_PT3_T1_NS0_13GridEvenShareISO_EET2_T4_,"aw",@nobits
	.sectionflags	@""
	.align	4
.nv.shared._ZN3cub18CUB_300001_SM_10006detail6reduce18DeviceReduceKernelINS2_10policy_hubIfjN4cuda3std3__44plusIfEEE10Policy1000EN6thrust24THRUST_300001_SM_1000_NS6detail15normal_iteratorINSD_10device_ptrIKfEEEEjS9_fNS7_10__identityEEEvT0_PT3_T1_NS0_13GridEvenShareISO_EET2_T4_:
	.zero		1108


//--------------------- .nv.shared._ZN3cub18CUB_300001_SM_10006detail6reduce28DeviceReduceSingleTileKernelINS2_10policy_hubIfjN4cuda3std3__44plusIfEEE10Policy1000EN6thrust24THRUST_300001_SM_1000_NS6detail15normal_iteratorINSD_10device_ptrIKfEEEEPfjS9_ffNS7_10__identityEEEvT0_T1_T2_T3_T4_T6_ --------------------------
	.section	.nv.shared._ZN3cub18CUB_300001_SM_10006detail6reduce28DeviceReduceSingleTileKernelINS2_10policy_hubIfjN4cuda3std3__44plusIfEEE10Policy1000EN6thrust24THRUST_300001_SM_1000_NS6detail15normal_iteratorINSD_10device_ptrIKfEEEEPfjS9_ffNS7_10__identityEEEvT0_T1_T2_T3_T4_T6_,"aw",@nobits
	.sectionflags	@""
	.align	4
.nv.shared._ZN3cub18CUB_300001_SM_10006detail6reduce28DeviceReduceSingleTileKernelINS2_10policy_hubIfjN4cuda3std3__44plusIfEEE10Policy1000EN6thrust24THRUST_300001_SM_1000_NS6detail15normal_iteratorINSD_10device_ptrIKfEEEEPfjS9_ffNS7_10__identityEEEvT0_T1_T2_T3_T4_T6_:
	.zero		1108


//--------------------- .nv.shared._ZN3cub18CUB_300001_SM_10006detail6reduce28DeviceReduceSingleTileKernelINS2_10policy_hubIfyN4cuda3std3__44plusIfEEE10Policy1000EPfSC_iS9_ffNS7_10__identityEEEvT0_T1_T2_T3_T4_T6_ --------------------------
	.section	.nv.shared._ZN3cub18CUB_300001_SM_10006detail6reduce28DeviceReduceSingleTileKernelINS2_10policy_hubIfyN4cuda3std3__44plusIfEEE10Policy1000EPfSC_iS9_ffNS7_10__identityEEEvT0_T1_T2_T3_T4_T6_,"aw",@nobits
	.sectionflags	@""
	.align	4
.nv.shared._ZN3cub18CUB_300001_SM_10006detail6reduce28DeviceReduceSingleTileKernelINS2_10policy_hubIfyN4cuda3std3__44plusIfEEE10Policy1000EPfSC_iS9_ffNS7_10__identityEEEvT0_T1_T2_T3_T4_T6_:
	.zero		1068


//--------------------- .nv.shared._ZN3cub18CUB_300001_SM_10006detail6reduce18DeviceReduceKernelINS2_10policy_hubIfyN4cuda3std3__44plusIfEEE10Policy1000EN6thrust24THRUST_300001_SM_1000_NS6detail15normal_iteratorINSD_10device_ptrIKfEEEEyS9_f11variance_opEEvT0_PT3_T1_NS0_13GridEvenShareISO_EET2_T4_ --------------------------
	.section	.nv.shared._ZN3cub18CUB_300001_SM_10006detail6reduce18DeviceReduceKernelINS2_10policy_hubIfyN4cuda3std3__44plusIfEEE10Policy1000EN6thrust24THRUST_300001_SM_1000_NS6detail15normal_iteratorINSD_10device_ptrIKfEEEEyS9_f11variance_opEEvT0_PT3_T1_NS0_13GridEvenShareISO_EET2_T4_,"aw",@nobits
	.sectionflags	@""
	.align	4
.nv.shared._ZN3cub18CUB_300001_SM_10006detail6reduce18DeviceReduceKernelINS2_10policy_hubIfyN4cuda3std3__44plusIfEEE10Policy1000EN6thrust24THRUST_300001_SM_1000_NS6detail15normal_iteratorINSD_10device_ptrIKfEEEEyS9_f11variance_opEEvT0_PT3_T1_NS0_13GridEvenShareISO_EET2_T4_:
	.zero		1068


//--------------------- .nv.shared._ZN3cub18CUB_300001_SM_10006detail6reduce28DeviceReduceSingleTileKernelINS2_10policy_hubIfyN4cuda3std3__44plusIfEEE10Policy1000EN6thrust24THRUST_300001_SM_1000_NS6detail15normal_iteratorINSD_10device_ptrIKfEEEEPfyS9_ff11variance_opEEvT0_T1_T2_T3_T4_T6_ --------------------------
	.section	.nv.shared._ZN3cub18CUB_300001_SM_10006detail6reduce28DeviceReduceSingleTileKernelINS2_10policy_hubIfyN4cuda3std3__44plusIfEEE10Policy1000EN6thrust24THRUST_300001_SM_1000_NS6detail15normal_iteratorINSD_10device_ptrIKfEEEEPfyS9_ff11variance_opEEvT0_T1_T2_T3_T4_T6_,"aw",@nobits
	.sectionflags	@""
	.align	4
.nv.shared._ZN3cub18CUB_300001_SM_10006detail6reduce28DeviceReduceSingleTileKernelINS2_10policy_hubIfyN4cuda3std3__44plusIfEEE10Policy1000EN6thrust24THRUST_300001_SM_1000_NS6detail15normal_iteratorINSD_10device_ptrIKfEEEEPfyS9_ff11variance_opEEvT0_T1_T2_T3_T4_T6_:
	.zero		1068


//--------------------- .nv.shared._ZN3cub18CUB_300001_SM_10006detail6reduce28DeviceReduceSingleTileKernelINS2_10policy_hubIfjN4cuda3std3__44plusIfEEE10Policy1000EPfSC_iS9_ffNS7_10__identityEEEvT0_T1_T2_T3_T4_T6_ --------------------------
	.section	.nv.shared._ZN3cub18CUB_300001_SM_10006detail6reduce28DeviceReduceSingleTileKernelINS2_10policy_hubIfjN4cuda3std3__44plusIfEEE10Policy1000EPfSC_iS9_ffNS7_10__identityEEEvT0_T1_T2_T3_T4_T6_,"aw",@nobits
	.sectionflags	@""
	.align	4
.nv.shared._ZN3cub18CUB_300001_SM_10006detail6reduce28DeviceReduceSingleTileKernelINS2_10policy_hubIfjN4cuda3std3__44plusIfEEE10Policy1000EPfSC_iS9_ffNS7_10__identityEEEvT0_T1_T2_T3_T4_T6_:
	.zero		1108


//--------------------- .nv.shared._ZN3cub18CUB_300001_SM_10006detail6reduce18DeviceReduceKernelINS2_10policy_hubIfjN4cuda3std3__44plusIfEEE10Policy1000EN6thrust24THRUST_300001_SM_1000_NS6detail15normal_iteratorINSD_10device_ptrIKfEEEEjS9_f11variance_opEEvT0_PT3_T1_NS0_13GridEvenShareISO_EET2_T4_ --------------------------
	.section	.nv.shared._ZN3cub18CUB_300001_SM_10006detail6reduce18DeviceReduceKernelINS2_10policy_hubIfjN4cuda3std3__44plusIfEEE10Policy1000EN6thrust24THRUST_300001_SM_1000_NS6detail15normal_iteratorINSD_10device_ptrIKfEEEEjS9_f11variance_opEEvT0_PT3_T1_NS0_13GridEvenShareISO_EET2_T4_,"aw",@nobits
	.sectionflags	@""
	.align	4
.nv.shared._ZN3cub18CUB_300001_SM_10006detail6reduce18DeviceReduceKernelINS2_10policy_hubIfjN4cuda3std3__44plusIfEEE10Policy1000EN6thrust24THRUST_300001_SM_1000_NS6detail15normal_iteratorINSD_10device_ptrIKfEEEEjS9_f11variance_opEEvT0_PT3_T1_NS0_13GridEvenShareISO_EET2_T4_:
	.zero		1108


//--------------------- .nv.shared._ZN3cub18CUB_300001_SM_10006detail6reduce28DeviceReduceSingleTileKernelINS2_10policy_hubIfjN4cuda3std3__44plusIfEEE10Policy1000EN6thrust24THRUST_300001_SM_1000_NS6detail15normal_iteratorINSD_10device_ptrIKfEEEEPfjS9_ff11variance_opEEvT0_T1_T2_T3_T4_T6_ --------------------------
	.section	.nv.shared._ZN3cub18CUB_300001_SM_10006detail6reduce28DeviceReduceSingleTileKernelINS2_10policy_hubIfjN4cuda3std3__44plusIfEEE10Policy1000EN6thrust24THRUST_300001_SM_1000_NS6detail15normal_iteratorINSD_10device_ptrIKfEEEEPfjS9_ff11variance_opEEvT0_T1_T2_T3_T4_T6_,"aw",@nobits
	.sectionflags	@""
	.align	4
.nv.shared._ZN3cub18CUB_300001_SM_10006detail6reduce28DeviceReduceSingleTileKernelINS2_10policy_hubIfjN4cuda3std3__44plusIfEEE10Policy1000EN6thrust24THRUST_300001_SM_1000_NS6detail15normal_iteratorINSD_10device_ptrIKfEEEEPfjS9_ff11variance_opEEvT0_T1_T2_T3_T4_T6_:
	.zero		1108


//--------------------- .nv.constant0._ZN3cub18CUB_300001_SM_10006detail6reduce18DeviceReduceKernelINS2_10policy_hubIfyN4cuda3std3__44plusIfEEE10Policy1000EN6thrust24THRUST_300001_SM_1000_NS6detail15normal_iteratorINSD_10device_ptrIfEEEEyS9_fNS7_10__identityEEEvT0_PT3_T1_NS0_13GridEvenShareISN_EET2_T4_ --------------------------
	.section	.nv.constant0._ZN3cub18CUB_300001_SM_10006detail6reduce18DeviceReduceKernelINS2_10policy_hubIfyN4cuda3std3__44plusIfEEE10Policy1000EN6thrust24THRUST_300001_SM_1000_NS6detail15normal_iteratorINSD_10device_ptrIfEEEEyS9_fNS7_10__identityEEEvT0_PT3_T1_NS0_13GridEvenShareISN_EET2_T4_,"a",@progbits
	.sectionflags	@""
	.align	4
.nv.constant0._ZN3cub18CUB_300001_SM_10006detail6reduce18DeviceReduceKernelINS2_10policy_hubIfyN4cuda3std3__44plusIfEEE10Policy1000EN6thrust24THRUST_300001_SM_1000_NS6detail15normal_iteratorINSD_10device_ptrIfEEEEyS9_fNS7_10__identityEEEvT0_PT3_T1_NS0_13GridEvenShareISN_EET2_T4_:
	.zero		994


//--------------------- .nv.constant0._ZN3cub18CUB_300001_SM_10006detail6reduce28DeviceReduceSingleTileKernelINS2_10policy_hubIfyN4cuda3std3__44plusIfEEE10Policy1000EN6thrust24THRUST_300001_SM_1000_NS6detail15normal_iteratorINSD_10device_ptrIfEEEEPfyS9_ffNS7_10__identityEEEvT0_T1_T2_T3_T4_T6_ --------------------------
	.section	.nv.constant0._ZN3cub18CUB_300001_SM_10006detail6reduce28DeviceReduceSingleTileKernelINS2_10policy_hubIfyN4cuda3std3__44plusIfEEE10Policy1000EN6thrust24THRUST_300001_SM_1000_NS6detail15normal_iteratorINSD_10device_ptrIfEEEEPfyS9_ffNS7_10__identityEEEvT0_T1_T2_T3_T4_T6_,"a",@progbits
	.sectionflags	@""
	.align	4
.nv.constant0._ZN3cub18CUB_300001_SM_10006detail6reduce28DeviceReduceSingleTileKernelINS2_10policy_hubIfyN4cuda3std3__44plusIfEEE10Policy1000EN6thrust24THRUST_300001_SM_1000_NS6detail15normal_iteratorINSD_10device_ptrIfEEEEPfyS9_ffNS7_10__identityEEEvT0_T1_T2_T3_T4_T6_:
	.zero		929


//--------------------- .nv.constant0._ZN3cub18CUB_300001_SM_10006detail6reduce18DeviceReduceKernelINS2_10policy_hubIfjN4cuda3std3__44plusIfEEE10Policy1000EN6thrust24THRUST_300001_SM_1000_NS6detail15normal_iteratorINSD_10device_ptrIfEEEEjS9_fNS7_10__identityEEEvT0_PT3_T1_NS0_13GridEvenShareISN_EET2_T4_ --------------------------
	.section	.nv.constant0._ZN3cub18CUB_300001_SM_10006detail6reduce18DeviceReduceKernelINS2_10policy_hubIfjN4cuda3std3__44plusIfEEE10Policy1000EN6thrust24THRUST_300001_SM_1000_NS6detail15normal_iteratorINSD_10device_ptrIfEEEEjS9_fNS7_10__identityEEEvT0_PT3_T1_NS0_13GridEvenShareISN_EET2_T4_,"a",@progbits
	.sectionflags	@""
	.align	4
.nv.constant0._ZN3cub18CUB_300001_SM_10006detail6reduce18DeviceReduceKernelINS2_10policy_hubIfjN4cuda3std3__44plusIfEEE10Policy1000EN6thrust24THRUST_300001_SM_1000_NS6detail15normal_iteratorINSD_10device_ptrIfEEEEjS9_fNS7_10__identityEEEvT0_PT3_T1_NS0_13GridEvenShareISN_EET2_T4_:
	.zero		958


//--------------------- .nv.constant0._ZN3cub18CUB_300001_SM_10006detail6reduce28DeviceReduceSingleTileKernelINS2_10policy_hubIfjN4cuda3std3__44plusIfEEE10Policy1000EN6thrust24THRUST_300001_SM_1000_NS6detail15normal_iteratorINSD_10device_ptrIfEEEEPfjS9_ffNS7_10__identityEEEvT0_T1_T2_T3_T4_T6_ --------------------------
	.section	.nv.constant0._ZN3cub18CUB_300001_SM_10006detail6reduce28DeviceReduceSingleTileKernelINS2_10policy_hubIfjN4cuda3std3__44plusIfEEE10Policy1000EN6thrust24THRUST_300001_SM_1000_NS6detail15normal_iteratorINSD_10device_ptrIfEEEEPfjS9_ffNS7_10__identityEEEvT0_T1_T2_T3_T4_T6_,"a",@progbits
	.sectionflags	@""
	.align	4
.nv.constant0._ZN3cub18CUB_300001_SM_10006detail6reduce28DeviceReduceSingleTileKernelINS2_10policy_hubIfjN4cuda3std3__44plusIfEEE10Policy1000EN6thrust24THRUST_300001_SM_1000_NS6detail15normal_iteratorINSD_10device_ptrIfEEEEPfjS9_ffNS7_10__identityEEEvT0_T1_T2_T3_T4_T6_:
	.zero		925


//--------------------- .nv.constant0._ZN3cub18CUB_300001_SM_10006detail6reduce18DeviceReduceKernelINS2_10policy_hubIfyN4cuda3std3__44plusIfEEE10Policy1000EN6thrust24THRUST_300001_SM_1000_NS6detail15normal_iteratorINSD_10device_ptrIKfEEEEyS9_fNS7_10__identityEEEvT0_PT3_T1_NS0_13GridEvenShareISO_EET2_T4_ --------------------------
	.section	.nv.constant0._ZN3cub18CUB_300001_SM_10006detail6reduce18DeviceReduceKernelINS2_10policy_hubIfyN4cuda3std3__44plusIfEEE10Policy1000EN6thrust24THRUST_300001_SM_1000_NS6detail15normal_iteratorINSD_10device_ptrIKfEEEEyS9_fNS7_10__identityEEEvT0_PT3_T1_NS0_13GridEvenShareISO_EET2_T4_,"a",@progbits
	.sectionflags	@""
	.align	4
.nv.constant0._ZN3cub18CUB_300001_SM_10006detail6reduce18DeviceReduceKernelINS2_10policy_hubIfyN4cuda3std3__44plusIfEEE10Policy1000EN6thrust24THRUST_300001_SM_1000_NS6detail15normal_iteratorINSD_10device_ptrIKfEEEEyS9_fNS7_10__identityEEEvT0_PT3_T1_NS0_13GridEvenShareISO_EET2_T4_:
	.zero		994


//--------------------- .nv.constant0._ZN3cub18CUB_300001_SM_10006detail6reduce28DeviceReduceSingleTileKernelINS2_10policy_hubIfyN4cuda3std3__44plusIfEEE10Policy1000EN6thrust24THRUST_300001_SM_1000_NS6detail15normal_iteratorINSD_10device_ptrIKfEEEEPfyS9_ffNS7_10__identityEEEvT0_T1_T2_T3_T4_T6_ --------------------------
	.section	.nv.constant0._ZN3cub18CUB_300001_SM_10006detail6reduce28DeviceReduceSingleTileKernelINS2_10policy_hubIfyN4cuda3std3__44plusIfEEE10Policy1000EN6thrust24THRUST_300001_SM_1000_NS6detail15normal_iteratorINSD_10device_ptrIKfEEEEPfyS9_ffNS7_10__identityEEEvT0_T1_T2_T3_T4_T6_,"a",@progbits
	.sectionflags	@""
	.align	4
.nv.constant0._ZN3cub18CUB_300001_SM_10006detail6reduce28DeviceReduceSingleTileKernelINS2_10policy_hubIfyN4cuda3std3__44plusIfEEE10Policy1000EN6thrust24THRUST_300001_SM_1000_NS6detail15normal_iteratorINSD_10device_ptrIKfEEEEPfyS9_ffNS7_10__identityEEEvT0_T1_T2_T3_T4_T6_:
	.zero		929


//--------------------- .nv.constant0._ZN3cub18CUB_300001_SM_10006detail6reduce18DeviceReduceKernelINS2_10policy_hubIfjN4cuda3std3__44plusIfEEE10Policy1000EN6thrust24THRUST_300001_SM_1000_NS6detail15normal_iteratorINSD_10device_ptrIKfEEEEjS9_fNS7_10__identityEEEvT0_PT3_T1_NS0_13GridEvenShareISO_EET2_T4_ --------------------------
	.section	.nv.constant0._ZN3cub18CUB_300001_SM_10006detail6reduce18DeviceReduceKernelINS2_10policy_hubIfjN4cuda3std3__44plusIfEEE10Policy1000EN6thrust24THRUST_300001_SM_1000_NS6detail15normal_iteratorINSD_10device_ptrIKfEEEEjS9_fNS7_10__identityEEEvT0_PT3_T1_NS0_13GridEvenShareISO_EET2_T4_,"a",@progbits
	.sectionflags	@""
	.align	4
.nv.constant0._ZN3cub18CUB_300001_SM_10006detail6reduce18DeviceReduceKernelINS2_10policy_hubIfjN4cuda3std3__44plusIfEEE10Policy1000EN6thrust24THRUST_300001_SM_1000_NS6detail15normal_iteratorINSD_10device_ptrIKfEEEEjS9_fNS7_10__identityEEEvT0_PT3_T1_NS0_13GridEvenShareISO_EET2_T4_:
	.zero		958


//--------------------- .nv.constant0._ZN3cub18CUB_300001_SM_10006detail6reduce28DeviceReduceSingleTileKernelINS2_10policy_hubIfjN4cuda3std3__44plusIfEEE10Policy1000EN6thrust24THRUST_300001_SM_1000_NS6detail15normal_iteratorINSD_10device_ptrIKfEEEEPfjS9_ffNS7_10__identityEEEvT0_T1_T2_T3_T4_T6_ --------------------------
	.section	.nv.constant0._ZN3cub18CUB_300001_SM_10006detail6reduce28DeviceReduceSingleTileKernelINS2_10policy_hubIfjN4cuda3std3__44plusIfEEE10Policy1000EN6thrust24THRUST_300001_SM_1000_NS6detail15normal_iteratorINSD_10device_ptrIKfEEEEPfjS9_ffNS7_10__identityEEEvT0_T1_T2_T3_T4_T6_,"a",@progbits
	.sectionflags	@""
	.align	4
.nv.constant0._ZN3cub18CUB_300001_SM_10006detail6reduce28DeviceReduceSingleTileKernelINS2_10policy_hubIfjN4cuda3std3__44plusIfEEE10Policy1000EN6thrust24THRUST_300001_SM_1000_NS6detail15normal_iteratorINSD_10device_ptrIKfEEEEPfjS9_ffNS7_10__identityEEEvT0_T1_T2_T3_T4_T6_:
	.zero		925


//--------------------- .nv.constant0._ZN3cub18CUB_300001_SM_10006detail6reduce28DeviceReduceSingleTileKernelINS2_10policy_hubIfyN4cuda3std3__44plusIfEEE10Policy1000EPfSC_iS9_ffNS7_10__identityEEEvT0_T1_T2_T3_T4_T6_ --------------------------
	.section	.nv.constant0._ZN3cub18CUB_300001_SM_10006detail6reduce28DeviceReduceSingleTileKernelINS2_10policy_hubIfyN4cuda3std3__44plusIfEEE10Policy1000EPfSC_iS9_ffNS7_10__identityEEEvT0_T1_T2_T3_T4_T6_,"a",@progbits
	.sectionflags	@""
	.align	4
.nv.constant0._ZN3cub18CUB_300001_SM_10006detail6reduce28DeviceReduceSingleTileKernelINS2_10policy_hubIfyN4cuda3std3__44plusIfEEE10Policy1000EPfSC_iS9_ffNS7_10__identityEEEvT0_T1_T2_T3_T4_T6_:
	.zero		925


//--------------------- .nv.constant0._ZN3cub18CUB_300001_SM_10006detail6reduce18DeviceReduceKernelINS2_10policy_hubIfyN4cuda3std3__44plusIfEEE10Policy1000EN6thrust24THRUST_300001_SM_1000_NS6detail15normal_iteratorINSD_10device_ptrIKfEEEEyS9_f11variance_opEEvT0_PT3_T1_NS0_13GridEvenShareISO_EET2_T4_ --------------------------
	.section	.nv.constant0._ZN3cub18CUB_300001_SM_10006detail6reduce18DeviceReduceKernelINS2_10policy_hubIfyN4cuda3std3__44plusIfEEE10Policy1000EN6thrust24THRUST_300001_SM_1000_NS6detail15normal_iteratorINSD_10device_ptrIKfEEEEyS9_f11variance_opEEvT0_PT3_T1_NS0_13GridEvenShareISO_EET2_T4_,"a",@progbits
	.sectionflags	@""
	.align	4
.nv.constant0._ZN3cub18CUB_300001_SM_10006detail6reduce18DeviceReduceKernelINS2_10policy_hubIfyN4cuda3std3__44plusIfEEE10Policy1000EN6thrust24THRUST_300001_SM_1000_NS6detail15normal_iteratorINSD_10device_ptrIKfEEEEyS9_f11variance_opEEvT0_PT3_T1_NS0_13GridEvenShareISO_EET2_T4_:
	.zero		1000


//--------------------- .nv.constant0._ZN3cub18CUB_300001_SM_10006detail6reduce28DeviceReduceSingleTileKernelINS2_10policy_hubIfyN4cuda3std3__44plusIfEEE10Policy1000EN6thrust24THRUST_300001_SM_1000_NS6detail15normal_iteratorINSD_10device_ptrIKfEEEEPfyS9_ff11variance_opEEvT0_T1_T2_T3_T4_T6_ --------------------------
	.section	.nv.constant0._ZN3cub18CUB_300001_SM_10006detail6reduce28DeviceReduceSingleTileKernelINS2_10policy_hubIfyN4cuda3std3__44plusIfEEE10Policy1000EN6thrust24THRUST_300001_SM_1000_NS6detail15normal_iteratorINSD_10device_ptrIKfEEEEPfyS9_ff11variance_opEEvT0_T1_T2_T3_T4_T6_,"a",@progbits
	.sectionflags	@""
	.align	4
.nv.constant0._ZN3cub18CUB_300001_SM_10006detail6reduce28DeviceReduceSingleTileKernelINS2_10policy_hubIfyN4cuda3std3__44plusIfEEE10Policy1000EN6thrust24THRUST_300001_SM_1000_NS6detail15normal_iteratorINSD_10device_ptrIKfEEEEPfyS9_ff11variance_opEEvT0_T1_T2_T3_T4_T6_:
	.zero		932


//--------------------- .nv.constant0._ZN3cub18CUB_300001_SM_10006detail6reduce28DeviceReduceSingleTileKernelINS2_10policy_hubIfjN4cuda3std3__44plusIfEEE10Policy1000EPfSC_iS9_ffNS7_10__identityEEEvT0_T1_T2_T3_T4_T6_ --------------------------
	.section	.nv.constant0._ZN3cub18CUB_300001_SM_10006detail6reduce28DeviceReduceSingleTileKernelINS2_10policy_hubIfjN4cuda3std3__44plusIfEEE10Policy1000EPfSC_iS9_ffNS7_10__identityEEEvT0_T1_T2_T3_T4_T6_,"a",@progbits
	.sectionflags	@""
	.align	4
.nv.constant0._ZN3cub18CUB_300001_SM_10006detail6reduce28DeviceReduceSingleTileKernelINS2_10policy_hubIfjN4cuda3std3__44plusIfEEE10Policy1000EPfSC_iS9_ffNS7_10__identityEEEvT0_T1_T2_T3_T4_T6_:
	.zero		925


//--------------------- .nv.constant0._ZN3cub18CUB_300001_SM_10006detail6reduce18DeviceReduceKernelINS2_10policy_hubIfjN4cuda3std3__44plusIfEEE10Policy1000EN6thrust24THRUST_300001_SM_1000_NS6detail15normal_iteratorINSD_10device_ptrIKfEEEEjS9_f11variance_opEEvT0_PT3_T1_NS0_13GridEvenShareISO_EET2_T4_ --------------------------
	.section	.nv.constant0._ZN3cub18CUB_300001_SM_10006detail6reduce18DeviceReduceKernelINS2_10policy_hubIfjN4cuda3std3__44plusIfEEE10Policy1000EN6thrust24THRUST_300001_SM_1000_NS6detail15normal_iteratorINSD_10device_ptrIKfEEEEjS9_f11variance_opEEvT0_PT3_T1_NS0_13GridEvenShareISO_EET2_T4_,"a",@progbits
	.sectionflags	@""
	.align	4
.nv.constant0._ZN3cub18CUB_300001_SM_10006detail6reduce18DeviceReduceKernelINS2_10policy_hubIfjN4cuda3std3__44plusIfEEE10Policy1000EN6thrust24THRUST_300001_SM_1000_NS6detail15normal_iteratorINSD_10device_ptrIKfEEEEjS9_f11variance_opEEvT0_PT3_T1_NS0_13GridEvenShareISO_EET2_T4_:
	.zero		964


//--------------------- .nv.constant0._ZN3cub18CUB_300001_SM_10006detail6reduce28DeviceReduceSingleTileKernelINS2_10policy_hubIfjN4cuda3std3__44plusIfEEE10Policy1000EN6thrust24THRUST_300001_SM_1000_NS6detail15normal_iteratorINSD_10device_ptrIKfEEEEPfjS9_ff11variance_opEEvT0_T1_T2_T3_T4_T6_ --------------------------
	.section	.nv.constant0._ZN3cub18CUB_300001_SM_10006detail6reduce28DeviceReduceSingleTileKernelINS2_10policy_hubIfjN4cuda3std3__44plusIfEEE10Policy1000EN6thrust24THRUST_300001_SM_1000_NS6detail15normal_iteratorINSD_10device_ptrIKfEEEEPfjS9_ff11variance_opEEvT0_T1_T2_T3_T4_T6_,"a",@progbits
	.sectionflags	@""
	.align	4
.nv.constant0._ZN3cub18CUB_300001_SM_10006detail6reduce28DeviceReduceSingleTileKernelINS2_10policy_hubIfjN4cuda3std3__44plusIfEEE10Policy1000EN6thrust24THRUST_300001_SM_1000_NS6detail15normal_iteratorINSD_10device_ptrIKfEEEEPfjS9_ff11variance_opEEvT0_T1_T2_T3_T4_T6_:
	.zero		928


//--------------------- .nv.constant0._ZN3cub18CUB_300001_SM_10006detail9transform16transform_kernelINS2_10policy_hubILb1EN4cuda3std3__45tupleIJN6thrust24THRUST_300001_SM_1000_NS6detail15normal_iteratorINSA_10device_ptrIKfEEEEEEEE10policy1000El11variance_opNSC_INSD_IfEEEEJPSE_EEEvT0_iT1_T2_DpNS2_10kernel_argIT3_EE --------------------------
	.section	.nv.constant0._ZN3cub18CUB_300001_SM_10006detail9transform16transform_kernelINS2_10policy_hubILb1EN4cuda3std3__45tupleIJN6thrust24THRUST_300001_SM_1000_NS6detail15normal_iteratorINSA_10device_ptrIKfEEEEEEEE10policy1000El11variance_opNSC_INSD_IfEEEEJPSE_EEEvT0_iT1_T2_DpNS2_10kernel_argIT3_EE,"a",@progbits
	.sectionflags	@""
	.align	4
.nv.constant0._ZN3cub18CUB_300001_SM_10006detail9transform16transform_kernelINS2_10policy_hubILb1EN4cuda3std3__45tupleIJN6thrust24THRUST_300001_SM_1000_NS6detail15normal_iteratorINSA_10device_ptrIKfEEEEEEEE10policy1000El11variance_opNSC_INSD_IfEEEEJPSE_EEEvT0_iT1_T2_DpNS2_10kernel_argIT3_EE:
	.zero		936


//--------------------- .nv.constant0._ZN3cub18CUB_300001_SM_10006detail9transform16transform_kernelINS2_10policy_hubILb1EN4cuda3std3__45tupleIJN6thrust24THRUST_300001_SM_1000_NS6detail15normal_iteratorINSA_10device_ptrIKfEEEEEEEE10policy1000Ei11variance_opNSC_INSD_IfEEEEJPSE_EEEvT0_iT1_T2_DpNS2_10kernel_argIT3_EE --------------------------
	.section	.nv.constant0._ZN3cub18CUB_300001_SM_10006detail9transform16transform_kernelINS2_10policy_hubILb1EN4cuda3std3__45tupleIJN6thrust24THRUST_300001_SM_1000_NS6detail15normal_iteratorINSA_10device_ptrIKfEEEEEEEE10policy1000Ei11variance_opNSC_INSD_IfEEEEJPSE_EEEvT0_iT1_T2_DpNS2_10kernel_argIT3_EE,"a",@progbits
	.sectionflags	@""
	.align	4
.nv.constant0._ZN3cub18CUB_300001_SM_10006detail9transform16transform_kernelINS2_10policy_hubILb1EN4cuda3std3__45tupleIJN6thrust24THRUST_300001_SM_1000_NS6detail15normal_iteratorINSA_10device_ptrIKfEEEEEEEE10policy1000Ei11variance_opNSC_INSD_IfEEEEJPSE_EEEvT0_iT1_T2_DpNS2_10kernel_argIT3_EE:
	.zero		936


//--------------------- .nv.constant0._ZN3cub18CUB_300001_SM_10006detail8for_each13static_kernelINS2_12policy_hub_t12policy_500_tEmN6thrust24THRUST_300001_SM_1000_NS8cuda_cub20__uninitialized_fill7functorINS7_10device_ptrIfEEfEEEEvT0_T1_ --------------------------
	.section	.nv.constant0._ZN3cub18CUB_300001_SM_10006detail8for_each13static_kernelINS2_12policy_hub_t12policy_500_tEmN6thrust24THRUST_300001_SM_1000_NS8cuda_cub20__uninitialized_fill7functorINS7_10device_ptrIfEEfEEEEvT0_T1_,"a",@progbits
	.sectionflags	@""
	.align	4
.nv.constant0._ZN3cub18CUB_300001_SM_10006detail8for_each13static_kernelINS2_12policy_hub_t12policy_500_tEmN6thrust24THRUST_300001_SM_1000_NS8cuda_cub20__uninitialized_fill7functorINS7_10device_ptrIfEEfEEEEvT0_T1_:
	.zero		920


//--------------------- .nv.constant0._ZN3cub18CUB_300001_SM_10006detail11EmptyKernelIvEEvv --------------------------
	.section	.nv.constant0._ZN3cub18CUB_300001_SM_10006detail11EmptyKernelIvEEvv,"a",@progbits
	.sectionflags	@""
	.align	4
.nv.constant0._ZN3cub18CUB_300001_SM_10006detail11EmptyKernelIvEEvv:
	.zero		896


//--------------------- SYMBOLS --------------------------

	.type		.nv.reservedSmem.offset0,@object
	.size		.nv.reservedSmem.offset0,0x4
	.type		.nv.reservedSmem.cap,@object
	.size		.nv.reservedSmem.cap,0x4
